// auto-generated by cutlass_sweep.fmha — config: {"arch": "sm_90", "direction": "fwd", "dtype": "e4m3", "head_dim": 192, "mask": "causal", "schedule": "cooperative", "tile_kv": 256, "tile_q": 128}
#include "cutlass/cutlass.h"
#include "cute/tensor.hpp"
#include "cutlass/device_kernel.h"
#include "cutlass/kernel_hardware_info.h"
#include "88_hopper_fmha/collective/fmha_fusion.hpp"
#include "88_hopper_fmha/kernel/fmha_kernel_builder.hpp"

using namespace cute;
using Element = cutlass::float_e4m3_t;
using TileShape = Shape<_128, _256, _192>;
using StrideQ = cute::tuple<int, _1, cute::tuple<int, int>>;
using StrideK = cute::tuple<int, _1, cute::tuple<int, int>>;
using StrideV = cute::tuple<cute::_1, int, cute::tuple<int, int>>;

using Kernel = typename cutlass::fmha::kernel::FmhaBuilder<
    Element, float, float,
    TileShape, StrideQ, StrideK, StrideV,
    cutlass::fmha::collective::CausalFusion,
    cutlass::gemm::KernelTmaWarpSpecializedCooperative
  >::Kernel;

auto* _anchor = &cutlass::device_kernel<Kernel>;


// ===== COMPILED SASS (sm_90a) =====

	.target	sm_90a

	.elftype	@"ET_EXEC"


//--------------------- .note.nv.tkinfo           --------------------------
	.section	.note.nv.tkinfo,"",@"SHT_NOTE"
	.sectionflags	@"SHF_NOTE_NV_TKINFO"
	.tkinfo
        /*0018*/ 	.word	0x00000002
        /*0030*/ 	.string	""
        /*0030*/ 	.string	"ptxas"
        /*0030*/ 	.string	"Cuda compilation tools, release 13.0, V13.0.88"
        /*0030*/ 	.string	"Build cuda_13.0.r13.0/compiler.36424714_0"
        /*0030*/ 	.string	"-arch sm_90a -m 64 "



//--------------------- .note.nv.cuinfo           --------------------------
	.section	.note.nv.cuinfo,"",@"SHT_NOTE"
	.sectionflags	@"SHF_NOTE_NV_CUINFO"
        /*0018*/ 	.short	0x0002
        /*001a*/ 	.short	0x005a
        /*001c*/ 	.short	0x0082
	.zero		2


//--------------------- .nv.info                  --------------------------
	.section	.nv.info,"",@"SHT_CUDA_INFO"
	.align	4


	//----- nvinfo : EIATTR_REGCOUNT
	.align		4
        /*0000*/ 	.byte	0x04, 0x2f
        /*0002*/ 	.short	(.L_16 - .L_15)
	.align		4
.L_15:
        /*0004*/ 	.word	index@(_ZN7cutlass13device_kernelINS_4fmha6kernel28FmhaKernelTmaWarpSpecializedINS1_10collective30FmhaMainloopTmaWarpSpecializedINS_12float_e4m3_tEffN4cute5tupleIJNS7_1CILi128EEENS9_ILi256EEENS9_ILi192EEEEEENS8_IJiNS9_ILi1EEENS8_IJiiEEEEEESG_NS8_IJSE_iSF_EEENS4_12CausalFusionEJEEENS4_15FmhaFwdEpilogueIS6_fNS8_IJNS9_ILi64EEESC_SB_EEEEENS2_23IndividualTileSchedulerEJEEEEEvNT_6ParamsE)
        /*0008*/ 	.word	0x000000a8


	//----- nvinfo : EIATTR_FRAME_SIZE
	.align		4
.L_16:
        /*000c*/ 	.byte	0x04, 0x11
        /*000e*/ 	.short	(.L_18 - .L_17)
	.align		4
.L_17:
        /*0010*/ 	.word	index@($__internal_0_$__cuda_sm20_rcp_rn_f32_slowpath)
        /*0014*/ 	.word	0x00000210


	//----- nvinfo : EIATTR_FRAME_SIZE
	.align		4
.L_18:
        /*0018*/ 	.byte	0x04, 0x11
        /*001a*/ 	.short	(.L_20 - .L_19)
	.align		4
.L_19:
        /*001c*/ 	.word	index@(_ZN7cutlass13device_kernelINS_4fmha6kernel28FmhaKernelTmaWarpSpecializedINS1_10collective30FmhaMainloopTmaWarpSpecializedINS_12float_e4m3_tEffN4cute5tupleIJNS7_1CILi128EEENS9_ILi256EEENS9_ILi192EEEEEENS8_IJiNS9_ILi1EEENS8_IJiiEEEEEESG_NS8_IJSE_iSF_EEENS4_12CausalFusionEJEEENS4_15FmhaFwdEpilogueIS6_fNS8_IJNS9_ILi64EEESC_SB_EEEEENS2_23IndividualTileSchedulerEJEEEEEvNT_6ParamsE)
        /*0020*/ 	.word	0x00000210


	//----- nvinfo : EIATTR_MIN_STACK_SIZE
	.align		4
.L_20:
        /*0024*/ 	.byte	0x04, 0x12
        /*0026*/ 	.short	(.L_22 - .L_21)
	.align		4
.L_21:
        /*0028*/ 	.word	index@(_ZN7cutlass13device_kernelINS_4fmha6kernel28FmhaKernelTmaWarpSpecializedINS1_10collective30FmhaMainloopTmaWarpSpecializedINS_12float_e4m3_tEffN4cute5tupleIJNS7_1CILi128EEENS9_ILi256EEENS9_ILi192EEEEEENS8_IJiNS9_ILi1EEENS8_IJiiEEEEEESG_NS8_IJSE_iSF_EEENS4_12CausalFusionEJEEENS4_15FmhaFwdEpilogueIS6_fNS8_IJNS9_ILi64EEESC_SB_EEEEENS2_23IndividualTileSchedulerEJEEEEEvNT_6ParamsE)
        /*002c*/ 	.word	0x00000210
.L_22:


//--------------------- .nv.compat                --------------------------
	.section	.nv.compat,"",@"SHT_CUDA_COMPAT_INFO"
	.align	4
        /*0000*/ 	.byte	0x02, 0x09, 0x01, 0x00, 0x02, 0x02, 0x04, 0x00, 0x02, 0x05, 0x05, 0x00, 0x03, 0x07, 0x01, 0x01
        /*0010*/ 	.byte	0x02, 0x03, 0x01, 0x00, 0x02, 0x06, 0x01, 0x00, 0x04, 0x0b, 0x08, 0x00, 0x00, 0x00, 0x00, 0x00
        /*0020*/ 	.byte	0x00, 0x00, 0x00, 0x00


//--------------------- .nv.info._ZN7cutlass13device_kernelINS_4fmha6kernel28FmhaKernelTmaWarpSpecializedINS1_10collective30FmhaMainloopTmaWarpSpecializedINS_12float_e4m3_tEffN4cute5tupleIJNS7_1CILi128EEENS9_ILi256EEENS9_ILi192EEEEEENS8_IJiNS9_ILi1EEENS8_IJiiEEEEEESG_NS8_IJSE_iSF_EEENS4_12CausalFusionEJEEENS4_15FmhaFwdEpilogueIS6_fNS8_IJNS9_ILi64EEESC_SB_EEEEENS2_23IndividualTileSchedulerEJEEEEEvNT_6ParamsE --------------------------
	.section	.nv.info._ZN7cutlass13device_kernelINS_4fmha6kernel28FmhaKernelTmaWarpSpecializedINS1_10collective30FmhaMainloopTmaWarpSpecializedINS_12float_e4m3_tEffN4cute5tupleIJNS7_1CILi128EEENS9_ILi256EEENS9_ILi192EEEEEENS8_IJiNS9_ILi1EEENS8_IJiiEEEEEESG_NS8_IJSE_iSF_EEENS4_12CausalFusionEJEEENS4_15FmhaFwdEpilogueIS6_fNS8_IJNS9_ILi64EEESC_SB_EEEEENS2_23IndividualTileSchedulerEJEEEEEvNT_6ParamsE,"",@"SHT_CUDA_INFO"
	.sectionflags	@""
	.align	4


	//----- nvinfo : EIATTR_CUDA_API_VERSION
	.align		4
        /*0000*/ 	.byte	0x04, 0x37
        /*0002*/ 	.short	(.L_24 - .L_23)
.L_23:
        /*0004*/ 	.word	0x00000082


	//----- nvinfo : EIATTR_KPARAM_INFO
	.align		4
.L_24:
        /*0008*/ 	.byte	0x04, 0x17
        /*000a*/ 	.short	(.L_26 - .L_25)
.L_25:
        /*000c*/ 	.word	0x00000000
        /*0010*/ 	.short	0x0000
        /*0012*/ 	.short	0x0070
        /*0014*/ 	.byte	0x00, 0xf0, 0x01, 0x20


	//----- nvinfo : EIATTR_SPARSE_MMA_MASK
	.align		4
.L_26:
        /*0018*/ 	.byte	0x03, 0x50
        /*001a*/ 	.short	0x0000


	//----- nvinfo : EIATTR_MAXREG_COUNT
	.align		4
        /*001c*/ 	.byte	0x03, 0x1b
        /*001e*/ 	.short	0x00a8


	//----- nvinfo : EIATTR_NUM_BARRIERS
	.align		4
        /*0020*/ 	.byte	0x02, 0x4c
        /*0022*/ 	.byte	0x02
	.zero		1


	//----- nvinfo : EIATTR_EXTERNS
	.align		4
        /*0024*/ 	.byte	0x04, 0x0f
        /*0026*/ 	.short	(.L_28 - .L_27)


	//   ....[0]....
	.align		4
.L_27:
        /*0028*/ 	.word	index@(__assertfail)


	//----- nvinfo : EIATTR_ANNOTATIONS
	.align		4
.L_28:
        /*002c*/ 	.byte	0x04, 0x55
        /*002e*/ 	.short	(.L_30 - .L_29)


	//   ....[0]....
.L_29:
        /*0030*/ 	.word	0x00000001
        /*0034*/ 	.byte	0x10, 0x86, 0x00, 0x00, 0x01, 0x00, 0x00, 0x00, 0x20, 0x86, 0x00, 0x00, 0x01, 0x00, 0x00, 0x00
        /* <DEDUP_REMOVED lines=481> */
        /*1e54*/ 	.byte	0xd0, 0xd2, 0x01, 0x00, 0x01, 0x00, 0x00, 0x00, 0xe0, 0xd2, 0x01, 0x00


	//----- nvinfo : EIATTR_MERCURY_ISA_VERSION
	.align		4
.L_30:
        /*1e60*/ 	.byte	0x03, 0x5f
        /*1e62*/ 	.short	0x0101


	//----- nvinfo : EIATTR_INT_WARP_WIDE_INSTR_OFFSETS
	.align		4
        /*1e64*/ 	.byte	0x04, 0x31
        /*1e66*/ 	.short	(.L_32 - .L_31)


	//   ....[0]....
.L_31:
        /*1e68*/ 	.word	0x00000700


	//   ....[1]....
        /*1e6c*/ 	.word	0x00000710


	//   ....[2]....
        /*1e70*/ 	.word	0x00000720


	//   ....[3]....
        /*1e74*/ 	.word	0x00000730


	//   ....[4]....
        /*1e78*/ 	.word	0x000007a0


	//----- nvinfo : EIATTR_COOP_GROUP_MASK_REGIDS
	.align		4
.L_32:
        /*1e7c*/ 	.byte	0x04, 0x29
        /*1e7e*/ 	.short	(.L_34 - .L_33)


	//   ....[0]....
.L_33:
        /*1e80*/ 	.word	0xffffffff


	//   ....[1]....
        /*1e84*/ 	.word	0xffffffff


	//   ....[2]....
        /*1e88*/ 	.word	0xffffffff


	//   ....[3]....
        /*1e8c*/ 	.word	0xffffffff


	//   ....[4]....
        /*1e90*/ 	.word	0xffffffff


	//   ....[5]....
        /*1e94*/ 	.word	0xffffffff


	//   ....[6]....
        /*1e98*/ 	.word	0xffffffff


	//   ....[7]....
        /*1e9c*/ 	.word	0xffffffff


	//   ....[8]....
        /*1ea0*/ 	.word	0xffffffff


	//   ....[9]....
        /*1ea4*/ 	.word	0xffffffff


	//   ....[10]....
        /*1ea8*/ 	.word	0xffffffff


	//   ....[11]....
        /*1eac*/ 	.word	0xffffffff


	//   ....[12]....
        /*1eb0*/ 	.word	0xffffffff


	//   ....[13]....
        /*1eb4*/ 	.word	0xffffffff


	//   ....[14]....
        /*1eb8*/ 	.word	0xffffffff


	//   ....[15]....
        /*1ebc*/ 	.word	0xffffffff


	//   ....[16]....
        /*1ec0*/ 	.word	0xffffffff


	//   ....[17]....
        /*1ec4*/ 	.word	0xffffffff


	//   ....[18]....
        /*1ec8*/ 	.word	0xffffffff


	//   ....[19]....
        /*1ecc*/ 	.word	0xffffffff


	//   ....[20]....
        /*1ed0*/ 	.word	0xffffffff


	//   ....[21]....
        /*1ed4*/ 	.word	0xffffffff


	//   ....[22]....
        /*1ed8*/ 	.word	0xffffffff


	//   ....[23]....
        /*1edc*/ 	.word	0xffffffff


	//   ....[24]....
        /*1ee0*/ 	.word	0xffffffff


	//   ....[25]....
        /*1ee4*/ 	.word	0xffffffff


	//   ....[26]....
        /*1ee8*/ 	.word	0xffffffff


	//   ....[27]....
        /*1eec*/ 	.word	0xffffffff


	//   ....[28]....
        /*1ef0*/ 	.word	0xffffffff


	//   ....[29]....
        /*1ef4*/ 	.word	0xffffffff


	//   ....[30]....
        /*1ef8*/ 	.word	0xffffffff


	//   ....[31]....
        /*1efc*/ 	.word	0xffffffff


	//   ....[32]....
        /*1f00*/ 	.word	0xffffffff


	//   ....[33]....
        /*1f04*/ 	.word	0xffffffff


	//   ....[34]....
        /*1f08*/ 	.word	0xffffffff


	//   ....[35]....
        /*1f0c*/ 	.word	0xffffffff


	//   ....[36]....
        /*1f10*/ 	.word	0xffffffff


	//   ....[37]....
        /*1f14*/ 	.word	0xffffffff


	//   ....[38]....
        /*1f18*/ 	.word	0xffffffff


	//   ....[39]....
        /*1f1c*/ 	.word	0xffffffff


	//   ....[40]....
        /*1f20*/ 	.word	0xffffffff


	//   ....[41]....
        /*1f24*/ 	.word	0xffffffff


	//   ....[42]....
        /*1f28*/ 	.word	0xffffffff


	//   ....[43]....
        /*1f2c*/ 	.word	0xffffffff


	//   ....[44]....
        /*1f30*/ 	.word	0xffffffff


	//   ....[45]....
        /*1f34*/ 	.word	0xffffffff


	//   ....[46]....
        /*1f38*/ 	.word	0xffffffff


	//   ....[47]....
        /*1f3c*/ 	.word	0xffffffff


	//   ....[48]....
        /*1f40*/ 	.word	0xffffffff


	//   ....[49]....
        /*1f44*/ 	.word	0xffffffff


	//   ....[50]....
        /*1f48*/ 	.word	0xffffffff


	//   ....[51]....
        /*1f4c*/ 	.word	0xffffffff


	//   ....[52]....
        /*1f50*/ 	.word	0xffffffff


	//   ....[53]....
        /*1f54*/ 	.word	0xffffffff


	//   ....[54]....
        /*1f58*/ 	.word	0xffffffff


	//   ....[55]....
        /*1f5c*/ 	.word	0xffffffff


	//   ....[56]....
        /*1f60*/ 	.word	0xffffffff


	//   ....[57]....
        /*1f64*/ 	.word	0xffffffff


	//   ....[58]....
        /*1f68*/ 	.word	0xffffffff


	//   ....[59]....
        /*1f6c*/ 	.word	0xffffffff


	//   ....[60]....
        /*1f70*/ 	.word	0xffffffff


	//   ....[61]....
        /*1f74*/ 	.word	0xffffffff


	//   ....[62]....
        /*1f78*/ 	.word	0xffffffff


	//   ....[63]....
        /*1f7c*/ 	.word	0xffffffff


	//   ....[64]....
        /*1f80*/ 	.word	0xffffffff


	//   ....[65]....
        /*1f84*/ 	.word	0xffffffff


	//   ....[66]....
        /*1f88*/ 	.word	0xffffffff


	//   ....[67]....
        /*1f8c*/ 	.word	0xffffffff


	//   ....[68]....
        /*1f90*/ 	.word	0xffffffff


	//   ....[69]....
        /*1f94*/ 	.word	0xffffffff


	//   ....[70]....
        /*1f98*/ 	.word	0xffffffff


	//   ....[71]....
        /*1f9c*/ 	.word	0xffffffff


	//   ....[72]....
        /*1fa0*/ 	.word	0xffffffff


	//   ....[73]....
        /*1fa4*/ 	.word	0xffffffff


	//   ....[74]....
        /*1fa8*/ 	.word	0xffffffff


	//   ....[75]....
        /*1fac*/ 	.word	0xffffffff


	//   ....[76]....
        /*1fb0*/ 	.word	0xffffffff


	//   ....[77]....
        /*1fb4*/ 	.word	0xffffffff


	//   ....[78]....
        /*1fb8*/ 	.word	0xffffffff


	//   ....[79]....
        /*1fbc*/ 	.word	0xffffffff


	//   ....[80]....
        /*1fc0*/ 	.word	0xffffffff


	//   ....[81]....
        /*1fc4*/ 	.word	0xffffffff


	//   ....[82]....
        /*1fc8*/ 	.word	0xffffffff


	//   ....[83]....
        /*1fcc*/ 	.word	0xffffffff


	//   ....[84]....
        /*1fd0*/ 	.word	0xffffffff


	//   ....[85]....
        /*1fd4*/ 	.word	0xffffffff


	//   ....[86]....
        /*1fd8*/ 	.word	0xffffffff


	//   ....[87]....
        /*1fdc*/ 	.word	0xffffffff


	//   ....[88]....
        /*1fe0*/ 	.word	0xffffffff


	//   ....[89]....
        /*1fe4*/ 	.word	0xffffffff


	//   ....[90]....
        /*1fe8*/ 	.word	0xffffffff


	//   ....[91]....
        /*1fec*/ 	.word	0xffffffff


	//   ....[92]....
        /*1ff0*/ 	.word	0xffffffff


	//   ....[93]....
        /*1ff4*/ 	.word	0xffffffff


	//   ....[94]....
        /*1ff8*/ 	.word	0xffffffff


	//   ....[95]....
        /*1ffc*/ 	.word	0xffffffff


	//   ....[96]....
        /*2000*/ 	.word	0xffffffff


	//   ....[97]....
        /*2004*/ 	.word	0xffffffff


	//   ....[98]....
        /*2008*/ 	.word	0xffffffff


	//   ....[99]....
        /*200c*/ 	.word	0xffffffff


	//   ....[100]....
        /*2010*/ 	.word	0xffffffff


	//   ....[101]....
        /*2014*/ 	.word	0xffffffff


	//   ....[102]....
        /*2018*/ 	.word	0xffffffff


	//   ....[103]....
        /*201c*/ 	.word	0xffffffff


	//   ....[104]....
        /*2020*/ 	.word	0xffffffff


	//   ....[105]....
        /*2024*/ 	.word	0xffffffff


	//   ....[106]....
        /*2028*/ 	.word	0xffffffff


	//   ....[107]....
        /*202c*/ 	.word	0xffffffff


	//   ....[108]....
        /*2030*/ 	.word	0xffffffff


	//   ....[109]....
        /*2034*/ 	.word	0xffffffff


	//   ....[110]....
        /*2038*/ 	.word	0xffffffff


	//   ....[111]....
        /*203c*/ 	.word	0xffffffff


	//   ....[112]....
        /*2040*/ 	.word	0xffffffff


	//   ....[113]....
        /*2044*/ 	.word	0xffffffff


	//   ....[114]....
        /*2048*/ 	.word	0xffffffff


	//   ....[115]....
        /*204c*/ 	.word	0xffffffff


	//   ....[116]....
        /*2050*/ 	.word	0xffffffff


	//   ....[117]....
        /*2054*/ 	.word	0xffffffff


	//----- nvinfo : EIATTR_COOP_GROUP_INSTR_OFFSETS
	.align		4
.L_34:
        /*2058*/ 	.byte	0x04, 0x28
        /*205a*/ 	.short	(.L_36 - .L_35)


	//   ....[0]....
.L_35:
        /*205c*/ 	.word	0x00000060


	//   ....[1]....
        /*2060*/ 	.word	0x00000090


	//   ....[2]....
        /*2064*/ 	.word	0x000001c0


	//   ....[3]....
        /*2068*/ 	.word	0x00000380


	//   ....[4]....
        /*206c*/ 	.word	0x00000540


	//   ....[5]....
        /*2070*/ 	.word	0x000006a0


	//   ....[6]....
        /*2074*/ 	.word	0x00002a80


	//   ....[7]....
        /*2078*/ 	.word	0x00002b60


	//   ....[8]....
        /*207c*/ 	.word	0x00002bb0


	//   ....[9]....
        /*2080*/ 	.word	0x00002c60


	//   ....[10]....
        /*2084*/ 	.word	0x00007530


	//   ....[11]....
        /*2088*/ 	.word	0x00007560


	//   ....[12]....
        /*208c*/ 	.word	0x000075a0


	//   ....[13]....
        /*2090*/ 	.word	0x000075f0


	//   ....[14]....
        /*2094*/ 	.word	0x00007d40


	//   ....[15]....
        /*2098*/ 	.word	0x00007da0


	//   ....[16]....
        /*209c*/ 	.word	0x00007e30


	//   ....[17]....
        /*20a0*/ 	.word	0x00007e60


	//   ....[18]....
        /*20a4*/ 	.word	0x00007e90


	//   ....[19]....
        /*20a8*/ 	.word	0x00007ec0


	//   ....[20]....
        /*20ac*/ 	.word	0x00007ef0


	//   ....[21]....
        /*20b0*/ 	.word	0x00007f20


	//   ....[22]....
        /*20b4*/ 	.word	0x00007f50


	//   ....[23]....
        /*20b8*/ 	.word	0x00007f80


	//   ....[24]....
        /*20bc*/ 	.word	0x00007fb0


	//   ....[25]....
        /*20c0*/ 	.word	0x00007fe0


	//   ....[26]....
        /*20c4*/ 	.word	0x00008010


	//   ....[27]....
        /*20c8*/ 	.word	0x00008040


	//   ....[28]....
        /*20cc*/ 	.word	0x00008070


	//   ....[29]....
        /*20d0*/ 	.word	0x000080a0


	//   ....[30]....
        /*20d4*/ 	.word	0x000080d0


	//   ....[31]....
        /*20d8*/ 	.word	0x00008100


	//   ....[32]....
        /*20dc*/ 	.word	0x00008130


	//   ....[33]....
        /*20e0*/ 	.word	0x00008160


	//   ....[34]....
        /*20e4*/ 	.word	0x00008190


	//   ....[35]....
        /*20e8*/ 	.word	0x000081c0


	//   ....[36]....
        /*20ec*/ 	.word	0x000081f0


	//   ....[37]....
        /*20f0*/ 	.word	0x00008220


	//   ....[38]....
        /*20f4*/ 	.word	0x00008250


	//   ....[39]....
        /*20f8*/ 	.word	0x00008270


	//   ....[40]....
        /*20fc*/ 	.word	0x000082a0


	//   ....[41]....
        /*2100*/ 	.word	0x000082c0


	//   ....[42]....
        /*2104*/ 	.word	0x00009510


	//   ....[43]....
        /*2108*/ 	.word	0x00009590


	//   ....[44]....
        /*210c*/ 	.word	0x0000b370


	//   ....[45]....
        /*2110*/ 	.word	0x0000b390


	//   ....[46]....
        /*2114*/ 	.word	0x0000edd0


	//   ....[47]....
        /*2118*/ 	.word	0x0000ee10


	//   ....[48]....
        /*211c*/ 	.word	0x0000ee40


	//   ....[49]....
        /*2120*/ 	.word	0x0000ee60


	//   ....[50]....
        /*2124*/ 	.word	0x0000eeb0


	//   ....[51]....
        /*2128*/ 	.word	0x0000eed0


	//   ....[52]....
        /*212c*/ 	.word	0x0000f370


	//   ....[53]....
        /*2130*/ 	.word	0x0000f390


	//   ....[54]....
        /*2134*/ 	.word	0x0000f3f0


	//   ....[55]....
        /*2138*/ 	.word	0x0000f410


	//   ....[56]....
        /*213c*/ 	.word	0x0000f490


	//   ....[57]....
        /*2140*/ 	.word	0x0000f4b0


	//   ....[58]....
        /*2144*/ 	.word	0x0000f4e0


	//   ....[59]....
        /*2148*/ 	.word	0x0000f4f0


	//   ....[60]....
        /*214c*/ 	.word	0x0000f510


	//   ....[61]....
        /*2150*/ 	.word	0x0000f520


	//   ....[62]....
        /*2154*/ 	.word	0x0000f530


	//   ....[63]....
        /*2158*/ 	.word	0x0000f540


	//   ....[64]....
        /*215c*/ 	.word	0x0000f550


	//   ....[65]....
        /*2160*/ 	.word	0x0000f560


	//   ....[66]....
        /*2164*/ 	.word	0x0000f570


	//   ....[67]....
        /*2168*/ 	.word	0x0000f580


	//   ....[68]....
        /*216c*/ 	.word	0x0000f5a0


	//   ....[69]....
        /*2170*/ 	.word	0x0000f5b0


	//   ....[70]....
        /*2174*/ 	.word	0x0000f5c0


	//   ....[71]....
        /*2178*/ 	.word	0x0000f5d0


	//   ....[72]....
        /*217c*/ 	.word	0x0000f5e0


	//   ....[73]....
        /*2180*/ 	.word	0x0000f5f0


	//   ....[74]....
        /*2184*/ 	.word	0x0000f600


	//   ....[75]....
        /*2188*/ 	.word	0x0000f610


	//   ....[76]....
        /*218c*/ 	.word	0x0000f620


	//   ....[77]....
        /*2190*/ 	.word	0x0000f630


	//   ....[78]....
        /*2194*/ 	.word	0x00012740


	//   ....[79]....
        /*2198*/ 	.word	0x00012760


	//   ....[80]....
        /*219c*/ 	.word	0x00015460


	//   ....[81]....
        /*21a0*/ 	.word	0x000154d0


	//   ....[82]....
        /*21a4*/ 	.word	0x00019510


	//   ....[83]....
        /*21a8*/ 	.word	0x00019530


	//   ....[84]....
        /*21ac*/ 	.word	0x00019550


	//   ....[85]....
        /*21b0*/ 	.word	0x00019560


	//   ....[86]....
        /*21b4*/ 	.word	0x00019570


	//   ....[87]....
        /*21b8*/ 	.word	0x00019580


	//   ....[88]....
        /*21bc*/ 	.word	0x00019590


	//   ....[89]....
        /*21c0*/ 	.word	0x000195a0


	//   ....[90]....
        /*21c4*/ 	.word	0x000195b0


	//   ....[91]....
        /*21c8*/ 	.word	0x000195c0


	//   ....[92]....
        /*21cc*/ 	.word	0x000195d0


	//   ....[93]....
        /*21d0*/ 	.word	0x000195e0


	//   ....[94]....
        /*21d4*/ 	.word	0x000195f0


	//   ....[95]....
        /*21d8*/ 	.word	0x00019600


	//   ....[96]....
        /*21dc*/ 	.word	0x00019610


	//   ....[97]....
        /*21e0*/ 	.word	0x00019620


	//   ....[98]....
        /*21e4*/ 	.word	0x00019630


	//   ....[99]....
        /*21e8*/ 	.word	0x00019640


	//   ....[100]....
        /*21ec*/ 	.word	0x00019650


	//   ....[101]....
        /*21f0*/ 	.word	0x00019660


	//   ....[102]....
        /*21f4*/ 	.word	0x00019670


	//   ....[103]....
        /*21f8*/ 	.word	0x00019680


	//   ....[104]....
        /*21fc*/ 	.word	0x00019690


	//   ....[105]....
        /*2200*/ 	.word	0x000196a0


	//   ....[106]....
        /*2204*/ 	.word	0x000196b0


	//   ....[107]....
        /*2208*/ 	.word	0x000196c0


	//   ....[108]....
        /*220c*/ 	.word	0x000196d0


	//   ....[109]....
        /*2210*/ 	.word	0x000196e0


	//   ....[110]....
        /*2214*/ 	.word	0x000196f0


	//   ....[111]....
        /*2218*/ 	.word	0x00019700


	//   ....[112]....
        /*221c*/ 	.word	0x00019710


	//   ....[113]....
        /*2220*/ 	.word	0x00019720


	//   ....[114]....
        /*2224*/ 	.word	0x0001c340


	//   ....[115]....
        /*2228*/ 	.word	0x0001c370


	//   ....[116]....
        /*222c*/ 	.word	0x0001c3d0


	//   ....[117]....
        /*2230*/ 	.word	0x0001c3e0


	//----- nvinfo : EIATTR_REG_RECONFIG
	.align		4
.L_36:
        /*2234*/ 	.byte	0x01, 0x54
	.zero		2


	//----- nvinfo : EIATTR_SYSCALL_OFFSETS
	.align		4
        /*2238*/ 	.byte	0x04, 0x46
        /*223a*/ 	.short	(.L_38 - .L_37)


	//   ....[0]....
.L_37:
        /*223c*/ 	.word	0x0001d7d0


	//   ....[1]....
        /*2240*/ 	.word	0x0001d930


	//----- nvinfo : EIATTR_MBARRIER_INSTR_OFFSETS
	.align		4
.L_38:
        /*2244*/ 	.byte	0x04, 0x39
        /*2246*/ 	.short	(.L_40 - .L_39)


	//   ....[0]....
.L_39:
        /*2248*/ 	.word	0x00000330
        /*224c*/ 	.word	0x000000ff
        /*2250*/ 	.word	0x00042050
        /*2254*/ 	.short	0x0100
        /*2256*/ 	.byte	0x06
	.zero		1


	//   ....[1]....
        /*2258*/ 	.word	0x00000340
        /*225c*/ 	.word	0x000000ff
        /*2260*/ 	.word	0x00042060
        /*2264*/ 	.short	0x0100
        /*2266*/ 	.byte	0x06
	.zero		1


	//   ....[2]....
        /*2268*/ 	.word	0x00000350
        /*226c*/ 	.word	0x000000ff
        /*2270*/ 	.word	0x00042058
        /*2274*/ 	.short	0x0100
        /*2276*/ 	.byte	0x06
	.zero		1


	//   ....[3]....
        /*2278*/ 	.word	0x00000360
        /*227c*/ 	.word	0x000000ff
        /*2280*/ 	.word	0x00042068
        /*2284*/ 	.short	0x0100
        /*2286*/ 	.byte	0x06
	.zero		1


	//   ....[4]....
        /*2288*/ 	.word	0x00000490
        /*228c*/ 	.word	0x000000ff
        /*2290*/ 	.word	0x00042000
        /*2294*/ 	.short	0x0100
        /*2296*/ 	.byte	0x06
	.zero		1


	//   ....[5]....
        /*2298*/ 	.word	0x000004a0
        /*229c*/ 	.word	0x000000ff
        /*22a0*/ 	.word	0x00042028
        /*22a4*/ 	.short	0x0100
        /*22a6*/ 	.byte	0x06
	.zero		1


	//   ....[6]....
        /*22a8*/ 	.word	0x000004b0
        /*22ac*/ 	.word	0x000000ff
        /*22b0*/ 	.word	0x00042008
        /*22b4*/ 	.short	0x0100
        /*22b6*/ 	.byte	0x06
	.zero		1


	//   ....[7]....
        /*22b8*/ 	.word	0x000004c0
        /*22bc*/ 	.word	0x000000ff
        /*22c0*/ 	.word	0x00042030
        /*22c4*/ 	.short	0x0100
        /*22c6*/ 	.byte	0x06
	.zero		1


	//   ....[8]....
        /*22c8*/ 	.word	0x000004d0
        /*22cc*/ 	.word	0x000000ff
        /*22d0*/ 	.word	0x00042010
        /*22d4*/ 	.short	0x0100
        /*22d6*/ 	.byte	0x06
	.zero		1


	//   ....[9]....
        /*22d8*/ 	.word	0x000004e0
        /*22dc*/ 	.word	0x000000ff
        /*22e0*/ 	.word	0x00042038
        /*22e4*/ 	.short	0x0100
        /*22e6*/ 	.byte	0x06
	.zero		1


	//   ....[10]....
        /*22e8*/ 	.word	0x000004f0
        /*22ec*/ 	.word	0x000000ff
        /*22f0*/ 	.word	0x00042018
        /*22f4*/ 	.short	0x0100
        /*22f6*/ 	.byte	0x06
	.zero		1


	//   ....[11]....
        /*22f8*/ 	.word	0x00000500
        /*22fc*/ 	.word	0x000000ff
        /*2300*/ 	.word	0x00042040
        /*2304*/ 	.short	0x0100
        /*2306*/ 	.byte	0x06
	.zero		1


	//   ....[12]....
        /*2308*/ 	.word	0x00000510
        /*230c*/ 	.word	0x000000ff
        /*2310*/ 	.word	0x00042020
        /*2314*/ 	.short	0x0100
        /*2316*/ 	.byte	0x06
	.zero		1


	//   ....[13]....
        /*2318*/ 	.word	0x00000520
        /*231c*/ 	.word	0x000000ff
        /*2320*/ 	.word	0x00042048
        /*2324*/ 	.short	0x0100
        /*2326*/ 	.byte	0x06
	.zero		1


	//   ....[14]....
        /*2328*/ 	.word	0x00000650
        /*232c*/ 	.word	0x000000ff
        /*2330*/ 	.word	0x00042070
        /*2334*/ 	.short	0x0100
        /*2336*/ 	.byte	0x06
	.zero		1


	//   ....[15]....
        /*2338*/ 	.word	0x00000660
        /*233c*/ 	.word	0x000000ff
        /*2340*/ 	.word	0x00042080
        /*2344*/ 	.short	0x0100
        /*2346*/ 	.byte	0x06
	.zero		1


	//   ....[16]....
        /*2348*/ 	.word	0x00000670
        /*234c*/ 	.word	0x000000ff
        /*2350*/ 	.word	0x00042078
        /*2354*/ 	.short	0x0100
        /*2356*/ 	.byte	0x06
	.zero		1


	//   ....[17]....
        /*2358*/ 	.word	0x00000680
        /*235c*/ 	.word	0x000000ff
        /*2360*/ 	.word	0x00042088
        /*2364*/ 	.short	0x0100
        /*2366*/ 	.byte	0x06
	.zero		1


	//   ....[18]....
        /*2368*/ 	.word	0x000007c0
        /*236c*/ 	.word	0x000000ff
        /*2370*/ 	.word	0x00042090
        /*2374*/ 	.short	0x0100
        /*2376*/ 	.byte	0x06
	.zero		1


	//   ....[19]....
        /*2378*/ 	.word	0x000007d0
        /*237c*/ 	.word	0x000000ff
        /*2380*/ 	.word	0x00042098
        /*2384*/ 	.short	0x0100
        /*2386*/ 	.byte	0x06
	.zero		1


	//   ....[20]....
        /*2388*/ 	.word	0x000007e0
        /*238c*/ 	.word	0x000000ff
        /*2390*/ 	.word	0x000420a0
        /*2394*/ 	.short	0x0100
        /*2396*/ 	.byte	0x06
	.zero		1


	//   ....[21]....
        /*2398*/ 	.word	0x000007f0
        /*239c*/ 	.word	0x000000ff
        /*23a0*/ 	.word	0x000420a8
        /*23a4*/ 	.short	0x0100
        /*23a6*/ 	.byte	0x06
	.zero		1


	//   ....[22]....
        /*23a8*/ 	.word	0x000008f0
        /*23ac*/ 	.word	0x000000ff
        /*23b0*/ 	.word	0x000420c0
        /*23b4*/ 	.short	0x0100
        /*23b6*/ 	.byte	0x06
	.zero		1


	//   ....[23]....
        /*23b8*/ 	.word	0x00000900
        /*23bc*/ 	.word	0x000000ff
        /*23c0*/ 	.word	0x000420d8
        /*23c4*/ 	.short	0x0100
        /*23c6*/ 	.byte	0x06
	.zero		1


	//   ....[24]....
        /*23c8*/ 	.word	0x00000910
        /*23cc*/ 	.word	0x000000ff
        /*23d0*/ 	.word	0x000420c8
        /*23d4*/ 	.short	0x0100
        /*23d6*/ 	.byte	0x06
	.zero		1


	//   ....[25]....
        /*23d8*/ 	.word	0x00000920
        /*23dc*/ 	.word	0x000000ff
        /*23e0*/ 	.word	0x000420e0
        /*23e4*/ 	.short	0x0100
        /*23e6*/ 	.byte	0x06
	.zero		1


	//   ....[26]....
        /*23e8*/ 	.word	0x00000930
        /*23ec*/ 	.word	0x000000ff
        /*23f0*/ 	.word	0x000420d0
        /*23f4*/ 	.short	0x0100
        /*23f6*/ 	.byte	0x06
	.zero		1


	//   ....[27]....
        /*23f8*/ 	.word	0x00000940
        /*23fc*/ 	.word	0x000000ff
        /*2400*/ 	.word	0x000420e8
        /*2404*/ 	.short	0x0100
        /*2406*/ 	.byte	0x06
	.zero		1


	//   ....[28]....
        /*2408*/ 	.word	0x00000e20
        /*240c*/ 	.word	0x000000ff
        /*2410*/ 	.word	0x00042050
        /*2414*/ 	.short	0x010a
        /*2416*/ 	.byte	0x09
	.zero		1


	//   ....[29]....
        /*2418*/ 	.word	0x00000f70
        /*241c*/ 	.word	0x000000ff
        /*2420*/ 	.word	0x00042000
        /*2424*/ 	.short	0x010a
        /*2426*/ 	.byte	0x26
	.zero		1


	//   ....[30]....
        /*2428*/ 	.word	0x00000fc0
        /*242c*/ 	.word	0x000000ff
        /*2430*/ 	.word	0xfffffff8
        /*2434*/ 	.short	0x010a
        /*2436*/ 	.byte	0x04
	.zero		1


	//   ....[31]....
        /*2438*/ 	.word	0x00005100
        /*243c*/ 	.word	0x0000003a
        /*2440*/ 	.word	0x00000000
        /*2444*/ 	.short	0x0101
        /*2446*/ 	.byte	0x20
	.zero		1


	//   ....[32]....
        /*2448*/ 	.word	0x00008370
        /*244c*/ 	.word	0x000000ff
        /*2450*/ 	.word	0x00042008
        /*2454*/ 	.short	0x010a
        /*2456*/ 	.byte	0x26
	.zero		1


	//   ....[33]....
        /*2458*/ 	.word	0x00008980
        /*245c*/ 	.word	0x000000ff
        /*2460*/ 	.word	0x00000000
        /*2464*/ 	.short	0x0101
        /*2466*/ 	.byte	0x06
	.zero		1


	//   ....[34]....
        /*2468*/ 	.word	0x00008ad0
        /*246c*/ 	.word	0x000000ff
        /*2470*/ 	.word	0x00042000
        /*2474*/ 	.short	0x010a
        /*2476*/ 	.byte	0x07
	.zero		1


	//   ....[35]....
        /*2478*/ 	.word	0x0000f6e0
        /*247c*/ 	.word	0x000000ff
        /*2480*/ 	.word	0x00042000
        /*2484*/ 	.short	0x010a
        /*2486*/ 	.byte	0x06
	.zero		1


	//   ....[36]....
        /*2488*/ 	.word	0x0000f880
        /*248c*/ 	.word	0x000000ff
        /*2490*/ 	.word	0x00042000
        /*2494*/ 	.short	0x010a
        /*2496*/ 	.byte	0x06
	.zero		1


	//   ....[37]....
        /*2498*/ 	.word	0x00010190
        /*249c*/ 	.word	0x000000ff
        /*24a0*/ 	.word	0x00000000
        /*24a4*/ 	.short	0x0101
        /*24a6*/ 	.byte	0x06
	.zero		1


	//   ....[38]....
        /*24a8*/ 	.word	0x00010240
        /*24ac*/ 	.word	0x000000ff
        /*24b0*/ 	.word	0x00000000
        /*24b4*/ 	.short	0x0101
        /*24b6*/ 	.byte	0x05
	.zero		1


	//   ....[39]....
        /*24b8*/ 	.word	0x000103f0
        /*24bc*/ 	.word	0x000000ff
        /*24c0*/ 	.word	0x00042000
        /*24c4*/ 	.short	0x010a
        /*24c6*/ 	.byte	0x0a
	.zero		1


	//   ....[40]....
        /*24c8*/ 	.word	0x00019520
        /*24cc*/ 	.word	0x000000ff
        /*24d0*/ 	.word	0x00042000
        /*24d4*/ 	.short	0x010a
        /*24d6*/ 	.byte	0x06
	.zero		1


	//   ....[41]....
        /*24d8*/ 	.word	0x00019760
        /*24dc*/ 	.word	0x000000ff
        /*24e0*/ 	.word	0x00042000
        /*24e4*/ 	.short	0x010a
        /*24e6*/ 	.byte	0x06
	.zero		1


	//   ....[42]....
        /*24e8*/ 	.word	0x0001c180
        /*24ec*/ 	.word	0x000000ff
        /*24f0*/ 	.word	0x00000000
        /*24f4*/ 	.short	0x0101
        /*24f6*/ 	.byte	0x06
	.zero		1


	//   ....[43]....
        /*24f8*/ 	.word	0x0001c230
        /*24fc*/ 	.word	0x000000ff
        /*2500*/ 	.word	0x00000000
        /*2504*/ 	.short	0x0101
        /*2506*/ 	.byte	0x05
	.zero		1


	//   ....[44]....
        /*2508*/ 	.word	0x0001cdf0
        /*250c*/ 	.word	0x000000ff
        /*2510*/ 	.word	0x00000008
        /*2514*/ 	.short	0x010a
        /*2516*/ 	.byte	0x04
	.zero		1


	//   ....[45]....
        /*2518*/ 	.word	0x0001ebc0
        /*251c*/ 	.word	0x00000000
        /*2520*/ 	.word	0x00042090
        /*2524*/ 	.short	0x0101
        /*2526*/ 	.byte	0x26
	.zero		1


	//   ....[46]....
        /*2528*/ 	.word	0x0001eda0
        /*252c*/ 	.word	0x00000003
        /*2530*/ 	.word	0x00042060
        /*2534*/ 	.short	0x010a
        /*2536*/ 	.byte	0x3f
	.zero		1


	//   ....[47]....
        /*2538*/ 	.word	0x0001f0b0
        /*253c*/ 	.word	0x00000003
        /*2540*/ 	.word	0x00042028
        /*2544*/ 	.short	0x010a
        /*2546*/ 	.byte	0x3f
	.zero		1


	//   ....[48]....
        /*2548*/ 	.word	0x0001f3d0
        /*254c*/ 	.word	0x00000003
        /*2550*/ 	.word	0x00042060
        /*2554*/ 	.short	0x010a
        /*2556*/ 	.byte	0x3f
	.zero		1


	//   ....[49]....
        /*2558*/ 	.word	0x0001f720
        /*255c*/ 	.word	0x00000002
        /*2560*/ 	.word	0x00042028
        /*2564*/ 	.short	0x010a
        /*2566*/ 	.byte	0x3f
	.zero		1


	//   ....[50]....
        /*2568*/ 	.word	0x0001faa0
        /*256c*/ 	.word	0x00000007
        /*2570*/ 	.word	0x00042028
        /*2574*/ 	.short	0x010a
        /*2576*/ 	.byte	0x3f
	.zero		1


	//   ....[51]....
        /*2578*/ 	.word	0x0001fdf0
        /*257c*/ 	.word	0x00000004
        /*2580*/ 	.word	0x00042028
        /*2584*/ 	.short	0x010a
        /*2586*/ 	.byte	0x3f
	.zero		1


	//   ....[52]....
        /*2588*/ 	.word	0x000200c0
        /*258c*/ 	.word	0x00000003
        /*2590*/ 	.word	0x00042050
        /*2594*/ 	.short	0x010a
        /*2596*/ 	.byte	0x3f
	.zero		1


	//   ....[53]....
        /*2598*/ 	.word	0x00020120
        /*259c*/ 	.word	0x00000007
        /*25a0*/ 	.word	0x00042000
        /*25a4*/ 	.short	0x010a
        /*25a6*/ 	.byte	0x3f
	.zero		1


	//   ....[54]....
        /*25a8*/ 	.word	0x00020180
        /*25ac*/ 	.word	0x00000007
        /*25b0*/ 	.word	0xfffffff8
        /*25b4*/ 	.short	0x010a
        /*25b6*/ 	.byte	0x3f
	.zero		1


	//   ....[55]....
        /*25b8*/ 	.word	0x000201e0
        /*25bc*/ 	.word	0x00000005
        /*25c0*/ 	.word	0x00042008
        /*25c4*/ 	.short	0x010a
        /*25c6*/ 	.byte	0x3f
	.zero		1


	//   ....[56]....
        /*25c8*/ 	.word	0x00020240
        /*25cc*/ 	.word	0x00000007
        /*25d0*/ 	.word	0x00042000
        /*25d4*/ 	.short	0x010a
        /*25d6*/ 	.byte	0x3f
	.zero		1


	//   ....[57]....
        /*25d8*/ 	.word	0x000202a0
        /*25dc*/ 	.word	0x00000008
        /*25e0*/ 	.word	0x00042000
        /*25e4*/ 	.short	0x010a
        /*25e6*/ 	.byte	0x3f
	.zero		1


	//   ....[58]....
        /*25e8*/ 	.word	0x00020300
        /*25ec*/ 	.word	0x00000009
        /*25f0*/ 	.word	0x00042000
        /*25f4*/ 	.short	0x010a
        /*25f6*/ 	.byte	0x3f
	.zero		1


	//   ....[59]....
        /*25f8*/ 	.word	0x00020360
        /*25fc*/ 	.word	0x00000005
        /*2600*/ 	.word	0x00042000
        /*2604*/ 	.short	0x010a
        /*2606*/ 	.byte	0x3f
	.zero		1


	//   ....[60]....
        /*2608*/ 	.word	0x000203c0
        /*260c*/ 	.word	0x00000003
        /*2610*/ 	.word	0x00000008
        /*2614*/ 	.short	0x010a
        /*2616*/ 	.byte	0x3f
	.zero		1


	//   ....[61]....
        /*2618*/ 	.word	0x00020410
        /*261c*/ 	.word	0x00000003
        /*2620*/ 	.word	0x00042060
        /*2624*/ 	.short	0x010a
        /*2626*/ 	.byte	0x3f
	.zero		1


	//   ....[62]....
        /*2628*/ 	.word	0x00020460
        /*262c*/ 	.word	0x00000003
        /*2630*/ 	.word	0x00042028
        /*2634*/ 	.short	0x010a
        /*2636*/ 	.byte	0x3f
	.zero		1


	//   ....[63]....
        /*2638*/ 	.word	0x000204b0
        /*263c*/ 	.word	0x00000003
        /*2640*/ 	.word	0x00042060
        /*2644*/ 	.short	0x010a
        /*2646*/ 	.byte	0x3f
	.zero		1


	//   ....[64]....
        /*2648*/ 	.word	0x00020500
        /*264c*/ 	.word	0x00000002
        /*2650*/ 	.word	0x00042028
        /*2654*/ 	.short	0x010a
        /*2656*/ 	.byte	0x3f
	.zero		1


	//   ....[65]....
        /*2658*/ 	.word	0x00020550
        /*265c*/ 	.word	0x00000007
        /*2660*/ 	.word	0x00042028
        /*2664*/ 	.short	0x010a
        /*2666*/ 	.byte	0x3f
	.zero		1


	//   ....[66]....
        /*2668*/ 	.word	0x000205a0
        /*266c*/ 	.word	0x00000004
        /*2670*/ 	.word	0x00042028
        /*2674*/ 	.short	0x010a
        /*2676*/ 	.byte	0x3f
	.zero		1


	//----- nvinfo : EIATTR_NUM_MBARRIERS
	.align		4
.L_40:
        /*2678*/ 	.byte	0x03, 0x38
        /*267a*/ 	.short	0x001c


	//----- nvinfo : EIATTR_EXIT_INSTR_OFFSETS
	.align		4
        /*267c*/ 	.byte	0x04, 0x1c
        /*267e*/ 	.short	(.L_42 - .L_41)


	//   ....[0]....
.L_41:
        /*2680*/ 	.word	0x000009e0


	//   ....[1]....
        /*2684*/ 	.word	0x0001ebd0


	//   ....[2]....
        /*2688*/ 	.word	0x0001ec10


	//   ....[3]....
        /*268c*/ 	.word	0x0001f9a0


	//   ....[4]....
        /*2690*/ 	.word	0x000200a0


	//----- nvinfo : EIATTR_MAX_THREADS
	.align		4
.L_42:
        /*2694*/ 	.byte	0x04, 0x05
        /*2696*/ 	.short	(.L_44 - .L_43)
.L_43:
        /*2698*/ 	.word	0x00000180
        /*269c*/ 	.word	0x00000001
        /*26a0*/ 	.word	0x00000001


	//----- nvinfo : EIATTR_CRS_STACK_SIZE
	.align		4
.L_44:
        /*26a4*/ 	.byte	0x04, 0x1e
        /*26a6*/ 	.short	(.L_46 - .L_45)
.L_45:
        /*26a8*/ 	.word	0x00000000


	//----- nvinfo : EIATTR_CBANK_PARAM_SIZE
	.align		4
.L_46:
        /*26ac*/ 	.byte	0x03, 0x19
        /*26ae*/ 	.short	0x0870


	//----- nvinfo : EIATTR_PARAM_CBANK
	.align		4
        /*26b0*/ 	.byte	0x04, 0x0a
        /*26b2*/ 	.short	(.L_48 - .L_47)
	.align		4
.L_47:
        /*26b4*/ 	.word	index@(.nv.constant0._ZN7cutlass13device_kernelINS_4fmha6kernel28FmhaKernelTmaWarpSpecializedINS1_10collective30FmhaMainloopTmaWarpSpecializedINS_12float_e4m3_tEffN4cute5tupleIJNS7_1CILi128EEENS9_ILi256EEENS9_ILi192EEEEEENS8_IJiNS9_ILi1EEENS8_IJiiEEEEEESG_NS8_IJSE_iSF_EEENS4_12CausalFusionEJEEENS4_15FmhaFwdEpilogueIS6_fNS8_IJNS9_ILi64EEESC_SB_EEEEENS2_23IndividualTileSchedulerEJEEEEEvNT_6ParamsE)
        /*26b8*/ 	.short	0x0210
        /*26ba*/ 	.short	0x0870


	//----- nvinfo : EIATTR_SW_WAR
	.align		4
.L_48:
        /*26bc*/ 	.byte	0x04, 0x36
        /*26be*/ 	.short	(.L_50 - .L_49)
.L_49:
        /*26c0*/ 	.word	0x00000008
.L_50:


//--------------------- .nv.callgraph             --------------------------
	.section	.nv.callgraph,"",@"SHT_CUDA_CALLGRAPH"
	.align	4
	.sectionentsize	8
	.align		4
        /*0000*/ 	.word	0x00000000
	.align		4
        /*0004*/ 	.word	0xffffffff
	.align		4
        /*0008*/ 	.word	index@(_ZN7cutlass13device_kernelINS_4fmha6kernel28FmhaKernelTmaWarpSpecializedINS1_10collective30FmhaMainloopTmaWarpSpecializedINS_12float_e4m3_tEffN4cute5tupleIJNS7_1CILi128EEENS9_ILi256EEENS9_ILi192EEEEEENS8_IJiNS9_ILi1EEENS8_IJiiEEEEEESG_NS8_IJSE_iSF_EEENS4_12CausalFusionEJEEENS4_15FmhaFwdEpilogueIS6_fNS8_IJNS9_ILi64EEESC_SB_EEEEENS2_23IndividualTileSchedulerEJEEEEEvNT_6ParamsE)
	.align		4
        /*000c*/ 	.word	index@(__assertfail)
	.align		4
        /*0010*/ 	.word	0x00000000
	.align		4
        /*0014*/ 	.word	0xfffffffe
	.align		4
        /*0018*/ 	.word	0x00000000
	.align		4
        /*001c*/ 	.word	0xfffffffd
	.align		4
        /*0020*/ 	.word	0x00000000
	.align		4
        /*0024*/ 	.word	0xfffffffc


//--------------------- .nv.constant4             --------------------------
	.section	.nv.constant4,"a",@progbits
	.align	8
	.align		8
.nv.constant4:
        /*0000*/ 	.dword	__assertfail
	.align		8
        /*0008*/ 	.dword	__unnamed_1
	.align		8
        /*0010*/ 	.dword	__unnamed_2
	.align		8
        /*0018*/ 	.dword	_ZN39_INTERNAL_8fda8a5e_4_k_cu_b1cd8f44_28854cuda3std3__45__cpo5beginE
	.align		8
        /*0020*/ 	.dword	_ZN39_INTERNAL_8fda8a5e_4_k_cu_b1cd8f44_28854cuda3std3__45__cpo3endE
	.align		8
        /*0028*/ 	.dword	_ZN39_INTERNAL_8fda8a5e_4_k_cu_b1cd8f44_28854cuda3std3__45__cpo6cbeginE
	.align		8
        /*0030*/ 	.dword	_ZN39_INTERNAL_8fda8a5e_4_k_cu_b1cd8f44_28854cuda3std3__45__cpo4cendE
	.align		8
        /*0038*/ 	.dword	_ZN39_INTERNAL_8fda8a5e_4_k_cu_b1cd8f44_28854cuda3std3__441_GLOBAL__N__8fda8a5e_4_k_cu_b1cd8f44_28856ignoreE
	.align		8
        /*0040*/ 	.dword	_ZN39_INTERNAL_8fda8a5e_4_k_cu_b1cd8f44_28854cuda3std3__419piecewise_constructE
	.align		8
        /*0048*/ 	.dword	_ZN39_INTERNAL_8fda8a5e_4_k_cu_b1cd8f44_28854cuda3std3__48in_placeE
	.align		8
        /*0050*/ 	.dword	_ZN39_INTERNAL_8fda8a5e_4_k_cu_b1cd8f44_28854cuda3std6ranges3__45__cpo4swapE
	.align		8
        /*0058*/ 	.dword	_ZN39_INTERNAL_8fda8a5e_4_k_cu_b1cd8f44_28854cuda3std6ranges3__45__cpo9iter_moveE
	.align		8
        /*0060*/ 	.dword	_ZN39_INTERNAL_8fda8a5e_4_k_cu_b1cd8f44_28854cute7productE
	.align		8
        /*0068*/ 	.dword	_ZN39_INTERNAL_8fda8a5e_4_k_cu_b1cd8f44_28854cute1_E
	.align		8
        /*0070*/ 	.dword	$str$24
	.align		8
        /*0078*/ 	.dword	$str$25


//--------------------- .text._ZN7cutlass13device_kernelINS_4fmha6kernel28FmhaKernelTmaWarpSpecializedINS1_10collective30FmhaMainloopTmaWarpSpecializedINS_12float_e4m3_tEffN4cute5tupleIJNS7_1CILi128EEENS9_ILi256EEENS9_ILi192EEEEEENS8_IJiNS9_ILi1EEENS8_IJiiEEEEEESG_NS8_IJSE_iSF_EEENS4_12CausalFusionEJEEENS4_15FmhaFwdEpilogueIS6_fNS8_IJNS9_ILi64EEESC_SB_EEEEENS2_23IndividualTileSchedulerEJEEEEEvNT_6ParamsE --------------------------
	.section	.text._ZN7cutlass13device_kernelINS_4fmha6kernel28FmhaKernelTmaWarpSpecializedINS1_10collective30FmhaMainloopTmaWarpSpecializedINS_12float_e4m3_tEffN4cute5tupleIJNS7_1CILi128EEENS9_ILi256EEENS9_ILi192EEEEEENS8_IJiNS9_ILi1EEENS8_IJiiEEEEEESG_NS8_IJSE_iSF_EEENS4_12CausalFusionEJEEENS4_15FmhaFwdEpilogueIS6_fNS8_IJNS9_ILi64EEESC_SB_EEEEENS2_23IndividualTileSchedulerEJEEEEEvNT_6ParamsE,"ax",@progbits
	.align	128
.text._ZN7cutlass13device_kernelINS_4fmha6kernel28FmhaKernelTmaWarpSpecializedINS1_10collective30FmhaMainloopTmaWarpSpecializedINS_12float_e4m3_tEffN4cute5tupleIJNS7_1CILi128EEENS9_ILi256EEENS9_ILi192EEEEEENS8_IJiNS9_ILi1EEENS8_IJiiEEEEEESG_NS8_IJSE_iSF_EEENS4_12CausalFusionEJEEENS4_15FmhaFwdEpilogueIS6_fNS8_IJNS9_ILi64EEESC_SB_EEEEENS2_23IndividualTileSchedulerEJEEEEEvNT_6ParamsE:
        .type           _ZN7cutlass13device_kernelINS_4fmha6kernel28FmhaKernelTmaWarpSpecializedINS1_10collective30FmhaMainloopTmaWarpSpecializedINS_12float_e4m3_tEffN4cute5tupleIJNS7_1CILi128EEENS9_ILi256EEENS9_ILi192EEEEEENS8_IJiNS9_ILi1EEENS8_IJiiEEEEEESG_NS8_IJSE_iSF_EEENS4_12CausalFusionEJEEENS4_15FmhaFwdEpilogueIS6_fNS8_IJNS9_ILi64EEESC_SB_EEEEENS2_23IndividualTileSchedulerEJEEEEEvNT_6ParamsE,@function
        .size           _ZN7cutlass13device_kernelINS_4fmha6kernel28FmhaKernelTmaWarpSpecializedINS1_10collective30FmhaMainloopTmaWarpSpecializedINS_12float_e4m3_tEffN4cute5tupleIJNS7_1CILi128EEENS9_ILi256EEENS9_ILi192EEEEEENS8_IJiNS9_ILi1EEENS8_IJiiEEEEEESG_NS8_IJSE_iSF_EEENS4_12CausalFusionEJEEENS4_15FmhaFwdEpilogueIS6_fNS8_IJNS9_ILi64EEESC_SB_EEEEENS2_23IndividualTileSchedulerEJEEEEEvNT_6ParamsE,(.L_x_122 - _ZN7cutlass13device_kernelINS_4fmha6kernel28FmhaKernelTmaWarpSpecializedINS1_10collective30FmhaMainloopTmaWarpSpecializedINS_12float_e4m3_tEffN4cute5tupleIJNS7_1CILi128EEENS9_ILi256EEENS9_ILi192EEEEEENS8_IJiNS9_ILi1EEENS8_IJiiEEEEEESG_NS8_IJSE_iSF_EEENS4_12CausalFusionEJEEENS4_15FmhaFwdEpilogueIS6_fNS8_IJNS9_ILi64EEESC_SB_EEEEENS2_23IndividualTileSchedulerEJEEEEEvNT_6ParamsE)
        .other          _ZN7cutlass13device_kernelINS_4fmha6kernel28FmhaKernelTmaWarpSpecializedINS1_10collective30FmhaMainloopTmaWarpSpecializedINS_12float_e4m3_tEffN4cute5tupleIJNS7_1CILi128EEENS9_ILi256EEENS9_ILi192EEEEEENS8_IJiNS9_ILi1EEENS8_IJiiEEEEEESG_NS8_IJSE_iSF_EEENS4_12CausalFusionEJEEENS4_15FmhaFwdEpilogueIS6_fNS8_IJNS9_ILi64EEESC_SB_EEEEENS2_23IndividualTileSchedulerEJEEEEEvNT_6ParamsE,@"STO_CUDA_ENTRY STV_DEFAULT"
_ZN7cutlass13device_kernelINS_4fmha6kernel28FmhaKernelTmaWarpSpecializedINS1_10collective30FmhaMainloopTmaWarpSpecializedINS_12float_e4m3_tEffN4cute5tupleIJNS7_1CILi128EEENS9_ILi256EEENS9_ILi192EEEEEENS8_IJiNS9_ILi1EEENS8_IJiiEEEEEESG_NS8_IJSE_iSF_EEENS4_12CausalFusionEJEEENS4_15FmhaFwdEpilogueIS6_fNS8_IJNS9_ILi64EEESC_SB_EEEEENS2_23IndividualTileSchedulerEJEEEEEvNT_6ParamsE:
[----:B------:R-:W1:Y:S02]  /*0000*/  LDC R1, c[0x0][0x28] ;  /* 0x00000a00ff017b82 */ /* 0x000e640000000800 */
[----:B-1----:R-:W-:Y:S01]  /*0010*/  VIADD R1, R1, 0xfffffdf0 ;  /* 0xfffffdf001017836 */ /* 0x002fe20000000000 */
[----:B------:R-:W1:Y:S01]  /*0020*/  S2R R5, SR_TID.X ;  /* 0x0000000000057919 */ /* 0x000e620000002100 */
[----:B------:R-:W-:Y:S01]  /*0030*/  ELECT P1, URZ, PT ;  /* 0x00000000003f782f */ /* 0x000fe20003820000 */
[----:B------:R-:W-:Y:S01]  /*0040*/  BSSY B0, `(.L_x_0) ;  /* 0x0000017000007945 */ /* 0x000fe20003800000 */
[----:B-1----:R-:W-:-:S05]  /*0050*/  SHF.R.U32.HI R0, RZ, 0x5, R5 ;  /* 0x00000005ff007819 */ /* 0x002fca0000011605 */
[----:B------:R-:W1:Y:S02]  /*0060*/  SHFL.IDX PT, R2, R0, RZ, 0x1f ;  /* 0x00001fff00027589 */ /* 0x000e6400000e0000 */
[----:B-1----:R-:W-:Y:S02]  /*0070*/  R2UR UR4, R2 ;  /* 0x00000000020472ca */ /* 0x002fe400000e0000 */
[----:B------:R-:W-:-:S06]  /*0080*/  SHF.R.U32.HI R2, RZ, 0x7, R5 ;  /* 0x00000007ff027819 */ /* 0x000fcc0000011605 */
[----:B------:R-:W1:Y:S05]  /*0090*/  SHFL.IDX PT, R2, R2, RZ, 0x1f ;  /* 0x00001fff02027589 */ /* 0x000e6a00000e0000 */
[----:B------:R-:W-:Y:S02]  /*00a0*/  USHF.R.S32.HI UR5, URZ, 0x1f, UR4 ;  /* 0x0000001f3f057899 */ /* 0x000fe40008011404 */
[----:B------:R-:W-:Y:S02]  /*00b0*/  ISETP.NE.OR P0, PT, RZ, UR4, !P1 ;  /* 0x00000004ff007c0c */ /* 0x000fe4000cf05670 */
[----:B------:R-:W-:-:S04]  /*00c0*/  ULEA.HI UR5, UR5, UR4, URZ, 0x2 ;  /* 0x0000000405057291 */ /* 0x000fc8000f8f103f */
[----:B------:R-:W-:-:S04]  /*00d0*/  ULOP3.LUT UR5, UR5, 0xfffffffc, URZ, 0xc0, !UPT ;  /* 0xfffffffc05057892 */ /* 0x000fc8000f8ec03f */
[----:B------:R-:W-:-:S03]  /*00e0*/  UIADD3 UR4, UR4, -UR5, URZ ;  /* 0x8000000504047290 */ /* 0x000fc6000fffe03f */
[----:B------:R-:W-:Y:S09]  /*00f0*/  @P0 BRA `(.L_x_1) ;  /* 0x00000000002c0947 */ /* 0x000ff20003800000 */
[----:B------:R-:W-:Y:S02]  /*0100*/  ULDC.64 UR6, c[0x0][0x198] ;  /* 0x0000660000067ab9 */ /* 0x000fe40000000a00 */
[----:B------:R-:W-:Y:S02]  /*0110*/  UIADD3 UR8, UP0, UR6, 0xf0, URZ ;  /* 0x000000f006087890 */ /* 0x000fe4000ff1e03f */
[----:B------:R-:W-:Y:S02]  /*0120*/  UIADD3 UR10, UP1, UR6, 0x1f0, URZ ;  /* 0x000001f0060a7890 */ /* 0x000fe4000ff3e03f */
[----:B------:R-:W-:Y:S02]  /*0130*/  UIADD3 UR6, UP2, UR6, 0x2f0, URZ ;  /* 0x000002f006067890 */ /* 0x000fe4000ff5e03f */
[----:B------:R-:W-:Y:S02]  /*0140*/  UIADD3.X UR9, URZ, UR7, URZ, UP0, !UPT ;  /* 0x000000073f097290 */ /* 0x000fe400087fe43f */
[----:B------:R-:W-:-:S02]  /*0150*/  UIADD3.X UR11, URZ, UR7, URZ, UP1, !UPT ;  /* 0x000000073f0b7290 */ /* 0x000fc40008ffe43f */
[----:B------:R-:W-:-:S05]  /*0160*/  UIADD3.X UR7, URZ, UR7, URZ, UP2, !UPT ;  /* 0x000000073f077290 */ /* 0x000fca00097fe43f */
[----:B------:R2:W-:Y:S02]  /*0170*/  UTMACCTL.PF [UR8] ;  /* 0x00000000080079b9 */ /* 0x0005e40008040000 */
[----:B------:R2:W-:Y:S02]  /*0180*/  UTMACCTL.PF [UR10] ;  /* 0x000000000a0079b9 */ /* 0x0005e40008040000 */
[----:B------:R2:W-:Y:S02]  /*0190*/  UTMACCTL.PF [UR6] ;  /* 0x00000000060079b9 */ /* 0x0005e40008040000 */
[----:B--2---:R-:W-:Y:S01]  /*01a0*/  NOP ;  /* 0x0000000000007918 */ /* 0x004fe20000000000 */
.L_x_1:
[----:B------:R-:W-:Y:S05]  /*01b0*/  BSYNC B0 ;  /* 0x0000000000007941 */ /* 0x000fea0003800000 */
.L_x_0:
[----:B------:R-:W2:Y:S01]  /*01c0*/  SHFL.IDX PT, R3, R0, RZ, 0x1f ;  /* 0x00001fff00037589 */ /* 0x000ea200000e0000 */
[----:B-1----:R-:W-:Y:S01]  /*01d0*/  R2UR UR36, R2 ;  /* 0x00000000022472ca */ /* 0x002fe200000e0000 */
[----:B------:R-:W-:-:S12]  /*01e0*/  UISETP.NE.AND UP0, UPT, UR4, 0x1, UPT ;  /* 0x000000010400788c */ /* 0x000fd8000bf05270 */
[----:B------:R-:W-:Y:S02]  /*01f0*/  UIADD3 UR7, UR36, -0x1, URZ ;  /* 0xffffffff24077890 */ /* 0x000fe4000fffe03f */
[----:B------:R-:W-:Y:S02]  /*0200*/  UISETP.EQ.AND UP0, UPT, UR36, URZ, !UP0 ;  /* 0x0000003f2400728c */ /* 0x000fe4000c702270 */
[----:B------:R-:W-:Y:S02]  /*0210*/  UISETP.GE.U32.AND UP1, UPT, UR7, 0x4, UPT ;  /* 0x000000040700788c */ /* 0x000fe4000bf26070 */
[----:B------:R-:W-:Y:S01]  /*0220*/  USEL UR5, URZ, 0x1, !UP0 ;  /* 0x000000013f057887 */ /* 0x000fe2000c000000 */
[----:B--2---:R-:W-:-:S03]  /*0230*/  ISETP.NE.AND P0, PT, R3, RZ, PT ;  /* 0x000000ff0300720c */ /* 0x004fc60003f05270 */
[----:B------:R-:W-:-:S10]  /*0240*/  USEL UR5, UR5, 0x2, UP1 ;  /* 0x0000000205057887 */ /* 0x000fd40008800000 */
[----:B------:R-:W-:Y:S05]  /*0250*/  @P0 BRA `(.L_x_2) ;  /* 0x0000000000480947 */ /* 0x000fea0003800000 */
[----:B------:R-:W1:Y:S01]  /*0260*/  S2UR UR8, SR_CgaCtaId ;  /* 0x00000000000879c3 */ /* 0x000e620000008800 */
[----:B------:R-:W-:Y:S01]  /*0270*/  UMOV UR6, 0x400 ;  /* 0x0000040000067882 */ /* 0x000fe20000000000 */
[----:B------:R-:W-:Y:S01]  /*0280*/  UMOV UR9, 0x1 ;  /* 0x0000000100097882 */ /* 0x000fe20000000000 */
[----:B------:R-:W-:Y:S01]  /*0290*/  UMOV UR10, 0x80 ;  /* 0x00000080000a7882 */ /* 0x000fe20000000000 */
[----:B------:R-:W-:Y:S01]  /*02a0*/  ELECT P0, URZ, PT ;  /* 0x00000000003f782f */ /* 0x000fe20003800000 */
[----:B------:R-:W-:-:S04]  /*02b0*/  UIADD3 UR10, -UR10, 0x100000, URZ ;  /* 0x001000000a0a7890 */ /* 0x000fc8000fffe13f */
[----:B------:R-:W-:Y:S02]  /*02c0*/  USHF.L.U32 UR11, UR10, 0xb, URZ ;  /* 0x0000000b0a0b7899 */ /* 0x000fe4000800063f */
[----:B------:R-:W-:Y:S02]  /*02d0*/  USHF.L.U32 UR10, UR10, 0x1, URZ ;  /* 0x000000010a0a7899 */ /* 0x000fe4000800063f */
[----:B-1----:R-:W-:Y:S02]  /*02e0*/  ULEA UR6, UR8, UR6, 0x18 ;  /* 0x0000000608067291 */ /* 0x002fe4000f8ec03f */
[----:B------:R-:W-:-:S04]  /*02f0*/  UIADD3 UR8, -UR9, 0x100000, URZ ;  /* 0x0010000009087890 */ /* 0x000fc8000fffe13f */
[----:B------:R-:W-:Y:S02]  /*0300*/  USHF.L.U32 UR9, UR8, 0xb, URZ ;  /* 0x0000000b08097899 */ /* 0x000fe4000800063f */
[----:B------:R-:W-:Y:S01]  /*0310*/  USHF.L.U32 UR8, UR8, 0x1, URZ ;  /* 0x0000000108087899 */ /* 0x000fe2000800063f */
[----:B------:R-:W1:Y:S11]  /*0320*/  FENCE.VIEW.ASYNC.S ;  /* 0x00000000000073c6 */ /* 0x000e760000000000 */
[----:B-1----:R1:W2:Y:S01]  /*0330*/  SYNCS.EXCH.64 URZ, [UR6+0x42050], UR8 ;  /* 0x04205008063f75b2 */ /* 0x0022a20008000100 */
[----:B------:R1:W3:Y:S01]  /*0340*/  SYNCS.EXCH.64 URZ, [UR6+0x42060], UR10 ;  /* 0x0420600a063f75b2 */ /* 0x0002e20008000100 */
[----:B------:R1:W4:Y:S01]  /*0350*/  SYNCS.EXCH.64 URZ, [UR6+0x42058], UR8 ;  /* 0x04205808063f75b2 */ /* 0x0003220008000100 */
[----:B------:R1:W1:Y:S01]  /*0360*/  SYNCS.EXCH.64 URZ, [UR6+0x42068], UR10 ;  /* 0x0420680a063f75b2 */ /* 0x0002620008000100 */
[----:B------:R-:W-:Y:S01]  /*0370*/  NOP ;  /* 0x0000000000007918 */ /* 0x000fe20000000000 */
.L_x_2:
[----:B------:R-:W5:Y:S01]  /*0380*/  SHFL.IDX PT, R2, R0, RZ, 0x1f ;  /* 0x00001fff00027589 */ /* 0x000f6200000e0000 */
[----:B------:R-:W-:Y:S01]  /*0390*/  NOP ;  /* 0x0000000000007918 */ /* 0x000fe20000000000 */
[----:B-----5:R-:W-:-:S13]  /*03a0*/  ISETP.NE.AND P0, PT, R2, RZ, PT ;  /* 0x000000ff0200720c */ /* 0x020fda0003f05270 */
[----:B------:R-:W-:Y:S05]  /*03b0*/  @P0 BRA `(.L_x_3) ;  /* 0x0000000000600947 */ /* 0x000fea0003800000 */
[----:B-1----:R-:W1:Y:S01]  /*03c0*/  S2UR UR8, SR_CgaCtaId ;  /* 0x00000000000879c3 */ /* 0x002e620000008800 */
[----:B------:R-:W-:Y:S01]  /*03d0*/  UMOV UR6, 0x400 ;  /* 0x0000040000067882 */ /* 0x000fe20000000000 */
[----:B------:R-:W-:Y:S01]  /*03e0*/  UMOV UR10, 0x1 ;  /* 0x00000001000a7882 */ /* 0x000fe20000000000 */
[----:B------:R-:W-:Y:S01]  /*03f0*/  UMOV UR9, 0x100 ;  /* 0x0000010000097882 */ /* 0x000fe20000000000 */
[----:B------:R-:W-:-:S04]  /*0400*/  UIADD3 UR10, -UR10, 0x100000, URZ ;  /* 0x001000000a0a7890 */ /* 0x000fc8000fffe13f */
[----:B------:R-:W-:Y:S02]  /*0410*/  USHF.L.U32 UR11, UR10, 0xb, URZ ;  /* 0x0000000b0a0b7899 */ /* 0x000fe4000800063f */
[----:B------:R-:W-:Y:S01]  /*0420*/  USHF.L.U32 UR10, UR10, 0x1, URZ ;  /* 0x000000010a0a7899 */ /* 0x000fe2000800063f */
[----:B------:R-:W-:Y:S01]  /*0430*/  ELECT P0, URZ, PT ;  /* 0x00000000003f782f */ /* 0x000fe20003800000 */
[----:B-1----:R-:W-:Y:S02]  /*0440*/  ULEA UR6, UR8, UR6, 0x18 ;  /* 0x0000000608067291 */ /* 0x002fe4000f8ec03f */
[----:B------:R-:W-:-:S04]  /*0450*/  UIADD3 UR8, -UR9, 0x100000, URZ ;  /* 0x0010000009087890 */ /* 0x000fc8000fffe13f */
[----:B------:R-:W-:Y:S02]  /*0460*/  USHF.L.U32 UR9, UR8, 0xb, URZ ;  /* 0x0000000b08097899 */ /* 0x000fe4000800063f */
[----:B------:R-:W-:Y:S01]  /*0470*/  USHF.L.U32 UR8, UR8, 0x1, URZ ;  /* 0x0000000108087899 */ /* 0x000fe2000800063f */
[----:B------:R-:W1:Y:S03]  /*0480*/  FENCE.VIEW.ASYNC.S ;  /* 0x00000000000073c6 */ /* 0x000e660000000000 */
[----:B-1----:R1:W1:Y:S08]  /*0490*/  SYNCS.EXCH.64 URZ, [UR6+0x42000], UR10 ;  /* 0x0420000a063f75b2 */ /* 0x0022700008000100 */
[----:B------:R1:W1:Y:S01]  /*04a0*/  SYNCS.EXCH.64 URZ, [UR6+0x42028], UR8 ;  /* 0x04202808063f75b2 */ /* 0x0002620008000100 */
        /* <DEDUP_REMOVED lines=8> */
[----:B------:R-:W-:Y:S01]  /*0530*/  NOP ;  /* 0x0000000000007918 */ /* 0x000fe20000000000 */
.L_x_3:
        /* <DEDUP_REMOVED lines=21> */
[----:B------:R-:W-:Y:S01]  /*0690*/  NOP ;  /* 0x0000000000007918 */ /* 0x000fe20000000000 */
.L_x_4:
[----:B------:R-:W5:Y:S01]  /*06a0*/  SHFL.IDX PT, R2, R0, RZ, 0x1f ;  /* 0x00001fff00027589 */ /* 0x000f6200000e0000 */
[----:B------:R-:W-:Y:S01]  /*06b0*/  ELECT P0, URZ, PT ;  /* 0x00000000003f782f */ /* 0x000fe20003800000 */
[----:B------:R-:W-:Y:S01]  /*06c0*/  NOP ;  /* 0x0000000000007918 */ /* 0x000fe20000000000 */
[----:B-1----:R-:W-:Y:S02]  /*06d0*/  UMOV UR8, 0x80 ;  /* 0x0000008000087882 */ /* 0x002fe40000000000 */
[C---:B-----5:R-:W-:Y:S02]  /*06e0*/  ISETP.NE.OR P0, PT, R2.reuse, RZ, !P0 ;  /* 0x000000ff0200720c */ /* 0x060fe40004705670 */
[----:B------:R-:W-:-:S11]  /*06f0*/  ISETP.NE.AND P2, PT, R2, RZ, PT ;  /* 0x000000ff0200720c */ /* 0x000fd60003f45270 */
[----:B------:R-:W-:Y:S01]  /*0700*/  VOTEU.ALL UP0, P0 ;  /* 0x00000000003f7886 */ /* 0x000fe20000000000 */
[----:B------:R-:W-:Y:S01]  /*0710*/  VOTEU.ALL UP2, P0 ;  /* 0x00000000003f7886 */ /* 0x000fe20000040000 */
[----:B------:R-:W-:Y:S01]  /*0720*/  VOTEU.ALL UP3, P0 ;  /* 0x00000000003f7886 */ /* 0x000fe20000060000 */
[----:B------:R-:W-:Y:S02]  /*0730*/  VOTEU.ALL UP4, P0 ;  /* 0x00000000003f7886 */ /* 0x000fe40000080000 */
[----:B------:R-:W1:Y:S01]  /*0740*/  @!UP0 S2UR UR10, SR_CgaCtaId ;  /* 0x00000000000a89c3 */ /* 0x000e620000008800 */
[----:B------:R-:W-:Y:S01]  /*0750*/  @!UP0 UMOV UR6, 0x400 ;  /* 0x0000040000068882 */ /* 0x000fe20000000000 */
[----:B------:R-:W-:-:S04]  /*0760*/  @!UP0 UIADD3 UR8, -UR8, 0x100000, URZ ;  /* 0x0010000008088890 */ /* 0x000fc8000fffe13f */
[----:B------:R-:W-:Y:S02]  /*0770*/  @!UP0 USHF.L.U32 UR9, UR8, 0xb, URZ ;  /* 0x0000000b08098899 */ /* 0x000fe4000800063f */
[----:B------:R-:W-:Y:S02]  /*0780*/  @!UP0 USHF.L.U32 UR8, UR8, 0x1, URZ ;  /* 0x0000000108088899 */ /* 0x000fe4000800063f */
[----:B-1----:R-:W-:Y:S01]  /*0790*/  @!UP0 ULEA UR6, UR10, UR6, 0x18 ;  /* 0x000000060a068291 */ /* 0x002fe2000f8ec03f */
[----:B------:R-:W-:Y:S01]  /*07a0*/  VOTEU.ALL UP0, P0 ;  /* 0x00000000003f7886 */ /* 0x000fe20000000000 */
[----:B------:R-:W1:Y:S10]  /*07b0*/  FENCE.VIEW.ASYNC.S ;  /* 0x00000000000073c6 */ /* 0x000e740000000000 */
[----:B-1----:R1:W1:Y:S01]  /*07c0*/  @!UP0 SYNCS.EXCH.64 URZ, [UR6+0x42090], UR8 ;  /* 0x04209008063f85b2 */ /* 0x0022620008000100 */
[----:B------:R1:W1:Y:S01]  /*07d0*/  @!UP2 SYNCS.EXCH.64 URZ, [UR6+0x42098], UR8 ;  /* 0x04209808063fa5b2 */ /* 0x0002620008000100 */
[----:B------:R1:W1:Y:S01]  /*07e0*/  @!UP3 SYNCS.EXCH.64 URZ, [UR6+0x420a0], UR8 ;  /* 0x0420a008063fb5b2 */ /* 0x0002620008000100 */
[----:B------:R1:W1:Y:S01]  /*07f0*/  @!UP4 SYNCS.EXCH.64 URZ, [UR6+0x420a8], UR8 ;  /* 0x0420a808063fc5b2 */ /* 0x0002620008000100 */
[----:B------:R-:W-:Y:S01]  /*0800*/  NOP ;  /* 0x0000000000007918 */ /* 0x000fe20000000000 */
[----:B------:R-:W-:Y:S05]  /*0810*/  @P2 BRA `(.L_x_5) ;  /* 0x0000000000502947 */ /* 0x000fea0003800000 */
[----:B-1----:R-:W1:Y:S01]  /*0820*/  S2UR UR8, SR_CgaCtaId ;  /* 0x00000000000879c3 */ /* 0x002e620000008800 */
        /* <DEDUP_REMOVED lines=12> */
[----:B-1----:R1:W1:Y:S01]  /*08f0*/  SYNCS.EXCH.64 URZ, [UR6+0x420c0], UR8 ;  /* 0x0420c008063f75b2 */ /* 0x0022620008000100 */
[----:B------:R1:W1:Y:S01]  /*0900*/  SYNCS.EXCH.64 URZ, [UR6+0x420d8], UR10 ;  /* 0x0420d80a063f75b2 */ /* 0x0002620008000100 */
[----:B------:R1:W1:Y:S01]  /*0910*/  SYNCS.EXCH.64 URZ, [UR6+0x420c8], UR8 ;  /* 0x0420c808063f75b2 */ /* 0x0002620008000100 */
[----:B------:R1:W1:Y:S01]  /*0920*/  SYNCS.EXCH.64 URZ, [UR6+0x420e0], UR10 ;  /* 0x0420e00a063f75b2 */ /* 0x0002620008000100 */
[----:B------:R1:W1:Y:S01]  /*0930*/  SYNCS.EXCH.64 URZ, [UR6+0x420d0], UR8 ;  /* 0x0420d008063f75b2 */ /* 0x0002620008000100 */
[----:B------:R1:W1:Y:S01]  /*0940*/  SYNCS.EXCH.64 URZ, [UR6+0x420e8], UR10 ;  /* 0x0420e80a063f75b2 */ /* 0x0002620008000100 */
[----:B------:R-:W-:Y:S01]  /*0950*/  NOP ;  /* 0x0000000000007918 */ /* 0x000fe20000000000 */
.L_x_5:
[----:B------:R-:W-:Y:S01]  /*0960*/  ISETP.NE.AND P0, PT, RZ, UR36, PT ;  /* 0x00000024ff007c0c */ /* 0x000fe2000bf05270 */
[----:B------:R-:W-:Y:S01]  /*0970*/  IMAD.U32 R0, RZ, RZ, UR4 ;  /* 0x00000004ff007e24 */ /* 0x000fe2000f8e00ff */
[----:B------:R-:W-:Y:S01]  /*0980*/  NOP ;  /* 0x0000000000007918 */ /* 0x000fe20000000000 */
[----:B-1234-:R-:W-:Y:S03]  /*0990*/  BAR.SYNC.DEFER_BLOCKING 0x0 ;  /* 0x0000000000007b1d */ /* 0x01efe60000010000 */
[----:B------:R-:W-:-:S07]  /*09a0*/  ISETP.EQ.AND P2, PT, R0, 0x1, P1 ;  /* 0x000000010000780c */ /* 0x000fce0000f42270 */
[----:B------:R-:W-:Y:S06]  /*09b0*/  @!P0 BRA `(.L_x_6) ;  /* 0x000001e000888947 */ /* 0x000fec0003800000 */
[----:B------:R-:W-:-:S06]  /*09c0*/  UISETP.GT.U32.AND UP0, UPT, UR7, 0x3, UPT ;  /* 0x000000030700788c */ /* 0x000fcc000bf04070 */
[----:B------:R-:W-:-:S13]  /*09d0*/  PLOP3.LUT P0, PT, PT, PT, UP0, 0x80, 0x0 ;  /* 0x000000000000781c */ /* 0x000fda0003f0f008 */
[----:B------:R-:W-:Y:S05]  /*09e0*/  @P0 EXIT ;  /* 0x000000000000094d */ /* 0x000fea0003800000 */
.L_x_7:
[----:B------:R-:W-:-:S08]  /*09f0*/  NOP ;  /* 0x0000000000007918 */ /* 0x000fd00000000000 */
[----:B------:R-:W1:Y:S02]  /*0a00*/  USETMAXREG.TRY_ALLOC.CTAPOOL UP0, 0xf0 ;  /* 0x000000f0000079c8 */ /* 0x000e640008000600 */
[----:B-1----:R-:W-:-:S13]  /*0a10*/  PLOP3.LUT P0, PT, PT, PT, UP0, 0x80, 0x0 ;  /* 0x000000000000781c */ /* 0x002fda0003f0f008 */
[----:B------:R-:W-:Y:S05]  /*0a20*/  @!P0 BRA `(.L_x_7) ;  /* 0xfffffffc00f08947 */ /* 0x000fea000383ffff */
[----:B------:R-:W-:Y:S01]  /*0a30*/  UISETP.NE.AND UP0, UPT, UR36, 0x1, UPT ;  /* 0x000000012400788c */ /* 0x000fe2000bf05270 */
[----:B------:R-:W1:Y:S01]  /*0a40*/  S2UR UR8, SR_CTAID.X ;  /* 0x00000000000879c3 */ /* 0x000e620000002500 */
[----:B------:R-:W-:Y:S01]  /*0a50*/  UMOV UR4, URZ ;  /* 0x0000003f00047c82 */ /* 0x000fe20008000000 */
[----:B------:R-:W-:-:S03]  /*0a60*/  UMOV UR6, URZ ;  /* 0x0000003f00067c82 */ /* 0x000fc60008000000 */
[----:B------:R-:W-:-:S13]  /*0a70*/  PLOP3.LUT P0, PT, PT, PT, UP0, 0x80, 0x0 ;  /* 0x000000000000781c */ /* 0x000fda0003f0f008 */
[----:B------:R-:W-:Y:S05]  /*0a80*/  @!P0 BRA `(.L_x_8) ;  /* 0x00000000003c8947 */ /* 0x000fea0003800000 */
[----:B------:R-:W-:Y:S01]  /*0a90*/  UISETP.NE.AND UP0, UPT, UR36, 0x2, UPT ;  /* 0x000000022400788c */ /* 0x000fe2000bf05270 */
[----:B------:R-:W-:-:S05]  /*0aa0*/  UMOV UR6, 0x1 ;  /* 0x0000000100067882 */ /* 0x000fca0000000000 */
[----:B------:R-:W-:-:S13]  /*0ab0*/  PLOP3.LUT P1, PT, PT, PT, UP0, 0x80, 0x0 ;  /* 0x000000000000781c */ /* 0x000fda0003f2f008 */
[----:B------:R-:W-:Y:S05]  /*0ac0*/  @!P1 BRA `(.L_x_8) ;  /* 0x00000000002c9947 */ /* 0x000fea0003800000 */
[----:B------:R-:W-:-:S06]  /*0ad0*/  UISETP.NE.AND UP0, UPT, UR36, 0x3, UPT ;  /* 0x000000032400788c */ /* 0x000fcc000bf05270 */
[----:B------:R-:W-:-:S13]  /*0ae0*/  PLOP3.LUT P1, PT, PT, PT, UP0, 0x80, 0x0 ;  /* 0x000000000000781c */ /* 0x000fda0003f2f008 */
[----:B------:R-:W-:Y:S05]  /*0af0*/  @!P1 BRA `(.L_x_9) ;  /* 0x0000000000189947 */ /* 0x000fea0003800000 */
[----:B------:R-:W-:-:S11]  /*0b00*/  UISETP.NE.AND UP0, UPT, UR36, 0x4, UPT ;  /* 0x000000042400788c */ /* 0x000fd6000bf05270 */
[----:B------:R-:W-:Y:S01]  /*0b10*/  @!UP0 UMOV UR4, 0x1 ;  /* 0x0000000100048882 */ /* 0x000fe20000000000 */
[----:B------:R-:W-:Y:S01]  /*0b20*/  @!UP0 UMOV UR6, 0x1 ;  /* 0x0000000100068882 */ /* 0x000fe20000000000 */
[----:B------:R-:W-:Y:S01]  /*0b30*/  @UP0 UMOV UR4, URZ ;  /* 0x0000003f00040c82 */ /* 0x000fe20008000000 */
[----:B------:R-:W-:Y:S01]  /*0b40*/  @UP0 UMOV UR6, URZ ;  /* 0x0000003f00060c82 */ /* 0x000fe20008000000 */
[----:B------:R-:W-:Y:S05]  /*0b50*/  BRA `(.L_x_8) ;  /* 0x0000000000087947 */ /* 0x000fea0003800000 */
.L_x_9:
[----:B------:R-:W-:Y:S01]  /*0b60*/  UMOV UR4, 0x1 ;  /* 0x0000000100047882 */ /* 0x000fe20000000000 */
[----:B------:R-:W-:-:S05]  /*0b70*/  UMOV UR6, URZ ;  /* 0x0000003f00067c82 */ /* 0x000fca0008000000 */
.L_x_8:
[----:B------:R-:W-:Y:S05]  /*0b80*/  @!P0 BRA `(.L_x_10) ;  /* 0x0000000000408947 */ /* 0x000fea0003800000 */
[----:B------:R-:W-:-:S06]  /*0b90*/  UISETP.NE.AND UP0, UPT, UR36, 0x2, UPT ;  /* 0x000000022400788c */ /* 0x000fcc000bf05270 */
[----:B------:R-:W-:-:S13]  /*0ba0*/  PLOP3.LUT P0, PT, PT, PT, UP0, 0x80, 0x0 ;  /* 0x000000000000781c */ /* 0x000fda0003f0f008 */
[----:B------:R-:W-:Y:S05]  /*0bb0*/  @!P0 BRA `(.L_x_11) ;  /* 0x00000000002c8947 */ /* 0x000fea0003800000 */
[----:B------:R-:W-:-:S06]  /*0bc0*/  UISETP.NE.AND UP0, UPT, UR36, 0x3, UPT ;  /* 0x000000032400788c */ /* 0x000fcc000bf05270 */
[----:B------:R-:W-:-:S13]  /*0bd0*/  PLOP3.LUT P0, PT, PT, PT, UP0, 0x80, 0x0 ;  /* 0x000000000000781c */ /* 0x000fda0003f0f008 */
[----:B------:R-:W-:Y:S05]  /*0be0*/  @!P0 BRA `(.L_x_12) ;  /* 0x0000000000188947 */ /* 0x000fea0003800000 */
[----:B------:R-:W-:Y:S01]  /*0bf0*/  UISETP.NE.AND UP0, UPT, UR36, 0x4, UPT ;  /* 0x000000042400788c */ /* 0x000fe2000bf05270 */
[----:B-1----:R-:W-:-:S05]  /*0c00*/  UMOV UR37, UR8 ;  /* 0x0000000800257c82 */ /* 0x002fca0008000000 */
[----:B------:R-:W-:-:S13]  /*0c10*/  PLOP3.LUT P0, PT, PT, PT, UP0, 0x80, 0x0 ;  /* 0x000000000000781c */ /* 0x000fda0003f0f008 */
[----:B------:R-:W-:Y:S05]  /*0c20*/  @P0 BRA `(.L_x_13) ;  /* 0x00000000001c0947 */ /* 0x000fea0003800000 */
[----:B------:R-:W-:Y:S01]  /*0c30*/  ULEA UR37, UR8, 0x3, 0x1 ;  /* 0x0000000308257891 */ /* 0x000fe2000f8e083f */
[----:B------:R-:W-:Y:S11]  /*0c40*/  BRA `(.L_x_13) ;  /* 0x0000000000147947 */ /* 0x000ff60003800000 */
.L_x_12:
[----:B-1----:R-:W-:Y:S01]  /*0c50*/  ULEA UR37, UR8, 0x2, 0x1 ;  /* 0x0000000208257891 */ /* 0x002fe2000f8e083f */
[----:B------:R-:W-:Y:S11]  /*0c60*/  BRA `(.L_x_13) ;  /* 0x00000000000c7947 */ /* 0x000ff60003800000 */
.L_x_11:
[----:B-1----:R-:W-:Y:S01]  /*0c70*/  ULEA UR37, UR8, 0x1, 0x1 ;  /* 0x0000000108257891 */ /* 0x002fe2000f8e083f */
[----:B------:R-:W-:Y:S11]  /*0c80*/  BRA `(.L_x_13) ;  /* 0x0000000000047947 */ /* 0x000ff60003800000 */
.L_x_10:
[----:B-1----:R-:W-:-:S12]  /*0c90*/  USHF.L.U32 UR37, UR8, 0x1, URZ ;  /* 0x0000000108257899 */ /* 0x002fd8000800063f */
.L_x_13:
[----:B------:R-:W-:-:S04]  /*0ca0*/  ULOP3.LUT UR9, UR5, 0x1, URZ, 0xfc, !UPT ;  /* 0x0000000105097892 */ /* 0x000fc8000f8efc3f */
[----:B------:R-:W-:-:S06]  /*0cb0*/  UISETP.NE.AND UP0, UPT, UR9, 0x3, UPT ;  /* 0x000000030900788c */ /* 0x000fcc000bf05270 */
[----:B------:R-:W-:-:S13]  /*0cc0*/  PLOP3.LUT P0, PT, PT, PT, UP0, 0x80, 0x0 ;  /* 0x000000000000781c */ /* 0x000fda0003f0f008 */
[----:B------:R-:W-:Y:S05]  /*0cd0*/  @!P0 BRA `(.L_x_14) ;  /* 0x0000000000048947 */ /* 0x000fea0003800000 */
[----:B------:R-:W-:Y:S01]  /*0ce0*/  BPT.TRAP 0x1 ;  /* 0x000000040000795c */ /* 0x000fe20000300000 */
.L_x_14:
[----:B------:R-:W1:Y:S01]  /*0cf0*/  S2UR UR9, SR_CgaCtaId ;  /* 0x00000000000979c3 */ /* 0x000e620000008800 */
[----:B------:R-:W-:Y:S01]  /*0d00*/  UMOV UR38, 0x400 ;  /* 0x0000040000267882 */ /* 0x000fe20000000000 */
[----:B------:R-:W-:Y:S01]  /*0d10*/  IMAD.U32 R8, RZ, RZ, UR4 ;  /* 0x00000004ff087e24 */ /* 0x000fe2000f8e00ff */
[----:B------:R-:W-:Y:S01]  /*0d20*/  SHF.R.S32.HI R0, RZ, 0x1f, R5 ;  /* 0x0000001fff007819 */ /* 0x000fe20000011405 */
[----:B------:R-:W-:-:S03]  /*0d30*/  ULEA UR4, UR8, 0x17f, 0x7 ;  /* 0x0000017f08047891 */ /* 0x000fc6000f8e383f */
[----:B------:R-:W-:Y:S01]  /*0d40*/  LEA.HI R0, R0, R5, RZ, 0x7 ;  /* 0x0000000500007211 */ /* 0x000fe200078f38ff */
[----:B------:R-:W2:Y:S01]  /*0d50*/  LDC R2, c[0x0][0x28c] ;  /* 0x0000a300ff027b82 */ /* 0x000ea20000000800 */
[----:B------:R-:W-:Y:S01]  /*0d60*/  SHF.L.U32 R8, R8, 0x1f, RZ ;  /* 0x0000001f08087819 */ /* 0x000fe200000006ff */
[----:B------:R-:W-:Y:S01]  /*0d70*/  USHF.R.U32.HI UR4, URZ, 0x8, UR4 ;  /* 0x000000083f047899 */ /* 0x000fe20008011604 */
[----:B------:R-:W-:-:S05]  /*0d80*/  LOP3.LUT R0, R0, 0xffffff80, RZ, 0xc0, !PT ;  /* 0xffffff8000007812 */ /* 0x000fca00078ec0ff */
[----:B------:R-:W-:-:S05]  /*0d90*/  IMAD.IADD R0, R5, 0x1, -R0 ;  /* 0x0000000105007824 */ /* 0x000fca00078e0a00 */
[----:B------:R-:W-:Y:S01]  /*0da0*/  SHF.R.S32.HI R7, RZ, 0x1f, R0 ;  /* 0x0000001fff077819 */ /* 0x000fe20000011400 */
[----:B-1----:R-:W-:-:S03]  /*0db0*/  ULEA UR38, UR9, UR38, 0x18 ;  /* 0x0000002609267291 */ /* 0x002fc6000f8ec03f */
[----:B------:R-:W-:Y:S01]  /*0dc0*/  LEA.HI R4, R7, R0, RZ, 0x2 ;  /* 0x0000000007047211 */ /* 0x000fe200078f10ff */
[----:B------:R-:W-:-:S03]  /*0dd0*/  ULEA UR9, UR6, UR38, 0x3 ;  /* 0x0000002606097291 */ /* 0x000fc6000f8e183f */
[--C-:B------:R-:W-:Y:S02]  /*0de0*/  SHF.R.S32.HI R6, RZ, 0x2, R4.reuse ;  /* 0x00000002ff067819 */ /* 0x100fe40000011404 */
[----:B------:R-:W-:Y:S01]  /*0df0*/  SHF.R.S32.HI R3, RZ, 0x1f, R4 ;  /* 0x0000001fff037819 */ /* 0x000fe20000011404 */
[----:B--2---:R-:W-:-:S03]  /*0e00*/  VIADD R2, R2, 0xff ;  /* 0x000000ff02027836 */ /* 0x004fc60000000000 */
[----:B------:R-:W-:Y:S01]  /*0e10*/  LEA.HI R3, R3, R6, RZ, 0x3 ;  /* 0x0000000603037211 */ /* 0x000fe200078f18ff */
[----:B------:R-:W1:Y:S03]  /*0e20*/  SYNCS.PHASECHK.TRANS64.TRYWAIT P1, [UR9+0x42050], R8 ;  /* 0x04205008ff0075a7 */ /* 0x000e660008020149 */
[----:B------:R-:W-:Y:S02]  /*0e30*/  LOP3.LUT R9, R3, 0xfffffff8, RZ, 0xc0, !PT ;  /* 0xfffffff803097812 */ /* 0x000fe400078ec0ff */
[----:B------:R-:W-:-:S03]  /*0e40*/  SHF.R.S32.HI R3, RZ, 0x1f, R2 ;  /* 0x0000001fff037819 */ /* 0x000fc60000011402 */
[----:B------:R-:W-:Y:S01]  /*0e50*/  IMAD.IADD R9, R6, 0x1, -R9 ;  /* 0x0000000106097824 */ /* 0x000fe200078e0a09 */
[----:B------:R-:W-:Y:S02]  /*0e60*/  LEA.HI R3, R3, R2, RZ, 0x8 ;  /* 0x0000000203037211 */ /* 0x000fe400078f40ff */
[----:B------:R-:W-:Y:S02]  /*0e70*/  LEA.HI R6, R7, R0, RZ, 0x5 ;  /* 0x0000000007067211 */ /* 0x000fe400078f28ff */
[----:B------:R-:W-:Y:S02]  /*0e80*/  SHF.R.S32.HI R3, RZ, 0x8, R3 ;  /* 0x00000008ff037819 */ /* 0x000fe40000011403 */
[----:B------:R-:W-:Y:S02]  /*0e90*/  LOP3.LUT R7, R4, 0x7ffffffc, RZ, 0xc0, !PT ;  /* 0x7ffffffc04077812 */ /* 0x000fe400078ec0ff */
[----:B------:R-:W-:Y:S02]  /*0ea0*/  SHF.R.S32.HI R6, RZ, 0x5, R6 ;  /* 0x00000005ff067819 */ /* 0x000fe40000011406 */
[----:B------:R-:W-:Y:S01]  /*0eb0*/  VIMNMX R154, R3, UR4, PT ;  /* 0x00000004039a7c48 */ /* 0x000fe2000bfe0100 */
[----:B------:R-:W-:-:S02]  /*0ec0*/  IMAD.IADD R0, R0, 0x1, -R7 ;  /* 0x0000000100007824 */ /* 0x000fc400078e0a07 */
[----:B------:R-:W-:Y:S02]  /*0ed0*/  IMAD R6, R6, 0x10, R9 ;  /* 0x0000001006067824 */ /* 0x000fe400078e0209 */
[----:B------:R-:W-:Y:S01]  /*0ee0*/  IMAD.U32 R7, RZ, RZ, UR37 ;  /* 0x00000025ff077e24 */ /* 0x000fe2000f8e00ff */
[----:B-1----:R-:W-:Y:S06]  /*0ef0*/  @!P1 BRA `(.L_x_15) ;  /* 0x000001f0006c9947 */ /* 0x002fec0003800000 */
.L_x_104:
[----:B------:R-:W-:Y:S02]  /*0f00*/  IMAD.SHL.U32 R0, R0, 0x2, RZ ;  /* 0x0000000200007824 */ /* 0x000fe400078e00ff */
[----:B-1----:R-:W-:Y:S01]  /*0f10*/  IMAD R3, R7, 0x40, R6 ;  /* 0x0000004007037824 */ /* 0x002fe200078e0206 */
[----:B------:R-:W-:Y:S06]  /*0f20*/  @!P0 BRA `(.L_x_16) ;  /* 0x0000000000048947 */ /* 0x000fec0003800000 */
[----:B------:R-:W-:Y:S01]  /*0f30*/  BPT.TRAP 0x1 ;  /* 0x000000040000795c */ /* 0x000fe20000300000 */
.L_x_16:
[----:B------:R-:W-:Y:S01]  /*0f40*/  SHF.L.U32 R8, RZ, 0x1f, RZ ;  /* 0x0000001fff087819 */ /* 0x000fe200000006ff */
[----:B------:R-:W-:Y:S01]  /*0f50*/  UIADD3 UR32, UR38, 0x42090, URZ ;  /* 0x0004209026207890 */ /* 0x000fe2000fffe03f */
[----:B------:R-:W-:Y:S02]  /*0f60*/  ISETP.NE.AND P2, PT, RZ, UR7, PT ;  /* 0x00000007ff007c0c */ /* 0x000fe4000bf45270 */
[----:B------:R-:W1:Y:S02]  /*0f70*/  SYNCS.PHASECHK.TRANS64.TRYWAIT P1, [UR38+0x42000], R8 ;  /* 0x04200008ff0075a7 */ /* 0x000e640008020166 */
[----:B-1----:R-:W-:Y:S09]  /*0f80*/  @!P1 BRA `(.L_x_17) ;  /* 0x000001f000609947 */ /* 0x002ff20003800000 */
.L_x_105:
[----:B------:R-:W-:Y:S01]  /*0f90*/  ULEA UR4, UR36, UR32, 0x3 ;  /* 0x0000002024047291 */ /* 0x000fe2000f8e183f */
[----:B------:R-:W-:-:S04]  /*0fa0*/  SEL R2, RZ, 0x1, P2 ;  /* 0x00000001ff027807 */ /* 0x000fc80001000000 */
[----:B------:R-:W-:-:S04]  /*0fb0*/  SHF.L.U32 R2, R2, 0x1f, RZ ;  /* 0x0000001f02027819 */ /* 0x000fc800000006ff */
[----:B------:R-:W2:Y:S02]  /*0fc0*/  SYNCS.PHASECHK.TRANS64.TRYWAIT P1, [UR4+-0x8], R2 ;  /* 0xfffff802ff0075a7 */ /* 0x000ea40008020144 */
[----:B--2---:R-:W-:Y:S05]  /*0fd0*/  @!P1 BRA `(.L_x_18) ;  /* 0x000001f000649947 */ /* 0x004fea0003800000 */
.L_x_106:
[----:B------:R-:W-:Y:S01]  /*0fe0*/  USHF.R.U32.HI UR4, URZ, 0x4, UR38 ;  /* 0x000000043f047899 */ /* 0x000fe20008011626 */
[----:B------:R-:W-:Y:S01]  /*0ff0*/  WARPGROUP.ARRIVE ;  /* 0x00000000000079c5 */ /* 0x000fe20000000000 */
[----:B------:R-:W-:Y:S01]  /*1000*/  UIADD3 UR8, UR38, 0x6000, URZ ;  /* 0x0000600026087890 */ /* 0x000fe2000fffe03f */
[C---:B-1----:R-:W-:Y:S01]  /*1010*/  VIADD R2, R0.reuse, 0x8 ;  /* 0x0000000800027836 */ /* 0x042fe20000000000 */
[----:B------:R-:W-:Y:S01]  /*1020*/  ULOP3.LUT UR4, UR4, 0x3fff, URZ, 0xc0, !UPT ;  /* 0x00003fff04047892 */ /* 0x000fe2000f8ec03f */
[C---:B------:R-:W-:Y:S01]  /*1030*/  VIADD R4, R0.reuse, 0x9 ;  /* 0x0000000900047836 */ /* 0x040fe20000000000 */
[----:B------:R-:W-:Y:S01]  /*1040*/  USHF.R.U32.HI UR8, URZ, 0x4, UR8 ;  /* 0x000000043f087899 */ /* 0x000fe20008011608 */
[C---:B------:R-:W-:Y:S01]  /*1050*/  ISETP.GE.AND P3, PT, R3.reuse, R0, PT ;  /* 0x000000000300720c */ /* 0x040fe20003f66270 */
[----:B------:R-:W-:Y:S01]  /*1060*/  ULOP3.LUT UR9, UR4, 0x10000, URZ, 0xfc, !UPT ;  /* 0x0001000004097892 */ /* 0x000fe2000f8efc3f */
[C---:B------:R-:W-:Y:S01]  /*1070*/  ISETP.GE.AND P5, PT, R3.reuse, R2, PT ;  /* 0x000000020300720c */ /* 0x040fe20003fa6270 */
[----:B------:R-:W-:Y:S01]  /*1080*/  ULOP3.LUT UR4, UR8, 0x3fff, URZ, 0xc0, !UPT ;  /* 0x00003fff08047892 */ /* 0x000fe2000f8ec03f */
[C---:B------:R-:W-:Y:S01]  /*1090*/  VIADD R2, R0.reuse, 0x18 ;  /* 0x0000001800027836 */ /* 0x040fe20000000000 */
[----:B------:R-:W-:Y:S01]  /*10a0*/  UIMAD UR6, UR6, 0x300, UR9 ;  /* 0x00000300060678a4 */ /* 0x000fe2000f8e0209 */
[C---:B------:R-:W-:Y:S01]  /*10b0*/  ISETP.GE.AND P6, PT, R3.reuse, R4, PT ;  /* 0x000000040300720c */ /* 0x040fe20003fc6270 */
[----:B------:R-:W-:Y:S01]  /*10c0*/  ULOP3.LUT UR4, UR4, 0x10000, URZ, 0xfc, !UPT ;  /* 0x0001000004047892 */ /* 0x000fe2000f8efc3f */
[C---:B------:R-:W-:Y:S01]  /*10d0*/  ISETP.GT.AND P4, PT, R3.reuse, R0, PT ;  /* 0x000000000300720c */ /* 0x040fe20003f84270 */
[----:B------:R-:W-:Y:S01]  /*10e0*/  UMOV UR9, 0x80000020 ;  /* 0x8000002000097882 */ /* 0x000fe20000000000 */
[----:B------:R-:W-:Y:S01]  /*10f0*/  UMOV UR11, 0x80000020 ;  /* 0x80000020000b7882 */ /* 0x000fe20000000000 */
[----:B------:R-:W-:Y:S01]  /*1100*/  UIADD3 UR28, UR6, 0x2, URZ ;  /* 0x00000002061c7890 */ /* 0x000fe2000fffe03f */
[C---:B------:R-:W-:Y:S01]  /*1110*/  VIADD R4, R0.reuse, 0x19 ;  /* 0x0000001900047836 */ /* 0x040fe20000000000 */
[----:B------:R-:W-:Y:S01]  /*1120*/  UMOV UR8, UR6 ;  /* 0x0000000600087c82 */ /* 0x000fe20008000000 */
[----:B------:R-:W-:Y:S01]  /*1130*/  UMOV UR10, UR4 ;  /* 0x00000004000a7c82 */ /* 0x000fe20008000000 */
[----:B------:R-:W-:Y:S01]  /*1140*/  UIADD3 UR30, UR4, 0x2, URZ ;  /* 0x00000002041e7890 */ /* 0x000fe2000fffe03f */
[----:B------:R-:W-:Y:S01]  /*1150*/  QGMMA.64x256x32.F32.E4M3.E4M3 R24, gdesc[UR8], RZ, !UPT, gsb0 ;  /* 0x03e00000081879f3 */ /* 0x000fe2000c0008ff */
[----:B------:R-:W-:Y:S01]  /*1160*/  UMOV UR29, 0x80000020 ;  /* 0x80000020001d7882 */ /* 0x000fe20000000000 */
[----:B------:R-:W-:Y:S01]  /*1170*/  UMOV UR31, 0x80000020 ;  /* 0x80000020001f7882 */ /* 0x000fe20000000000 */
[----:B------:R-:W-:Y:S01]  /*1180*/  UIADD3 UR12, UR6, 0x100, URZ ;  /* 0x00000100060c7890 */ /* 0x000fe2000fffe03f */
[C---:B------:R-:W-:Y:S01]  /*1190*/  VIADD R6, R0.reuse, 0x10 ;  /* 0x0000001000067836 */ /* 0x040fe20000000000 */
[----:B------:R-:W-:Y:S01]  /*11a0*/  UIADD3 UR14, UR4, 0x400, URZ ;  /* 0x00000400040e7890 */ /* 0x000fe2000fffe03f */
[----:B------:R-:W-:Y:S01]  /*11b0*/  VIADD R10, R0, 0x11 ;  /* 0x00000011000a7836 */ /* 0x000fe20000000000 */
[----:B------:R-:W-:Y:S01]  /*11c0*/  UMOV UR13, 0x80000020 ;  /* 0x80000020000d7882 */ /* 0x000fe20000000000 */
[----:B------:R-:W-:Y:S01]  /*11d0*/  UMOV UR15, 0x80000020 ;  /* 0x80000020000f7882 */ /* 0x000fe20000000000 */
[----:B------:R-:W-:Y:S01]  /*11e0*/  UIADD3 UR16, UR6, 0x102, URZ ;  /* 0x0000010206107890 */ /* 0x000fe2000fffe03f */
[C---:B------:R-:W-:Y:S01]  /*11f0*/  ISETP.GE.AND P1, PT, R3.reuse, R6, PT ;  /* 0x000000060300720c */ /* 0x040fe20003f26270 */
[----:B------:R-:W-:Y:S01]  /*1200*/  UIADD3 UR18, UR4, 0x402, URZ ;  /* 0x0000040204127890 */ /* 0x000fe2000fffe03f */
[----:B------:R-:W-:Y:S01]  /*1210*/  ISETP.GE.AND P2, PT, R3, R10, PT ;  /* 0x0000000a0300720c */ /* 0x000fe20003f46270 */
[----:B------:R-:W-:Y:S01]  /*1220*/  UMOV UR17, 0x80000020 ;  /* 0x8000002000117882 */ /* 0x000fe20000000000 */
[----:B------:R-:W-:Y:S01]  /*1230*/  UMOV UR19, 0x80000020 ;  /* 0x8000002000137882 */ /* 0x000fe20000000000 */
[----:B------:R-:W-:Y:S01]  /*1240*/  UIADD3 UR20, UR6, 0x200, URZ ;  /* 0x0000020006147890 */ /* 0x000fe2000fffe03f */
[----:B------:R-:W-:Y:S01]  /*1250*/  IMAD.MOV.U32 R197, RZ, RZ, RZ ;  /* 0x000000ffffc57224 */ /* 0x000fe200078e00ff */
[----:B------:R-:W-:Y:S01]  /*1260*/  UIADD3 UR22, UR4, 0x800, URZ ;  /* 0x0000080004167890 */ /* 0x000fe2000fffe03f */
[----:B------:R-:W-:Y:S01]  /*1270*/  UMOV UR21, 0x80000020 ;  /* 0x8000002000157882 */ /* 0x000fe20000000000 */
[----:B------:R-:W-:Y:S01]  /*1280*/  UMOV UR23, 0x80000020 ;  /* 0x8000002000177882 */ /* 0x000fe20000000000 */
[----:B------:R-:W-:-:S02]  /*1290*/  UIADD3 UR24, UR6, 0x202, URZ ;  /* 0x0000020206187890 */ /* 0x000fc4000fffe03f */
[----:B------:R-:W-:Y:S01]  /*12a0*/  UIADD3 UR26, UR4, 0x802, URZ ;  /* 0x00000802041a7890 */ /* 0x000fe2000fffe03f */
[----:B------:R-:W-:Y:S01]  /*12b0*/  UMOV UR25, 0x80000020 ;  /* 0x8000002000197882 */ /* 0x000fe20000000000 */
[----:B------:R-:W-:Y:S01]  /*12c0*/  UMOV UR27, 0x80000020 ;  /* 0x80000020001b7882 */ /* 0x000fe20000000000 */
[----:B------:R-:W-:Y:S01]  /*12d0*/  ULDC UR6, c[0x0][0x604] ;  /* 0x0001810000067ab9 */ /* 0x000fe20000000800 */
[----:B------:R-:W-:Y:S01]  /*12e0*/  USHF.L.U32 UR7, UR7, 0x3, URZ ;  /* 0x0000000307077899 */ /* 0x000fe2000800063f */
[----:B------:R-:W-:-:S03]  /*12f0*/  ULDC UR10, c[0x0][0x604] ;  /* 0x00018100000a7ab9 */ /* 0x000fc60000000800 */
[----:B------:R-:W-:Y:S01]  /*1300*/  ULOP3.LUT UR7, UR7, 0x8, URZ, 0xc, !UPT ;  /* 0x0000000807077892 */ /* 0x000fe2000f8e0c3f */
[----:B------:R-:W-:Y:S02]  /*1310*/  WARPGROUP.DEPBAR.LE gsb0, 0x0 ;  /* 0x00008000000079c5 */ /* 0x000fe40000010000 */
[----:B------:R-:W-:-:S06]  /*1320*/  WARPGROUP.ARRIVE ;  /* 0x00000000000079c5 */ /* 0x000fcc0000000000 */
[----:B------:R-:W-:Y:S03]  /*1330*/  QGMMA.64x256x32.F32.E4M3.E4M3 R24, gdesc[UR28], R24, gsb0 ;  /* 0x03e000001c1879f3 */ /* 0x000fe60008000818 */
[----:B------:R-:W-:Y:S02]  /*1340*/  WARPGROUP.DEPBAR.LE gsb0, 0x0 ;  /* 0x00008000000079c5 */ /* 0x000fe40000010000 */
[----:B------:R-:W-:-:S15]  /*1350*/  WARPGROUP.ARRIVE ;  /* 0x00000000000079c5 */ /* 0x000fde0000000000 */
[----:B------:R-:W-:-:S08]  /*1360*/  NOP ;  /* 0x0000000000007918 */ /* 0x000fd00000000000 */
        /* <DEDUP_REMOVED lines=14> */
[----:B------:R-:W-:Y:S02]  /*1450*/  FSEL R24, R24, -INF , P3 ;  /* 0xff80000018187808 */ /* 0x000fe40001800000 */
[----:B------:R-:W-:Y:S02]  /*1460*/  FSEL R152, R30, -INF , P3 ;  /* 0xff8000001e987808 */ /* 0x000fe40001800000 */
[----:B------:R-:W-:Y:S01]  /*1470*/  ISETP.GE.AND P3, PT, R3, R2, PT ;  /* 0x000000020300720c */ /* 0x000fe20003f66270 */
[----:B------:R-:W-:Y:S01]  /*1480*/  VIADD R2, R0, 0x20 ;  /* 0x0000002000027836 */ /* 0x000fe20000000000 */
[----:B------:R-:W-:-:S02]  /*1490*/  FSEL R25, R25, -INF , P4 ;  /* 0xff80000019197808 */ /* 0x000fc40002000000 */
[----:B------:R-:W-:Y:S02]  /*14a0*/  FSEL R153, R31, -INF , P4 ;  /* 0xff8000001f997808 */ /* 0x000fe40002000000 */
[----:B------:R-:W-:Y:S02]  /*14b0*/  FSEL R28, R28, -INF , P5 ;  /* 0xff8000001c1c7808 */ /* 0x000fe40002800000 */
[----:B------:R-:W-:Y:S02]  /*14c0*/  FSEL R155, R34, -INF , P5 ;  /* 0xff800000229b7808 */ /* 0x000fe40002800000 */
[C---:B------:R-:W-:Y:S01]  /*14d0*/  ISETP.GE.AND P4, PT, R3.reuse, R4, PT ;  /* 0x000000040300720c */ /* 0x040fe20003f86270 */
[C---:B------:R-:W-:Y:S01]  /*14e0*/  VIADD R4, R0.reuse, 0x21 ;  /* 0x0000002100047836 */ /* 0x040fe20000000000 */
        /* <DEDUP_REMOVED lines=98> */
[----:B------:R-:W-:-:S02]  /*1b10*/  FMNMX R7, R24, R25, !PT ;  /* 0x0000001918077209 */ /* 0x000fc40007800000 */
[----:B------:R-:W-:Y:S02]  /*1b20*/  FSEL R17, R77, -INF , P6 ;  /* 0xff8000004d117808 */ /* 0x000fe40003000000 */
[----:B------:R-:W-:Y:S02]  /*1b30*/  FSEL R83, R83, -INF , P6 ;  /* 0xff80000053537808 */ /* 0x000fe40003000000 */
[----:B------:R-:W-:Y:S02]  /*1b40*/  FSEL R18, R80, -INF , P1 ;  /* 0xff80000050127808 */ /* 0x000fe40000800000 */
[----:B------:R-:W-:Y:S02]  /*1b50*/  FSEL R86, R86, -INF , P1 ;  /* 0xff80000056567808 */ /* 0x000fe40000800000 */
[C---:B------:R-:W-:Y:S02]  /*1b60*/  ISETP.GE.AND P6, PT, R3.reuse, R4, PT ;  /* 0x000000040300720c */ /* 0x040fe40003fc6270 */
[----:B------:R-:W-:Y:S01]  /*1b70*/  ISETP.GE.AND P1, PT, R3, R2, PT ;  /* 0x000000020300720c */ /* 0x000fe20003f26270 */
[----:B------:R-:W-:Y:S01]  /*1b80*/  VIADD R2, R0, 0x89 ;  /* 0x0000008900027836 */ /* 0x000fe20000000000 */
[----:B------:R-:W-:-:S02]  /*1b90*/  FMNMX R4, R28, R7, !PT ;  /* 0x000000071c047209 */ /* 0x000fc40007800000 */
[----:B------:R-:W-:Y:S02]  /*1ba0*/  FSEL R81, R81, -INF , P2 ;  /* 0xff80000051517808 */ /* 0x000fe40001000000 */
[----:B------:R-:W-:Y:S02]  /*1bb0*/  FSEL R87, R87, -INF , P2 ;  /* 0xff80000057577808 */ /* 0x000fe40001000000 */
[----:B------:R-:W-:Y:S02]  /*1bc0*/  FMNMX R7, R29, R4, !PT ;  /* 0x000000041d077209 */ /* 0x000fe40007800000 */
[----:B------:R-:W-:Y:S01]  /*1bd0*/  ISETP.GE.AND P2, PT, R3, R2, PT ;  /* 0x000000020300720c */ /* 0x000fe20003f46270 */
[----:B------:R-:W-:Y:S01]  /*1be0*/  VIADD R2, R0, 0x90 ;  /* 0x0000009000027836 */ /* 0x000fe20000000000 */
[----:B------:R-:W-:Y:S02]  /*1bf0*/  FMNMX R4, R32, R7, !PT ;  /* 0x0000000720047209 */ /* 0x000fe40007800000 */
[----:B------:R-:W-:-:S02]  /*1c00*/  FSEL R84, R84, -INF , P3 ;  /* 0xff80000054547808 */ /* 0x000fc40001800000 */
[----:B------:R-:W-:Y:S02]  /*1c10*/  FSEL R90, R90, -INF , P3 ;  /* 0xff8000005a5a7808 */ /* 0x000fe40001800000 */
[----:B------:R-:W-:Y:S01]  /*1c20*/  ISETP.GE.AND P3, PT, R3, R2, PT ;  /* 0x000000020300720c */ /* 0x000fe20003f66270 */
[----:B------:R-:W-:Y:S01]  /*1c30*/  VIADD R2, R0, 0x91 ;  /* 0x0000009100027836 */ /* 0x000fe20000000000 */
[----:B------:R-:W-:Y:S02]  /*1c40*/  FMNMX R7, R33, R4, !PT ;  /* 0x0000000421077209 */ /* 0x000fe40007800000 */
[----:B------:R-:W-:Y:S02]  /*1c50*/  FSEL R85, R85, -INF , P4 ;  /* 0xff80000055557808 */ /* 0x000fe40002000000 */
[----:B------:R-:W-:Y:S02]  /*1c60*/  FSEL R91, R91, -INF , P4 ;  /* 0xff8000005b5b7808 */ /* 0x000fe40002000000 */
[----:B------:R-:W-:-:S02]  /*1c70*/  FMNMX R4, R36, R7, !PT ;  /* 0x0000000724047209 */ /* 0x000fc40007800000 */
[----:B------:R-:W-:Y:S01]  /*1c80*/  ISETP.GE.AND P4, PT, R3, R2, PT ;  /* 0x000000020300720c */ /* 0x000fe20003f86270 */
[C---:B------:R-:W-:Y:S01]  /*1c90*/  VIADD R2, R0.reuse, 0x98 ;  /* 0x0000009800027836 */ /* 0x040fe20000000000 */
[----:B------:R-:W-:Y:S01]  /*1ca0*/  FMNMX R7, R37, R4, !PT ;  /* 0x0000000425077209 */ /* 0x000fe20007800000 */
[----:B------:R-:W-:Y:S01]  /*1cb0*/  VIADD R4, R0, 0x99 ;  /* 0x0000009900047836 */ /* 0x000fe20000000000 */
[----:B------:R-:W-:Y:S02]  /*1cc0*/  FSEL R88, R88, -INF , P5 ;  /* 0xff80000058587808 */ /* 0x000fe40002800000 */
[----:B------:R-:W-:Y:S02]  /*1cd0*/  FSEL R94, R94, -INF , P5 ;  /* 0xff8000005e5e7808 */ /* 0x000fe40002800000 */
[C---:B------:R-:W-:Y:S01]  /*1ce0*/  ISETP.GE.AND P5, PT, R3.reuse, R2, PT ;  /* 0x000000020300720c */ /* 0x040fe20003fa6270 */
[----:B------:R-:W-:Y:S01]  /*1cf0*/  VIADD R2, R3, 0x8 ;  /* 0x0000000803027836 */ /* 0x000fe20000000000 */
[----:B------:R-:W-:-:S02]  /*1d00*/  FMNMX R10, R40, R7, !PT ;  /* 0x00000007280a7209 */ /* 0x000fc40007800000 */
[----:B------:R-:W-:Y:S02]  /*1d10*/  FSEL R89, R89, -INF , P6 ;  /* 0xff80000059597808 */ /* 0x000fe40003000000 */
[----:B------:R-:W-:Y:S02]  /*1d20*/  FSEL R95, R95, -INF , P6 ;  /* 0xff8000005f5f7808 */ /* 0x000fe40003000000 */
[----:B------:R-:W-:Y:S01]  /*1d30*/  FMNMX R7, R41, R10, !PT ;  /* 0x0000000a29077209 */ /* 0x000fe20007800000 */
[----:B------:R-:W-:Y:S01]  /*1d40*/  VIADD R10, R0, 0xa1 ;  /* 0x000000a1000a7836 */ /* 0x000fe20000000000 */
[----:B------:R-:W-:Y:S02]  /*1d50*/  ISETP.GE.AND P6, PT, R2, R0, PT ;  /* 0x000000000200720c */ /* 0x000fe40003fc6270 */
[----:B------:R-:W-:Y:S02]  /*1d60*/  FMNMX R21, R44, R7, !PT ;  /* 0x000000072c157209 */ /* 0x000fe40007800000 */
[----:B------:R-:W-:-:S02]  /*1d70*/  FSEL R7, R26, -INF , P6 ;  /* 0xff8000001a077808 */ /* 0x000fc40003000000 */
[----:B------:R-:W-:Y:S02]  /*1d80*/  ISETP.GT.AND P6, PT, R2, R0, PT ;  /* 0x000000000200720c */ /* 0x000fe40003fc4270 */
[----:B------:R-:W-:Y:S02]  /*1d90*/  FMNMX R21, R6, R21, !PT ;  /* 0x0000001506157209 */ /* 0x000fe40007800000 */
[----:B------:R-:W-:Y:S02]  /*1da0*/  FSEL R56, R27, -INF , P6 ;  /* 0xff8000001b387808 */ /* 0x000fe40003000000 */
[----:B------:R-:W-:Y:S02]  /*1db0*/  FMNMX R22, R48, R21, !PT ;  /* 0x0000001530167209 */ /* 0x000fe40007800000 */
[----:B------:R-:W-:Y:S02]  /*1dc0*/  FMNMX R21, R7, R56, !PT ;  /* 0x0000003807157209 */ /* 0x000fe40007800000 */
[----:B------:R-:W-:-:S02]  /*1dd0*/  FSEL R20, R93, -INF , P2 ;  /* 0xff8000005d147808 */ /* 0x000fc40001000000 */
[----:B------:R-:W-:Y:S02]  /*1de0*/  FSEL R99, R99, -INF , P2 ;  /* 0xff80000063637808 */ /* 0x000fe40001000000 */
[----:B------:R-:W-:Y:S02]  /*1df0*/  FMNMX R23, R49, R22, !PT ;  /* 0x0000001631177209 */ /* 0x000fe40007800000 */
[----:B------:R-:W-:Y:S02]  /*1e00*/  ISETP.GE.AND P2, PT, R3, R10, PT ;  /* 0x0000000a0300720c */ /* 0x000fe40003f46270 */
[----:B------:R-:W-:Y:S02]  /*1e10*/  FMNMX R10, R152, R21, !PT ;  /* 0x00000015980a7209 */ /* 0x000fe40007800000 */
[----:B------:R-:W-:Y:S02]  /*1e20*/  FMNMX R22, R52, R23, !PT ;  /* 0x0000001734167209 */ /* 0x000fe40007800000 */
[----:B------:R-:W-:-:S02]  /*1e30*/  FMNMX R10, R153, R10, !PT ;  /* 0x0000000a990a7209 */ /* 0x000fc40007800000 */
[----:B------:R-:W-:Y:S02]  /*1e40*/  FMNMX R22, R53, R22, !PT ;  /* 0x0000001635167209 */ /* 0x000fe40007800000 */
[----:B------:R-:W-:Y:S02]  /*1e50*/  FMNMX R21, R155, R10, !PT ;  /* 0x0000000a9b157209 */ /* 0x000fe40007800000 */
[----:B------:R-:W-:Y:S02]  /*1e60*/  FMNMX R22, R9, R22, !PT ;  /* 0x0000001609167209 */ /* 0x000fe40007800000 */
        /* <DEDUP_REMOVED lines=16> */
[----:B------:R-:W-:Y:S02]  /*1f70*/  FSEL R19, R92, -INF , P1 ;  /* 0xff8000005c137808 */ /* 0x000fe40000800000 */
[----:B------:R-:W-:Y:S02]  /*1f80*/  FSEL R98, R98, -INF , P1 ;  /* 0xff80000062627808 */ /* 0x000fe40000800000 */
[----:B------:R-:W-:Y:S02]  /*1f90*/  FMNMX R10, R51, R10, !PT ;  /* 0x0000000a330a7209 */ /* 0x000fe40007800000 */
[----:B------:R-:W-:Y:S01]  /*1fa0*/  ISETP.GE.AND P1, PT, R3, R4, PT ;  /* 0x000000040300720c */ /* 0x000fe20003f26270 */
[----:B------:R-:W-:Y:S01]  /*1fb0*/  VIADD R4, R0, 0xa0 ;  /* 0x000000a000047836 */ /* 0x000fe20000000000 */
[----:B------:R-:W-:-:S02]  /*1fc0*/  FMNMX R27, R73, R26, !PT ;  /* 0x0000001a491b7209 */ /* 0x000fc40007800000 */
[----:B------:R-:W-:Y:S02]  /*1fd0*/  FMNMX R10, R45, R10, !PT ;  /* 0x0000000a2d0a7209 */ /* 0x000fe40007800000 */
[----:B------:R-:W-:Y:S01]  /*1fe0*/  ISETP.GE.AND P6, PT, R3, R4, PT ;  /* 0x000000040300720c */ /* 0x000fe20003fc6270 */
[----:B------:R-:W-:Y:S01]  /*1ff0*/  VIADD R4, R0, 0xa8 ;  /* 0x000000a800047836 */ /* 0x000fe20000000000 */
[----:B------:R-:W-:Y:S02]  /*2000*/  FMNMX R26, R76, R27, !PT ;  /* 0x0000001b4c1a7209 */ /* 0x000fe40007800000 */
[----:B------:R-:W-:Y:S02]  /*2010*/  FMNMX R27, R55, R10, !PT ;  /* 0x0000000a371b7209 */ /* 0x000fe40007800000 */
[----:B------:R-:W-:Y:S02]  /*2020*/  FMNMX R31, R17, R26, !PT ;  /* 0x0000001a111f7209 */ /* 0x000fe40007800000 */
[----:B------:R-:W-:-:S02]  /*2030*/  FSEL R96, R96, -INF , P3 ;  /* 0xff80000060607808 */ /* 0x000fc40001800000 */
[----:B------:R-:W-:Y:S02]  /*2040*/  FSEL R102, R102, -INF , P3 ;  /* 0xff80000066667808 */ /* 0x000fe40001800000 */
[----:B------:R-:W-:Y:S02]  /*2050*/  FMNMX R10, R58, R27, !PT ;  /* 0x0000001b3a0a7209 */ /* 0x000fe40007800000 */
[----:B------:R-:W-:Y:S01]  /*2060*/  ISETP.GE.AND P3, PT, R3, R4, PT ;  /* 0x000000040300720c */ /* 0x000fe20003f66270 */
[----:B------:R-:W-:Y:S01]  /*2070*/  VIADD R4, R0, 0xa9 ;  /* 0x000000a900047836 */ /* 0x000fe20000000000 */
[----:B------:R-:W-:Y:S02]  /*2080*/  FMNMX R26, R18, R31, !PT ;  /* 0x0000001f121a7209 */ /* 0x000fe40007800000 */
[----:B------:R-:W-:Y:S02]  /*2090*/  FMNMX R27, R59, R10, !PT ;  /* 0x0000000a3b1b7209 */ /* 0x000fe40007800000 */
[----:B------:R-:W-:-:S02]  /*20a0*/  FSEL R97, R97, -INF , P4 ;  /* 0xff80000061617808 */ /* 0x000fc40002000000 */
[----:B------:R-:W-:Y:S02]  /*20b0*/  FSEL R103, R103, -INF , P4 ;  /* 0xff80000067677808 */ /* 0x000fe40002000000 */
        /* <DEDUP_REMOVED lines=102> */
[----:B------:R-:W-:Y:S02]  /*2720*/  FSEL R128, R128, -INF , P6 ;  /* 0xff80000080807808 */ /* 0x000fe40003000000 */
[----:B------:R-:W-:-:S02]  /*2730*/  FMNMX R31, R125, R34, !PT ;  /* 0x000000227d1f7209 */ /* 0x000fc40007800000 */
[----:B------:R-:W-:Y:S02]  /*2740*/  FSEL R134, R134, -INF , P6 ;  /* 0xff80000086867808 */ /* 0x000fe40003000000 */
[----:B------:R-:W-:Y:S02]  /*2750*/  FMNMX R10, R106, R27, !PT ;  /* 0x0000001b6a0a7209 */ /* 0x000fe40007800000 */
[----:B------:R-:W-:Y:S01]  /*2760*/  ISETP.GE.AND P6, PT, R3, R4, PT ;  /* 0x000000040300720c */ /* 0x000fe20003fc6270 */
[----:B------:R-:W-:Y:S01]  /*2770*/  VIADD R4, R0, 0xe9 ;  /* 0x000000e900047836 */ /* 0x000fe20000000000 */
[----:B------:R-:W-:Y:S02]  /*2780*/  FSEL R129, R129, -INF , P2 ;  /* 0xff80000081817808 */ /* 0x000fe40001000000 */
[----:B------:R-:W-:Y:S02]  /*2790*/  FMNMX R34, R128, R31, !PT ;  /* 0x0000001f80227209 */ /* 0x000fe40007800000 */
[----:B------:R-:W-:-:S02]  /*27a0*/  FMNMX R27, R107, R10, !PT ;  /* 0x0000000a6b1b7209 */ /* 0x000fc40007800000 */
[----:B------:R-:W-:Y:S02]  /*27b0*/  FSEL R65, R135, -INF , P2 ;  /* 0xff80000087417808 */ /* 0x000fe40001000000 */
[----:B------:R-:W-:Y:S01]  /*27c0*/  ISETP.GE.AND P2, PT, R3, R4, PT ;  /* 0x000000040300720c */ /* 0x000fe20003f46270 */
[----:B------:R-:W-:Y:S01]  /*27d0*/  VIADD R4, R0, 0xf0 ;  /* 0x000000f000047836 */ /* 0x000fe20000000000 */
[----:B------:R-:W-:Y:S02]  /*27e0*/  FSEL R132, R132, -INF , P3 ;  /* 0xff80000084847808 */ /* 0x000fe40001800000 */
[----:B------:R-:W-:Y:S02]  /*27f0*/  FMNMX R31, R129, R34, !PT ;  /* 0x00000022811f7209 */ /* 0x000fe40007800000 */
[----:B------:R-:W-:Y:S02]  /*2800*/  FMNMX R10, R110, R27, !PT ;  /* 0x0000001b6e0a7209 */ /* 0x000fe40007800000 */
[----:B------:R-:W-:-:S02]  /*2810*/  FSEL R133, R133, -INF , P4 ;  /* 0xff80000085857808 */ /* 0x000fc40002000000 */
[----:B------:R-:W-:Y:S02]  /*2820*/  FMNMX R34, R132, R31, !PT ;  /* 0x0000001f84227209 */ /* 0x000fe40007800000 */
[----:B------:R-:W-:Y:S02]  /*2830*/  FSEL R138, R138, -INF , P3 ;  /* 0xff8000008a8a7808 */ /* 0x000fe40001800000 */
[----:B------:R-:W-:Y:S02]  /*2840*/  FMNMX R27, R111, R10, !PT ;  /* 0x0000000a6f1b7209 */ /* 0x000fe40007800000 */
[----:B------:R-:W-:Y:S01]  /*2850*/  ISETP.GE.AND P3, PT, R3, R4, PT ;  /* 0x000000040300720c */ /* 0x000fe20003f66270 */
[----:B------:R-:W-:Y:S01]  /*2860*/  VIADD R4, R0, 0xf8 ;  /* 0x000000f800047836 */ /* 0x000fe20000000000 */
[----:B------:R-:W-:Y:S02]  /*2870*/  FSEL R136, R136, -INF , P5 ;  /* 0xff80000088887808 */ /* 0x000fe40002800000 */
[----:B------:R-:W-:-:S02]  /*2880*/  FMNMX R35, R133, R34, !PT ;  /* 0x0000002285237209 */ /* 0x000fc40007800000 */
[----:B------:R-:W-:Y:S02]  /*2890*/  FMNMX R10, R114, R27, !PT ;  /* 0x0000001b720a7209 */ /* 0x000fe40007800000 */
[----:B------:R-:W-:Y:S02]  /*28a0*/  FSEL R139, R139, -INF , P4 ;  /* 0xff8000008b8b7808 */ /* 0x000fe40002000000 */
[----:B------:R-:W-:Y:S01]  /*28b0*/  ISETP.GE.AND P4, PT, R3, R4, PT ;  /* 0x000000040300720c */ /* 0x000fe20003f86270 */
[----:B------:R-:W-:Y:S01]  /*28c0*/  VIADD R4, R0, 0xf9 ;  /* 0x000000f900047836 */ /* 0x000fe20000000000 */
[----:B------:R-:W-:Y:S02]  /*28d0*/  FSEL R31, R137, -INF , P1 ;  /* 0xff800000891f7808 */ /* 0x000fe40000800000 */
[----:B------:R-:W-:Y:S02]  /*28e0*/  FMNMX R34, R136, R35, !PT ;  /* 0x0000002388227209 */ /* 0x000fe40007800000 */
[----:B------:R-:W-:-:S02]  /*28f0*/  FMNMX R27, R115, R10, !PT ;  /* 0x0000000a731b7209 */ /* 0x000fc40007800000 */
[----:B------:R-:W-:Y:S02]  /*2900*/  FSEL R140, R140, -INF , P6 ;  /* 0xff8000008c8c7808 */ /* 0x000fe40003000000 */
[----:B------:R-:W-:Y:S02]  /*2910*/  FMNMX R35, R31, R34, !PT ;  /* 0x000000221f237209 */ /* 0x000fe40007800000 */
[----:B------:R-:W-:Y:S02]  /*2920*/  FSEL R148, R148, -INF , P4 ;  /* 0xff80000094947808 */ /* 0x000fe40002000000 */
[----:B------:R-:W-:Y:S02]  /*2930*/  FMNMX R10, R118, R27, !PT ;  /* 0x0000001b760a7209 */ /* 0x000fe40007800000 */
[----:B------:R-:W-:Y:S01]  /*2940*/  ISETP.GE.AND P4, PT, R3, R4, PT ;  /* 0x000000040300720c */ /* 0x000fe20003f86270 */
[----:B------:R-:W-:Y:S01]  /*2950*/  VIADD R4, R0, 0xf1 ;  /* 0x000000f100047836 */ /* 0x000fe20000000000 */
[----:B------:R-:W-:-:S02]  /*2960*/  FSEL R141, R141, -INF , P2 ;  /* 0xff8000008d8d7808 */ /* 0x000fc40001000000 */
[----:B------:R-:W-:Y:S02]  /*2970*/  FMNMX R34, R140, R35, !PT ;  /* 0x000000238c227209 */ /* 0x000fe40007800000 */
[----:B------:R-:W-:Y:S02]  /*2980*/  FMNMX R10, R119, R10, !PT ;  /* 0x0000000a770a7209 */ /* 0x000fe40007800000 */
[----:B------:R-:W-:Y:S02]  /*2990*/  FSEL R149, R149, -INF , P4 ;  /* 0xff80000095957808 */ /* 0x000fe40002000000 */
[----:B------:R-:W-:Y:S02]  /*29a0*/  ISETP.GE.AND P4, PT, R3, R4, PT ;  /* 0x000000040300720c */ /* 0x000fe40003f86270 */
[----:B------:R-:W-:Y:S02]  /*29b0*/  FSEL R166, R144, -INF , P3 ;  /* 0xff80000090a67808 */ /* 0x000fe40001800000 */
[----:B------:R-:W-:-:S02]  /*29c0*/  FMNMX R35, R141, R34, !PT ;  /* 0x000000228d237209 */ /* 0x000fc40007800000 */
[----:B------:R-:W-:Y:S02]  /*29d0*/  FMNMX R27, R57, R10, !PT ;  /* 0x0000000a391b7209 */ /* 0x000fe40007800000 */
[----:B------:R-:W-:Y:S02]  /*29e0*/  FSEL R145, R145, -INF , P4 ;  /* 0xff80000091917808 */ /* 0x000fe40002000000 */
        /* <DEDUP_REMOVED lines=8> */
[----:B------:R-:W-:Y:S01]  /*2a70*/  FSEL R68, R142, -INF , P5 ;  /* 0xff8000008e447808 */ /* 0x000fe20002800000 */
[----:B------:R-:W1:Y:S01]  /*2a80*/  SHFL.BFLY PT, R35, R10, 0x1, 0x1f ;  /* 0x0c201f000a237f89 */ /* 0x000e6200000e0000 */
[----:B------:R-:W-:-:S02]  /*2a90*/  FMNMX R27, R131, R4, !PT ;  /* 0x00000004831b7209 */ /* 0x000fc40007800000 */
[----:B------:R-:W-:Y:S02]  /*2aa0*/  FSEL R143, R143, -INF , P1 ;  /* 0xff8000008f8f7808 */ /* 0x000fe40000800000 */
[----:B------:R-:W-:Y:S02]  /*2ab0*/  FMNMX R4, R134, R27, !PT ;  /* 0x0000001b86047209 */ /* 0x000fe40007800000 */
[----:B------:R-:W-:Y:S02]  /*2ac0*/  FSEL R146, R146, -INF , P6 ;  /* 0xff80000092927808 */ /* 0x000fe40003000000 */
[----:B------:R-:W-:Y:S02]  /*2ad0*/  FMNMX R27, R65, R4, !PT ;  /* 0x00000004411b7209 */ /* 0x000fe40007800000 */
[----:B------:R-:W-:Y:S02]  /*2ae0*/  FSEL R147, R147, -INF , P2 ;  /* 0xff80000093937808 */ /* 0x000fe40001000000 */
[----:B------:R-:W-:-:S02]  /*2af0*/  FMNMX R4, R138, R27, !PT ;  /* 0x0000001b8a047209 */ /* 0x000fc40007800000 */
[----:B------:R-:W-:Y:S02]  /*2b00*/  FSEL R80, R150, -INF , P3 ;  /* 0xff80000096507808 */ /* 0x000fe40001800000 */
[----:B------:R-:W-:Y:S02]  /*2b10*/  FMNMX R27, R139, R4, !PT ;  /* 0x000000048b1b7209 */ /* 0x000fe40007800000 */
[----:B------:R-:W-:Y:S02]  /*2b20*/  FSEL R151, R151, -INF , P4 ;  /* 0xff80000097977808 */ /* 0x000fe40002000000 */
[----:B------:R-:W-:Y:S02]  /*2b30*/  FMNMX R4, R68, R27, !PT ;  /* 0x0000001b44047209 */ /* 0x000fe40007800000 */
[----:B-1----:R-:W-:Y:S02]  /*2b40*/  FMNMX R35, R10, R35, !PT ;  /* 0x000000230a237209 */ /* 0x002fe40007800000 */
[----:B------:R-:W-:-:S03]  /*2b50*/  FMNMX R27, R143, R4, !PT ;  /* 0x000000048f1b7209 */ /* 0x000fc60007800000 */
[----:B------:R-:W1:Y:S01]  /*2b60*/  SHFL.BFLY PT, R34, R35, 0x2, 0x1f ;  /* 0x0c401f0023227f89 */ /* 0x000e6200000e0000 */
[----:B------:R-:W-:-:S04]  /*2b70*/  FMNMX R4, R146, R27, !PT ;  /* 0x0000001b92047209 */ /* 0x000fc80007800000 */
[----:B------:R-:W-:-:S04]  /*2b80*/  FMNMX R27, R147, R4, !PT ;  /* 0x00000004931b7209 */ /* 0x000fc80007800000 */
[----:B------:R-:W-:-:S04]  /*2b90*/  FMNMX R4, R80, R27, !PT ;  /* 0x0000001b50047209 */ /* 0x000fc80007800000 */
[----:B------:R-:W-:-:S05]  /*2ba0*/  FMNMX R10, R151, R4, !PT ;  /* 0x00000004970a7209 */ /* 0x000fca0007800000 */
[----:B------:R-:W2:Y:S01]  /*2bb0*/  SHFL.BFLY PT, R27, R10, 0x1, 0x1f ;  /* 0x0c201f000a1b7f89 */ /* 0x000ea200000e0000 */
[----:B-1----:R-:W-:-:S04]  /*2bc0*/  FMNMX R4, R35, R34, !PT ;  /* 0x0000002223047209 */ /* 0x002fc80007800000 */
[----:B------:R-:W-:-:S04]  /*2bd0*/  FSETP.NEU.AND P1, PT, R4, -INF , PT ;  /* 0xff8000000400780b */ /* 0x000fc80003f2d000 */
[----:B------:R-:W-:-:S05]  /*2be0*/  FSEL R168, R4, RZ, P1 ;  /* 0x000000ff04a87208 */ /* 0x000fca0000800000 */
[----:B------:R-:W-:Y:S01]  /*2bf0*/  FMUL R168, R168, UR6 ;  /* 0x00000006a8a87c20 */ /* 0x000fe20008400000 */
[----:B------:R-:W-:-:S03]  /*2c00*/  ULDC UR6, c[0x0][0x604] ;  /* 0x0001810000067ab9 */ /* 0x000fc60000000800 */
[--C-:B------:R-:W-:Y:S01]  /*2c10*/  FFMA R24, R24, UR6, -R168.reuse ;  /* 0x0000000618187c23 */ /* 0x100fe200080008a8 */
[----:B--2---:R-:W-:Y:S01]  /*2c20*/  FMNMX R27, R10, R27, !PT ;  /* 0x0000001b0a1b7209 */ /* 0x004fe20007800000 */
[----:B------:R-:W-:Y:S02]  /*2c30*/  ULDC UR6, c[0x0][0x604] ;  /* 0x0001810000067ab9 */ /* 0x000fe40000000800 */
[--C-:B------:R-:W-:Y:S01]  /*2c40*/  FFMA R25, R25, UR6, -R168.reuse ;  /* 0x0000000619197c23 */ /* 0x100fe200080008a8 */
[----:B------:R-:W-:Y:S01]  /*2c50*/  ULDC UR6, c[0x0][0x604] ;  /* 0x0001810000067ab9 */ /* 0x000fe20000000800 */
[----:B------:R-:W1:Y:S01]  /*2c60*/  SHFL.BFLY PT, R10, R27, 0x2, 0x1f ;  /* 0x0c401f001b0a7f89 */ /* 0x000e6200000e0000 */
[--C-:B------:R-:W-:Y:S01]  /*2c70*/  FFMA R28, R28, UR6, -R168.reuse ;  /* 0x000000061c1c7c23 */ /* 0x100fe200080008a8 */
[----:B------:R-:W-:Y:S01]  /*2c80*/  ULDC UR6, c[0x0][0x604] ;  /* 0x0001810000067ab9 */ /* 0x000fe20000000800 */
[----:B------:R-:W-:Y:S01]  /*2c90*/  FSETP.GEU.AND P5, PT, R24, -126, PT ;  /* 0xc2fc00001800780b */ /* 0x000fe20003fae000 */
        /* <DEDUP_REMOVED lines=14> */
[----:B------:R-:W-:Y:S01]  /*2d80*/  @!P5 FMUL R24, R24, 0.5 ;  /* 0x3f0000001818d820 */ /* 0x000fe20000400000 */
[--C-:B------:R-:W-:Y:S01]  /*2d90*/  FFMA R40, R40, UR6, -R168.reuse ;  /* 0x0000000628287c23 */ /* 0x100fe200080008a8 */
[----:B------:R-:W-:Y:S01]  /*2da0*/  @!P1 FMUL R28, R28, 0.5 ;  /* 0x3f0000001c1c9820 */ /* 0x000fe20000400000 */
[----:B------:R-:W-:Y:S01]  /*2db0*/  ULDC UR6, c[0x0][0x604] ;  /* 0x0001810000067ab9 */ /* 0x000fe20000000800 */
[----:B------:R-:W2:Y:S01]  /*2dc0*/  MUFU.EX2 R101, R24 ;  /* 0x0000001800657308 */ /* 0x000ea20000000800 */
[--C-:B------:R-:W-:Y:S01]  /*2dd0*/  FFMA R41, R41, UR6, -R168.reuse ;  /* 0x0000000629297c23 */ /* 0x100fe200080008a8 */
[----:B-1----:R-:W-:Y:S01]  /*2de0*/  FMNMX R10, R27, R10, !PT ;  /* 0x0000000a1b0a7209 */ /* 0x002fe20007800000 */
[----:B------:R-:W-:Y:S01]  /*2df0*/  ULDC UR6, c[0x0][0x604] ;  /* 0x0001810000067ab9 */ /* 0x000fe20000000800 */
[----:B------:R-:W-:Y:S01]  /*2e00*/  @!P6 FMUL R25, R25, 0.5 ;  /* 0x3f0000001919e820 */ /* 0x000fe20000400000 */
[--C-:B------:R-:W-:Y:S01]  /*2e10*/  FFMA R44, R44, UR6, -R168.reuse ;  /* 0x000000062c2c7c23 */ /* 0x100fe200080008a8 */
[----:B------:R-:W-:Y:S01]  /*2e20*/  FSETP.NEU.AND P4, PT, R10, -INF , PT ;  /* 0xff8000000a00780b */ /* 0x000fe20003f8d000 */
[----:B------:R-:W-:Y:S01]  /*2e30*/  ULDC UR6, c[0x0][0x604] ;  /* 0x0001810000067ab9 */ /* 0x000fe20000000800 */
[----:B------:R-:W1:Y:S01]  /*2e40*/  MUFU.EX2 R112, R28 ;  /* 0x0000001c00707308 */ /* 0x000e620000000800 */
[----:B------:R-:W-:Y:S01]  /*2e50*/  FFMA R6, R6, UR6, -R168 ;  /* 0x0000000606067c23 */ /* 0x000fe200080008a8 */
[----:B------:R-:W-:Y:S01]  /*2e60*/  FSEL R29, R10, RZ, P4 ;  /* 0x000000ff0a1d7208 */ /* 0x000fe20002000000 */
[----:B------:R-:W-:Y:S01]  /*2e70*/  @!P3 FMUL R32, R32, 0.5 ;  /* 0x3f0000002020b820 */ /* 0x000fe20000400000 */
[----:B------:R-:W-:Y:S01]  /*2e80*/  FSETP.GEU.AND P4, PT, R33, -126, PT ;  /* 0xc2fc00002100780b */ /* 0x000fe20003f8e000 */
[----:B------:R-:W-:Y:S01]  /*2e90*/  @!P2 FMUL R77, R77, 0.5 ;  /* 0x3f0000004d4da820 */ /* 0x000fe20000400000 */
[----:B------:R-:W-:-:S02]  /*2ea0*/  ULDC UR6, c[0x0][0x604] ;  /* 0x0001810000067ab9 */ /* 0x000fc40000000800 */
[----:B------:R-:W3:Y:S01]  /*2eb0*/  MUFU.EX2 R93, R25 ;  /* 0x00000019005d7308 */ /* 0x000ee20000000800 */
[--C-:B------:R-:W-:Y:S01]  /*2ec0*/  FFMA R48, R48, UR6, -R168.reuse ;  /* 0x0000000630307c23 */ /* 0x100fe200080008a8 */
[----:B------:R-:W-:Y:S01]  /*2ed0*/  ULDC UR6, c[0x0][0x604] ;  /* 0x0001810000067ab9 */ /* 0x000fe20000000800 */
[----:B--2---:R-:W-:Y:S01]  /*2ee0*/  @!P5 FMUL R101, R101, R101 ;  /* 0x000000656565d220 */ /* 0x004fe20000400000 */
[--C-:B------:R-:W-:Y:S01]  /*2ef0*/  FFMA R49, R49, UR6, -R168.reuse ;  /* 0x0000000631317c23 */ /* 0x100fe200080008a8 */
[----:B------:R-:W-:Y:S01]  /*2f00*/  FSETP.GEU.AND P5, PT, R36, -126, PT ;  /* 0xc2fc00002400780b */ /* 0x000fe20003fae000 */
[----:B------:R-:W-:Y:S02]  /*2f10*/  ULDC UR6, c[0x0][0x604] ;  /* 0x0001810000067ab9 */ /* 0x000fe40000000800 */
[----:B------:R-:W2:Y:S01]  /*2f20*/  MUFU.EX2 R100, R32 ;  /* 0x0000002000647308 */ /* 0x000ea20000000800 */
[----:B------:R-:W-:Y:S01]  /*2f30*/  @!P4 FMUL R33, R33, 0.5 ;  /* 0x3f0000002121c820 */ /* 0x000fe20000400000 */
[----:B-1----:R-:W-:Y:S01]  /*2f40*/  @!P1 FMUL R112, R112, R112 ;  /* 0x0000007070709220 */ /* 0x002fe20000400000 */
[----:B------:R-:W-:Y:S01]  /*2f50*/  FSETP.GEU.AND P1, PT, R40, -126, PT ;  /* 0xc2fc00002800780b */ /* 0x000fe20003f2e000 */
[----:B------:R-:W-:Y:S01]  /*2f60*/  FFMA R52, R52, UR6, -R168 ;  /* 0x0000000634347c23 */ /* 0x000fe200080008a8 */
[----:B------:R-:W-:-:S02]  /*2f70*/  ULDC UR6, c[0x0][0x604] ;  /* 0x0001810000067ab9 */ /* 0x000fc40000000800 */
[--C-:B------:R-:W-:Y:S01]  /*2f80*/  FFMA R53, R53, UR6, -R168.reuse ;  /* 0x0000000635357c23 */ /* 0x100fe200080008a8 */
[----:B------:R-:W1:Y:S01]  /*2f90*/  MUFU.EX2 R104, R33 ;  /* 0x0000002100687308 */ /* 0x000e620000000800 */
[----:B---3--:R-:W-:Y:S01]  /*2fa0*/  @!P6 FMUL R93, R93, R93 ;  /* 0x0000005d5d5de220 */ /* 0x008fe20000400000 */
[----:B------:R-:W-:Y:S01]  /*2fb0*/  FSETP.GEU.AND P6, PT, R37, -126, PT ;  /* 0xc2fc00002500780b */ /* 0x000fe20003fce000 */
[----:B------:R-:W-:Y:S01]  /*2fc0*/  ULDC UR6, c[0x0][0x604] ;  /* 0x0001810000067ab9 */ /* 0x000fe20000000800 */
[----:B------:R-:W-:Y:S01]  /*2fd0*/  @!P5 FMUL R36, R36, 0.5 ;  /* 0x3f0000002424d820 */ /* 0x000fe20000400000 */
[--C-:B------:R-:W-:Y:S01]  /*2fe0*/  FFMA R9, R9, UR6, -R168.reuse ;  /* 0x0000000609097c23 */ /* 0x100fe200080008a8 */
[----:B------:R-:W-:Y:S02]  /*2ff0*/  ULDC UR6, c[0x0][0x604] ;  /* 0x0001810000067ab9 */ /* 0x000fe40000000800 */
[----:B------:R-:W3:Y:S01]  /*3000*/  MUFU.EX2 R77, R77 ;  /* 0x0000004d004d7308 */ /* 0x000ee20000000800 */
[----:B------:R-:W-:Y:S01]  /*3010*/  @!P1 FMUL R40, R40, 0.5 ;  /* 0x3f00000028289820 */ /* 0x000fe20000400000 */
[----:B--2---:R-:W-:Y:S01]  /*3020*/  @!P3 FMUL R100, R100, R100 ;  /* 0x000000646464b220 */ /* 0x004fe20000400000 */
[----:B------:R-:W-:Y:S01]  /*3030*/  FSETP.GEU.AND P3, PT, R44, -126, PT ;  /* 0xc2fc00002c00780b */ /* 0x000fe20003f6e000 */
[----:B------:R-:W-:Y:S01]  /*3040*/  FFMA R11, R11, UR6, -R168 ;  /* 0x000000060b0b7c23 */ /* 0x000fe200080008a8 */
[----:B------:R-:W-:-:S02]  /*3050*/  ULDC UR6, c[0x0][0x604] ;  /* 0x0001810000067ab9 */ /* 0x000fc40000000800 */
[----:B------:R-:W-:Y:S01]  /*3060*/  @!P6 FMUL R37, R37, 0.5 ;  /* 0x3f0000002525e820 */ /* 0x000fe20000400000 */
[----:B------:R-:W2:Y:S01]  /*3070*/  MUFU.EX2 R121, R40 ;  /* 0x0000002800797308 */ /* 0x000ea20000000800 */
[----:B-1----:R-:W-:Y:S01]  /*3080*/  @!P4 FMUL R104, R104, R104 ;  /* 0x000000686868c220 */ /* 0x002fe20000400000 */
[----:B------:R-:W-:Y:S01]  /*3090*/  FSETP.GEU.AND P4, PT, R6, -126, PT ;  /* 0xc2fc00000600780b */ /* 0x000fe20003f8e000 */
[--C-:B------:R-:W-:Y:S01]  /*30a0*/  FFMA R12, R12, UR6, -R168.reuse ;  /* 0x000000060c0c7c23 */ /* 0x100fe200080008a8 */
[----:B------:R-:W-:Y:S02]  /*30b0*/  ULDC UR6, c[0x0][0x604] ;  /* 0x0001810000067ab9 */ /* 0x000fe40000000800 */
[--C-:B------:R-:W-:Y:S01]  /*30c0*/  FFMA R13, R13, UR6, -R168.reuse ;  /* 0x000000060d0d7c23 */ /* 0x100fe200080008a8 */
[----:B------:R-:W-:Y:S01]  /*30d0*/  ULDC UR6, c[0x0][0x604] ;  /* 0x0001810000067ab9 */ /* 0x000fe20000000800 */
[----:B------:R-:W1:Y:S01]  /*30e0*/  MUFU.EX2 R92, R36 ;  /* 0x00000024005c7308 */ /* 0x000e620000000800 */
[----:B---3--:R-:W-:Y:S01]  /*30f0*/  @!P2 FMUL R77, R77, R77 ;  /* 0x0000004d4d4da220 */ /* 0x008fe20000400000 */
[----:B------:R-:W-:Y:S01]  /*3100*/  FSETP.GEU.AND P2, PT, R41, -126, PT ;  /* 0xc2fc00002900780b */ /* 0x000fe20003f4e000 */
[----:B------:R-:W-:Y:S01]  /*3110*/  @!P3 FMUL R44, R44, 0.5 ;  /* 0x3f0000002c2cb820 */ /* 0x000fe20000400000 */
[----:B------:R-:W-:Y:S01]  /*3120*/  FFMA R14, R14, UR6, -R168 ;  /* 0x000000060e0e7c23 */ /* 0x000fe200080008a8 */
[----:B------:R-:W-:-:S02]  /*3130*/  ULDC UR6, c[0x0][0x604] ;  /* 0x0001810000067ab9 */ /* 0x000fc40000000800 */
[----:B------:R-:W-:Y:S01]  /*3140*/  @!P4 FMUL R6, R6, 0.5 ;  /* 0x3f0000000606c820 */ /* 0x000fe20000400000 */
[----:B------:R-:W3:Y:S01]  /*3150*/  MUFU.EX2 R123, R37 ;  /* 0x00000025007b7308 */ /* 0x000ee20000000800 */
[----:B--2---:R-:W-:Y:S01]  /*3160*/  @!P1 FMUL R121, R121, R121 ;  /* 0x0000007979799220 */ /* 0x004fe20000400000 */
[----:B------:R-:W-:Y:S01]  /*3170*/  FSETP.GEU.AND P1, PT, R52, -126, PT ;  /* 0xc2fc00003400780b */ /* 0x000fe20003f2e000 */
[--C-:B------:R-:W-:Y:S01]  /*3180*/  FFMA R15, R15, UR6, -R168.reuse ;  /* 0x000000060f0f7c23 */ /* 0x100fe200080008a8 */
[----:B------:R-:W-:Y:S02]  /*3190*/  ULDC UR6, c[0x0][0x604] ;  /* 0x0001810000067ab9 */ /* 0x000fe40000000800 */
[----:B------:R-:W-:Y:S01]  /*31a0*/  FFMA R16, R16, UR6, -R168 ;  /* 0x0000000610107c23 */ /* 0x000fe200080008a8 */
[----:B------:R-:W-:Y:S01]  /*31b0*/  @!P2 FMUL R41, R41, 0.5 ;  /* 0x3f0000002929a820 */ /* 0x000fe20000400000 */
[----:B------:R-:W2:Y:S01]  /*31c0*/  MUFU.EX2 R130, R6 ;  /* 0x0000000600827308 */ /* 0x000ea20000000800 */
[----:B-1----:R-:W-:Y:S01]  /*31d0*/  @!P5 FMUL R92, R92, R92 ;  /* 0x0000005c5c5cd220 */ /* 0x002fe20000400000 */
[----:B------:R-:W-:Y:S01]  /*31e0*/  FSETP.GEU.AND P5, PT, R48, -126, PT ;  /* 0xc2fc00003000780b */ /* 0x000fe20003fae000 */
[----:B------:R-:W-:-:S02]  /*31f0*/  ULDC UR6, c[0x0][0x604] ;  /* 0x0001810000067ab9 */ /* 0x000fc40000000800 */
[----:B------:R-:W-:Y:S01]  /*3200*/  FFMA R24, R69, UR6, -R168 ;  /* 0x0000000645187c23 */ /* 0x000fe200080008a8 */
[----:B------:R-:W-:Y:S01]  /*3210*/  ULDC UR6, c[0x0][0x604] ;  /* 0x0001810000067ab9 */ /* 0x000fe20000000800 */
[----:B------:R-:W-:Y:S01]  /*3220*/  @!P1 FMUL R52, R52, 0.5 ;  /* 0x3f00000034349820 */ /* 0x000fe20000400000 */
[----:B------:R-:W1:Y:S01]  /*3230*/  MUFU.EX2 R127, R44 ;  /* 0x0000002c007f7308 */ /* 0x000e620000000800 */
[----:B---3--:R-:W-:Y:S01]  /*3240*/  @!P6 FMUL R123, R123, R123 ;  /* 0x0000007b7b7be220 */ /* 0x008fe20000400000 */
[----:B------:R-:W-:-:S05]  /*3250*/  FSETP.GEU.AND P6, PT, R49, -126, PT ;  /* 0xc2fc00003100780b */ /* 0x000fca0003fce000 */
[----:B------:R-:W-:Y:S01]  /*3260*/  @!P5 FMUL R48, R48, 0.5 ;  /* 0x3f0000003030d820 */ /* 0x000fe20000400000 */
[----:B------:R-:W3:Y:S01]  /*3270*/  MUFU.EX2 R122, R41 ;  /* 0x00000029007a7308 */ /* 0x000ee20000000800 */
[----:B--2---:R-:W-:Y:S01]  /*3280*/  @!P4 FMUL R130, R130, R130 ;  /* 0x000000828282c220 */ /* 0x004fe20000400000 */
[----:B------:R-:W-:-:S05]  /*3290*/  FSETP.GEU.AND P4, PT, R11, -126, PT ;  /* 0xc2fc00000b00780b */ /* 0x000fca0003f8e000 */
[----:B------:R-:W-:Y:S01]  /*32a0*/  @!P6 FMUL R49, R49, 0.5 ;  /* 0x3f0000003131e820 */ /* 0x000fe20000400000 */
[----:B------:R2:W4:Y:S01]  /*32b0*/  MUFU.EX2 R142, R52 ;  /* 0x00000034008e7308 */ /* 0x0005220000000800 */
[----:B-1----:R-:W-:Y:S01]  /*32c0*/  @!P3 FMUL R127, R127, R127 ;  /* 0x0000007f7f7fb220 */ /* 0x002fe20000400000 */
[----:B------:R-:W-:-:S05]  /*32d0*/  FSETP.GEU.AND P3, PT, R9, -126, PT ;  /* 0xc2fc00000900780b */ /* 0x000fca0003f6e000 */
[----:B------:R-:W-:Y:S01]  /*32e0*/  @!P4 FMUL R11, R11, 0.5 ;  /* 0x3f0000000b0bc820 */ /* 0x000fe20000400000 */
[----:B------:R-:W1:Y:S01]  /*32f0*/  MUFU.EX2 R135, R48 ;  /* 0x0000003000877308 */ /* 0x000e620000000800 */
[----:B---3--:R-:W-:Y:S01]  /*3300*/  @!P2 FMUL R122, R122, R122 ;  /* 0x0000007a7a7aa220 */ /* 0x008fe20000400000 */
[----:B------:R-:W-:Y:S01]  /*3310*/  FSETP.GEU.AND P2, PT, R53, -126, PT ;  /* 0xc2fc00003500780b */ /* 0x000fe20003f4e000 */
[--C-:B--2---:R-:W-:Y:S01]  /*3320*/  FFMA R52, R72, UR6, -R168.reuse ;  /* 0x0000000648347c23 */ /* 0x104fe200080008a8 */
[----:B------:R-:W-:Y:S02]  /*3330*/  ULDC UR6, c[0x0][0x604] ;  /* 0x0001810000067ab9 */ /* 0x000fe40000000800 */
[----:B------:R-:W-:Y:S01]  /*3340*/  FFMA R50, R73, UR6, -R168 ;  /* 0x0000000649327c23 */ /* 0x000fe200080008a8 */
[----:B------:R-:W-:Y:S01]  /*3350*/  @!P3 FMUL R9, R9, 0.5 ;  /* 0x3f0000000909b820 */ /* 0x000fe20000400000 */
[----:B------:R-:W2:Y:S01]  /*3360*/  MUFU.EX2 R163, R11 ;  /* 0x0000000b00a37308 */ /* 0x000ea20000000800 */
[----:B----4-:R-:W-:Y:S01]  /*3370*/  @!P1 FMUL R142, R142, R142 ;  /* 0x0000008e8e8e9220 */ /* 0x010fe20000400000 */
[----:B------:R-:W-:Y:S01]  /*3380*/  FSETP.GEU.AND P1, PT, R14, -126, PT ;  /* 0xc2fc00000e00780b */ /* 0x000fe20003f2e000 */
[----:B------:R-:W-:-:S02]  /*3390*/  ULDC UR6, c[0x0][0x604] ;  /* 0x0001810000067ab9 */ /* 0x000fc40000000800 */
[--C-:B------:R-:W-:Y:S01]  /*33a0*/  FFMA R43, R76, UR6, -R168.reuse ;  /* 0x000000064c2b7c23 */ /* 0x100fe200080008a8 */
[----:B------:R-:W-:Y:S01]  /*33b0*/  ULDC UR6, c[0x0][0x604] ;  /* 0x0001810000067ab9 */ /* 0x000fe20000000800 */
[----:B------:R-:W-:Y:S01]  /*33c0*/  @!P2 FMUL R53, R53, 0.5 ;  /* 0x3f0000003535a820 */ /* 0x000fe20000400000 */
[----:B------:R-:W3:Y:S01]  /*33d0*/  MUFU.EX2 R137, R49 ;  /* 0x0000003100897308 */ /* 0x000ee20000000800 */
[----:B-1----:R-:W-:Y:S01]  /*33e0*/  @!P5 FMUL R135, R135, R135 ;  /* 0x000000878787d220 */ /* 0x002fe20000400000 */
[----:B------:R-:W-:Y:S01]  /*33f0*/  FSETP.GEU.AND P5, PT, R12, -126, PT ;  /* 0xc2fc00000c00780b */ /* 0x000fe20003fae000 */
[--C-:B------:R-:W-:Y:S01]  /*3400*/  FFMA R17, R17, UR6, -R168.reuse ;  /* 0x0000000611117c23 */ /* 0x100fe200080008a8 */
[----:B------:R-:W-:Y:S02]  /*3410*/  ULDC UR6, c[0x0][0x604] ;  /* 0x0001810000067ab9 */ /* 0x000fe40000000800 */
[----:B------:R-:W-:Y:S01]  /*3420*/  FFMA R18, R18, UR6, -R168 ;  /* 0x0000000612127c23 */ /* 0x000fe200080008a8 */
[----:B------:R-:W-:Y:S01]  /*3430*/  @!P1 FMUL R14, R14, 0.5 ;  /* 0x3f0000000e0e9820 */ /* 0x000fe20000400000 */
[----:B------:R-:W1:Y:S01]  /*3440*/  MUFU.EX2 R150, R9 ;  /* 0x0000000900967308 */ /* 0x000e620000000800 */
[----:B--2---:R-:W-:Y:S01]  /*3450*/  @!P4 FMUL R163, R163, R163 ;  /* 0x000000a3a3a3c220 */ /* 0x004fe20000400000 */
[----:B------:R-:W-:Y:S01]  /*3460*/  FSETP.GEU.AND P4, PT, R24, -126, PT ;  /* 0xc2fc00001800780b */ /* 0x000fe20003f8e000 */
[----:B------:R-:W-:-:S02]  /*3470*/  ULDC UR6, c[0x0][0x604] ;  /* 0x0001810000067ab9 */ /* 0x000fc40000000800 */
[--C-:B------:R-:W-:Y:S01]  /*3480*/  FFMA R41, R81, UR6, -R168.reuse ;  /* 0x0000000651297c23 */ /* 0x100fe200080008a8 */
[----:B------:R-:W-:Y:S01]  /*3490*/  ULDC UR6, c[0x0][0x604] ;  /* 0x0001810000067ab9 */ /* 0x000fe20000000800 */
[----:B------:R-:W-:Y:S01]  /*34a0*/  @!P5 FMUL R12, R12, 0.5 ;  /* 0x3f0000000c0cd820 */ /* 0x000fe20000400000 */
[----:B------:R-:W2:Y:S01]  /*34b0*/  MUFU.EX2 R144, R53 ;  /* 0x0000003500907308 */ /* 0x000ea20000000800 */
[----:B---3--:R-:W-:Y:S01]  /*34c0*/  @!P6 FMUL R137, R137, R137 ;  /* 0x000000898989e220 */ /* 0x008fe20000400000 */
[----:B------:R-:W-:Y:S01]  /*34d0*/  FSETP.GEU.AND P6, PT, R13, -126, PT ;  /* 0xc2fc00000d00780b */ /* 0x000fe20003fce000 */
[--C-:B------:R-:W-:Y:S01]  /*34e0*/  FFMA R44, R84, UR6, -R168.reuse ;  /* 0x00000006542c7c23 */ /* 0x100fe200080008a8 */
[----:B------:R-:W-:Y:S02]  /*34f0*/  ULDC UR6, c[0x0][0x604] ;  /* 0x0001810000067ab9 */ /* 0x000fe40000000800 */
[----:B------:R-:W-:Y:S01]  /*3500*/  FFMA R42, R85, UR6, -R168 ;  /* 0x00000006552a7c23 */ /* 0x000fe200080008a8 */
[----:B------:R-:W-:Y:S01]  /*3510*/  @!P4 FMUL R24, R24, 0.5 ;  /* 0x3f0000001818c820 */ /* 0x000fe20000400000 */
[----:B------:R-:W3:Y:S01]  /*3520*/  MUFU.EX2 R167, R14 ;  /* 0x0000000e00a77308 */ /* 0x000ee20000000800 */
[----:B-1----:R-:W-:Y:S01]  /*3530*/  @!P3 FMUL R150, R150, R150 ;  /* 0x000000969696b220 */ /* 0x002fe20000400000 */
[----:B------:R-:W-:Y:S01]  /*3540*/  FSETP.GEU.AND P3, PT, R16, -126, PT ;  /* 0xc2fc00001000780b */ /* 0x000fe20003f6e000 */
[----:B------:R-:W-:-:S02]  /*3550*/  ULDC UR6, c[0x0][0x604] ;  /* 0x0001810000067ab9 */ /* 0x000fc40000000800 */
[--C-:B------:R-:W-:Y:S01]  /*3560*/  FFMA R6, R88, UR6, -R168.reuse ;  /* 0x0000000658067c23 */ /* 0x100fe200080008a8 */
[----:B------:R-:W-:Y:S01]  /*3570*/  ULDC UR6, c[0x0][0x604] ;  /* 0x0001810000067ab9 */ /* 0x000fe20000000800 */
[----:B------:R-:W-:Y:S01]  /*3580*/  @!P6 FMUL R13, R13, 0.5 ;  /* 0x3f0000000d0de820 */ /* 0x000fe20000400000 */
[----:B------:R-:W1:Y:S01]  /*3590*/  MUFU.EX2 R24, R24 ;  /* 0x0000001800187308 */ /* 0x000e620000000800 */
[----:B--2---:R-:W-:Y:S01]  /*35a0*/  @!P2 FMUL R144, R144, R144 ;  /* 0x000000909090a220 */ /* 0x004fe20000400000 */
[----:B------:R-:W-:Y:S01]  /*35b0*/  FSETP.GEU.AND P2, PT, R15, -126, PT ;  /* 0xc2fc00000f00780b */ /* 0x000fe20003f4e000 */
[--C-:B------:R-:W-:Y:S01]  /*35c0*/  FFMA R28, R89, UR6, -R168.reuse ;  /* 0x00000006591c7c23 */ /* 0x100fe200080008a8 */
[----:B------:R-:W-:Y:S02]  /*35d0*/  ULDC UR6, c[0x0][0x604] ;  /* 0x0001810000067ab9 */ /* 0x000fe40000000800 */
[----:B------:R-:W-:Y:S01]  /*35e0*/  FFMA R11, R19, UR6, -R168 ;  /* 0x00000006130b7c23 */ /* 0x000fe200080008a8 */
[----:B------:R-:W-:Y:S01]  /*35f0*/  @!P3 FMUL R16, R16, 0.5 ;  /* 0x3f0000001010b820 */ /* 0x000fe20000400000 */
[----:B------:R-:W2:Y:S01]  /*3600*/  MUFU.EX2 R159, R12 ;  /* 0x0000000c009f7308 */ /* 0x000ea20000000800 */
[----:B---3--:R-:W-:Y:S01]  /*3610*/  @!P1 FMUL R167, R167, R167 ;  /* 0x000000a7a7a79220 */ /* 0x008fe20000400000 */
[----:B------:R-:W-:Y:S01]  /*3620*/  FSETP.GEU.AND P1, PT, R43, -126, PT ;  /* 0xc2fc00002b00780b */ /* 0x000fe20003f2e000 */
[----:B------:R-:W-:-:S02]  /*3630*/  ULDC UR6, c[0x0][0x604] ;  /* 0x0001810000067ab9 */ /* 0x000fc40000000800 */
[--C-:B------:R-:W-:Y:S01]  /*3640*/  FFMA R20, R20, UR6, -R168.reuse ;  /* 0x0000000614147c23 */ /* 0x100fe200080008a8 */
[----:B------:R-:W-:Y:S01]  /*3650*/  ULDC UR6, c[0x0][0x604] ;  /* 0x0001810000067ab9 */ /* 0x000fe20000000800 */
[----:B------:R-:W-:Y:S01]  /*3660*/  @!P2 FMUL R15, R15, 0.5 ;  /* 0x3f0000000f0fa820 */ /* 0x000fe20000400000 */
[----:B------:R3:W4:Y:S01]  /*3670*/  MUFU.EX2 R161, R13 ;  /* 0x0000000d00a17308 */ /* 0x0007220000000800 */
[----:B-1----:R-:W-:Y:S01]  /*3680*/  @!P4 FMUL R24, R24, R24 ;  /* 0x000000181818c220 */ /* 0x002fe20000400000 */
[----:B------:R-:W-:Y:S01]  /*3690*/  FSETP.GEU.AND P4, PT, R41, -126, PT ;  /* 0xc2fc00002900780b */ /* 0x000fe20003f8e000 */
[--C-:B------:R-:W-:Y:S01]  /*36a0*/  FFMA R9, R96, UR6, -R168.reuse ;  /* 0x0000000660097c23 */ /* 0x100fe200080008a8 */
[----:B------:R-:W-:Y:S02]  /*36b0*/  ULDC UR6, c[0x0][0x604] ;  /* 0x0001810000067ab9 */ /* 0x000fe40000000800 */
[--C-:B------:R-:W-:Y:S01]  /*36c0*/  FFMA R39, R97, UR6, -R168.reuse ;  /* 0x0000000661277c23 */ /* 0x100fe200080008a8 */
[----:B------:R-:W-:Y:S01]  /*36d0*/  @!P1 FMUL R43, R43, 0.5 ;  /* 0x3f0000002b2b9820 */ /* 0x000fe20000400000 */
[----:B------:R-:W1:Y:S01]  /*36e0*/  MUFU.EX2 R54, R16 ;  /* 0x0000001000367308 */ /* 0x000e620000000800 */
[----:B--2---:R-:W-:Y:S01]  /*36f0*/  @!P5 FMUL R159, R159, R159 ;  /* 0x0000009f9f9fd220 */ /* 0x004fe20000400000 */
[----:B------:R-:W-:Y:S01]  /*3700*/  FSETP.GEU.AND P5, PT, R52, -126, PT ;  /* 0xc2fc00003400780b */ /* 0x000fe20003fae000 */
[----:B------:R-:W-:Y:S01]  /*3710*/  ULDC UR6, c[0x0][0x604] ;  /* 0x0001810000067ab9 */ /* 0x000fe20000000800 */
[----:B------:R-:W-:Y:S01]  /*3720*/  F2FP.SATFINITE.E4M3.F32.PACK_AB_MERGE_C R181, R197, R24, RZ ;  /* 0x00000018c5b5723e */ /* 0x000fe200048070ff */
[--C-:B---3--:R-:W-:Y:S01]  /*3730*/  FFMA R13, R21, UR6, -R168.reuse ;  /* 0x00000006150d7c23 */ /* 0x108fe200080008a8 */
[----:B------:R-:W-:Y:S01]  /*3740*/  ULDC UR6, c[0x0][0x604] ;  /* 0x0001810000067ab9 */ /* 0x000fe20000000800 */
[----:B------:R-:W-:Y:S01]  /*3750*/  @!P4 FMUL R41, R41, 0.5 ;  /* 0x3f0000002929c820 */ /* 0x000fe20000400000 */
[----:B------:R-:W2:Y:S01]  /*3760*/  MUFU.EX2 R169, R15 ;  /* 0x0000000f00a97308 */ /* 0x000ea20000000800 */
[----:B----4-:R-:W-:Y:S01]  /*3770*/  @!P6 FMUL R161, R161, R161 ;  /* 0x000000a1a1a1e220 */ /* 0x010fe20000400000 */
[----:B------:R-:W-:Y:S01]  /*3780*/  FSETP.GEU.AND P6, PT, R50, -126, PT ;  /* 0xc2fc00003200780b */ /* 0x000fe20003fce000 */
[--C-:B------:R-:W-:Y:S01]  /*3790*/  FFMA R22, R22, UR6, -R168.reuse ;  /* 0x0000000616167c23 */ /* 0x100fe200080008a8 */
[----:B------:R-:W-:Y:S01]  /*37a0*/  ULDC UR6, c[0x0][0x604] ;  /* 0x0001810000067ab9 */ /* 0x000fe20000000800 */
[----:B------:R-:W-:Y:S01]  /*37b0*/  LOP3.LUT R181, R181, 0xffff, RZ, 0xc0, !PT ;  /* 0x0000ffffb5b57812 */ /* 0x000fe200078ec0ff */
        /* <DEDUP_REMOVED lines=26> */
[----:B------:R-:W-:Y:S01]  /*3960*/  FFMA R36, R113, UR6, -R168 ;  /* 0x0000000671247c23 */ /* 0x000fe200080008a8 */
[----:B------:R-:W-:-:S03]  /*3970*/  ULDC UR6, c[0x0][0x604] ;  /* 0x0001810000067ab9 */ /* 0x000fc60000000800 */
[----:B------:R-:W-:Y:S01]  /*3980*/  @!P4 FMUL R20, R20, 0.5 ;  /* 0x3f0000001414c820 */ /* 0x000fe20000400000 */
[----:B------:R-:W1:Y:S01]  /*3990*/  MUFU.EX2 R46, R18 ;  /* 0x00000012002e7308 */ /* 0x000e620000000800 */
[----:B--2---:R-:W-:Y:S01]  /*39a0*/  @!P5 FMUL R52, R52, R52 ;  /* 0x000000343434d220 */ /* 0x004fe20000400000 */
[----:B------:R-:W-:-:S05]  /*39b0*/  FSETP.GEU.AND P5, PT, R44, -126, PT ;  /* 0xc2fc00002c00780b */ /* 0x000fca0003fae000 */
[----:B------:R-:W-:Y:S01]  /*39c0*/  @!P1 FMUL R6, R6, 0.5 ;  /* 0x3f00000006069820 */ /* 0x000fe20000400000 */
[----:B------:R2:W4:Y:S01]  /*39d0*/  MUFU.EX2 R48, R17 ;  /* 0x0000001100307308 */ /* 0x0005220000000800 */
[----:B---3--:R-:W-:Y:S01]  /*39e0*/  @!P6 FMUL R50, R50, R50 ;  /* 0x000000323232e220 */ /* 0x008fe20000400000 */
[----:B------:R-:W-:-:S05]  /*39f0*/  FSETP.GEU.AND P6, PT, R42, -126, PT ;  /* 0xc2fc00002a00780b */ /* 0x000fca0003fce000 */
[----:B------:R-:W-:Y:S01]  /*3a00*/  @!P5 FMUL R44, R44, 0.5 ;  /* 0x3f0000002c2cd820 */ /* 0x000fe20000400000 */
[----:B------:R-:W3:Y:S01]  /*3a10*/  MUFU.EX2 R40, R20 ;  /* 0x0000001400287308 */ /* 0x000ee20000000800 */
[----:B-1----:R-:W-:Y:S01]  /*3a20*/  @!P3 FMUL R46, R46, R46 ;  /* 0x0000002e2e2eb220 */ /* 0x002fe20000400000 */
[----:B------:R-:W-:Y:S01]  /*3a30*/  FSETP.GEU.AND P3, PT, R11, -126, PT ;  /* 0xc2fc00000b00780b */ /* 0x000fe20003f6e000 */
[--C-:B--2---:R-:W-:Y:S01]  /*3a40*/  FFMA R17, R116, UR6, -R168.reuse ;  /* 0x0000000674117c23 */ /* 0x104fe200080008a8 */
[----:B------:R-:W-:Y:S02]  /*3a50*/  ULDC UR6, c[0x0][0x604] ;  /* 0x0001810000067ab9 */ /* 0x000fe40000000800 */
[----:B------:R-:W-:Y:S01]  /*3a60*/  FFMA R35, R117, UR6, -R168 ;  /* 0x0000000675237c23 */ /* 0x000fe200080008a8 */
[----:B------:R-:W-:Y:S01]  /*3a70*/  @!P6 FMUL R42, R42, 0.5 ;  /* 0x3f0000002a2ae820 */ /* 0x000fe20000400000 */
[----:B------:R-:W1:Y:S01]  /*3a80*/  MUFU.EX2 R6, R6 ;  /* 0x0000000600067308 */ /* 0x000e620000000800 */
[----:B----4-:R-:W-:Y:S01]  /*3a90*/  @!P2 FMUL R48, R48, R48 ;  /* 0x000000303030a220 */ /* 0x010fe20000400000 */
        /* <DEDUP_REMOVED lines=44> */
[----:B------:R-:W-:Y:S01]  /*3d60*/  FFMA R25, R31, UR6, -R168 ;  /* 0x000000061f197c23 */ /* 0x000fe200080008a8 */
[----:B------:R-:W-:Y:S01]  /*3d70*/  ULDC UR6, c[0x0][0x604] ;  /* 0x0001810000067ab9 */ /* 0x000fe20000000800 */
[----:B------:R-:W-:Y:S01]  /*3d80*/  @!P3 FMUL R12, R12, 0.5 ;  /* 0x3f0000000c0cb820 */ /* 0x000fe20000400000 */
[----:B------:R-:W2:Y:S01]  /*3d90*/  MUFU.EX2 R9, R9 ;  /* 0x0000000900097308 */ /* 0x000ea20000000800 */
[----:B---3--:R-:W-:Y:S01]  /*3da0*/  @!P4 FMUL R27, R27, R27 ;  /* 0x0000001b1b1bc220 */ /* 0x008fe20000400000 */
[----:B------:R-:W-:Y:S01]  /*3db0*/  FSETP.GEU.AND P4, PT, R35, -126, PT ;  /* 0xc2fc00002300780b */ /* 0x000fe20003f8e000 */
[----:B------:R-:W-:Y:S01]  /*3dc0*/  FADD R117, R93, R28 ;  /* 0x0000001c5d757221 */ /* 0x000fe20000000000 */
[----:B------:R-:W-:-:S03]  /*3dd0*/  F2FP.SATFINITE.E4M3.F32.PACK_AB_MERGE_C R28, R197, R28, RZ ;  /* 0x0000001cc51c723e */ /* 0x000fc600048070ff */
[----:B------:R-:W-:Y:S01]  /*3de0*/  @!P2 FMUL R22, R22, 0.5 ;  /* 0x3f0000001616a820 */ /* 0x000fe20000400000 */
[----:B------:R-:W3:Y:S01]  /*3df0*/  MUFU.EX2 R39, R39 ;  /* 0x0000002700277308 */ /* 0x000ee20000000800 */
[----:B-1----:R-:W-:Y:S01]  /*3e00*/  @!P1 FMUL R13, R13, R13 ;  /* 0x0000000d0d0d9220 */ /* 0x002fe20000400000 */
[----:B------:R-:W-:-:S05]  /*3e10*/  FSETP.GEU.AND P1, PT, R16, -126, PT ;  /* 0xc2fc00001000780b */ /* 0x000fca0003f2e000 */
[----:B------:R-:W-:Y:S01]  /*3e20*/  @!P4 FMUL R35, R35, 0.5 ;  /* 0x3f0000002323c820 */ /* 0x000fe20000400000 */
[----:B------:R-:W1:Y:S01]  /*3e30*/  MUFU.EX2 R12, R12 ;  /* 0x0000000c000c7308 */ /* 0x000e620000000800 */
[----:B--2---:R-:W-:Y:S01]  /*3e40*/  @!P5 FMUL R9, R9, R9 ;  /* 0x000000090909d220 */ /* 0x004fe20000400000 */
[----:B------:R-:W-:-:S03]  /*3e50*/  FSETP.GEU.AND P5, PT, R14, -126, PT ;  /* 0xc2fc00000e00780b */ /* 0x000fc60003fae000 */
[----:B------:R-:W-:Y:S01]  /*3e60*/  FADD R113, R100, R9 ;  /* 0x0000000964717221 */ /* 0x000fe20000000000 */
[----:B------:R-:W-:Y:S01]  /*3e70*/  F2FP.SATFINITE.E4M3.F32.PACK_AB_MERGE_C R9, R197, R9, RZ ;  /* 0x00000009c509723e */ /* 0x000fe200048070ff */
[----:B------:R-:W-:Y:S01]  /*3e80*/  @!P1 FMUL R16, R16, 0.5 ;  /* 0x3f00000010109820 */ /* 0x000fe20000400000 */
[----:B------:R2:W4:Y:S01]  /*3e90*/  MUFU.EX2 R38, R22 ;  /* 0x0000001600267308 */ /* 0x0005220000000800 */
[----:B---3--:R-:W-:Y:S01]  /*3ea0*/  @!P6 FMUL R39, R39, R39 ;  /* 0x000000272727e220 */ /* 0x008fe20000400000 */
[----:B------:R-:W-:Y:S02]  /*3eb0*/  FSETP.GEU.AND P6, PT, R37, -126, PT ;  /* 0xc2fc00002500780b */ /* 0x000fe40003fce000 */
[----:B------:R-:W-:Y:S02]  /*3ec0*/  LOP3.LUT R9, R9, 0xff, RZ, 0xc0, !PT ;  /* 0x000000ff09097812 */ /* 0x000fe400078ec0ff */
[----:B------:R-:W-:Y:S01]  /*3ed0*/  F2FP.SATFINITE.E4M3.F32.PACK_AB_MERGE_C R100, R197, R100, RZ ;  /* 0x00000064c564723e */ /* 0x000fe200048070ff */
[----:B------:R-:W-:Y:S01]  /*3ee0*/  @!P5 FMUL R14, R14, 0.5 ;  /* 0x3f0000000e0ed820 */ /* 0x000fe20000400000 */
[----:B------:R-:W3:Y:S01]  /*3ef0*/  MUFU.EX2 R35, R35 ;  /* 0x0000002300237308 */ /* 0x000ee20000000800 */
[----:B-1----:R-:W-:Y:S01]  /*3f00*/  @!P3 FMUL R12, R12, R12 ;  /* 0x0000000c0c0cb220 */ /* 0x002fe20000400000 */
[----:B------:R-:W-:Y:S01]  /*3f10*/  FSETP.GEU.AND P3, PT, R17, -126, PT ;  /* 0xc2fc00001100780b */ /* 0x000fe20003f6e000 */
[--C-:B--2---:R-:W-:Y:S01]  /*3f20*/  FFMA R22, R140, UR6, -R168.reuse ;  /* 0x000000068c167c23 */ /* 0x104fe200080008a8 */
[----:B------:R-:W-:Y:S01]  /*3f30*/  ULDC UR6, c[0x0][0x604] ;  /* 0x0001810000067ab9 */ /* 0x000fe20000000800 */
[----:B------:R-:W-:Y:S01]  /*3f40*/  LOP3.LUT R100, R100, 0xff, RZ, 0xc0, !PT ;  /* 0x000000ff64647812 */ /* 0x000fe200078ec0ff */
        /* <DEDUP_REMOVED lines=20> */
[----:B------:R-:W-:Y:S01]  /*4090*/  FFMA R149, R149, UR6, -R168 ;  /* 0x0000000695957c23 */ /* 0x000fe200080008a8 */
[----:B------:R-:W-:Y:S01]  /*40a0*/  ULDC UR6, c[0x0][0x604] ;  /* 0x0001810000067ab9 */ /* 0x000fe20000000800 */
[----:B------:R-:W-:Y:S01]  /*40b0*/  @!P4 FMUL R32, R32, 0.5 ;  /* 0x3f0000002020c820 */ /* 0x000fe20000400000 */
[----:B------:R-:W1:Y:S01]  /*40c0*/  MUFU.EX2 R17, R17 ;  /* 0x0000001100117308 */ /* 0x000e620000000800 */
[----:B--2---:R-:W-:Y:S01]  /*40d0*/  @!P5 FMUL R14, R14, R14 ;  /* 0x0000000e0e0ed220 */ /* 0x004fe20000400000 */
[----:B------:R-:W-:Y:S01]  /*40e0*/  FSETP.GEU.AND P5, PT, R15, -126, PT ;  /* 0xc2fc00000f00780b */ /* 0x000fe20003fae000 */
[----:B------:R-:W-:Y:S01]  /*40f0*/  FMUL R168, R29, UR6 ;  /* 0x000000061da87c20 */ /* 0x000fe20008400000 */
[----:B------:R-:W-:-:S03]  /*4100*/  ULDC UR6, c[0x0][0x604] ;  /* 0x0001810000067ab9 */ /* 0x000fc60000000800 */
[----:B------:R-:W-:Y:S01]  /*4110*/  @!P1 FMUL R18, R18, 0.5 ;  /* 0x3f00000012129820 */ /* 0x000fe20000400000 */
[----:B------:R-:W2:Y:S01]  /*4120*/  MUFU.EX2 R36, R36 ;  /* 0x0000002400247308 */ /* 0x000ea20000000800 */
[----:B---3--:R-:W-:Y:S01]  /*4130*/  @!P6 FMUL R37, R37, R37 ;  /* 0x000000252525e220 */ /* 0x008fe20000400000 */
[----:B------:R-:W-:Y:S01]  /*4140*/  FSETP.GEU.AND P6, PT, R26, -126, PT ;  /* 0xc2fc00001a00780b */ /* 0x000fe20003fce000 */
[--C-:B------:R-:W-:Y:S01]  /*4150*/  FFMA R108, R7, UR6, -R168.reuse ;  /* 0x00000006076c7c23 */ /* 0x100fe200080008a8 */
[----:B------:R-:W-:Y:S01]  /*4160*/  ULDC UR6, c[0x0][0x604] ;  /* 0x0001810000067ab9 */ /* 0x000fe20000000800 */
[--C-:B------:R-:W-:Y:S01]  /*4170*/  FFMA R139, R139, UR10, -R168.reuse ;  /* 0x0000000a8b8b7c23 */ /* 0x100fe200080008a8 */
[--C-:B------:R-:W-:Y:S01]  /*4180*/  FFMA R56, R56, UR6, -R168.reuse ;  /* 0x0000000638387c23 */ /* 0x100fe200080008a8 */
[----:B------:R-:W-:Y:S01]  /*4190*/  @!P5 FMUL R15, R15, 0.5 ;  /* 0x3f0000000f0fd820 */ /* 0x000fe20000400000 */
[----:B------:R-:W3:Y:S01]  /*41a0*/  MUFU.EX2 R32, R32 ;  /* 0x0000002000207308 */ /* 0x000ee20000000800 */
[----:B-1----:R-:W-:Y:S01]  /*41b0*/  @!P3 FMUL R17, R17, R17 ;  /* 0x000000111111b220 */ /* 0x002fe20000400000 */
[----:B------:R-:W-:Y:S01]  /*41c0*/  FSETP.GEU.AND P3, PT, R20, -126, PT ;  /* 0xc2fc00001400780b */ /* 0x000fe20003f6e000 */
[----:B------:R-:W-:Y:S01]  /*41d0*/  ULDC UR6, c[0x0][0x604] ;  /* 0x0001810000067ab9 */ /* 0x000fe20000000800 */
[----:B------:R-:W-:Y:S01]  /*41e0*/  ULDC UR10, c[0x0][0x604] ;  /* 0x00018100000a7ab9 */ /* 0x000fe20000000800 */
[--C-:B------:R-:W-:Y:S01]  /*41f0*/  FFMA R132, R152, UR6, -R168.reuse ;  /* 0x0000000698847c23 */ /* 0x100fe200080008a8 */
[----:B------:R-:W-:Y:S01]  /*4200*/  ULDC UR6, c[0x0][0x604] ;  /* 0x0001810000067ab9 */ /* 0x000fe20000000800 */
[----:B------:R-:W-:Y:S01]  /*4210*/  @!P6 FMUL R26, R26, 0.5 ;  /* 0x3f0000001a1ae820 */ /* 0x000fe20000400000 */
[----:B------:R-:W1:Y:S01]  /*4220*/  MUFU.EX2 R18, R18 ;  /* 0x0000001200127308 */ /* 0x000e620000000800 */
[----:B--2---:R-:W-:Y:S01]  /*4230*/  @!P2 FMUL R36, R36, R36 ;  /* 0x000000242424a220 */ /* 0x004fe20000400000 */
[----:B------:R-:W-:Y:S01]  /*4240*/  FSETP.GEU.AND P2, PT, R34, -126, PT ;  /* 0xc2fc00002200780b */ /* 0x000fe20003f4e000 */
[--C-:B------:R-:W-:Y:S01]  /*4250*/  FFMA R105, R153, UR6, -R168.reuse ;  /* 0x0000000699697c23 */ /* 0x100fe200080008a8 */
[----:B------:R-:W-:Y:S01]  /*4260*/  ULDC UR6, c[0x0][0x604] ;  /* 0x0001810000067ab9 */ /* 0x000fe20000000800 */
[--C-:B------:R-:W-:Y:S01]  /*4270*/  FFMA R80, R80, UR10, -R168.reuse ;  /* 0x0000000a50507c23 */ /* 0x100fe200080008a8 */
        /* <DEDUP_REMOVED lines=19> */
[----:B------:R-:W-:Y:S01]  /*43b0*/  ULDC UR6, c[0x0][0x604] ;  /* 0x0001810000067ab9 */ /* 0x000fe20000000800 */
[----:B------:R-:W-:Y:S01]  /*43c0*/  FADD R158, R159, R18 ;  /* 0x000000129f9e7221 */ /* 0x000fe20000000000 */
[--C-:B------:R-:W-:Y:S01]  /*43d0*/  FFMA R120, R160, UR6, -R168.reuse ;  /* 0x00000006a0787c23 */ /* 0x100fe200080008a8 */
[----:B------:R-:W-:Y:S01]  /*43e0*/  ULDC UR6, c[0x0][0x604] ;  /* 0x0001810000067ab9 */ /* 0x000fe20000000800 */
[----:B------:R-:W-:Y:S01]  /*43f0*/  @!P1 FMUL R19, R19, 0.5 ;  /* 0x3f00000013139820 */ /* 0x000fe20000400000 */
[----:B------:R-:W2:Y:S01]  /*4400*/  MUFU.EX2 R34, R34 ;  /* 0x0000002200227308 */ /* 0x000ea20000000800 */
[----:B---3--:R-:W-:Y:S01]  /*4410*/  @!P6 FMUL R26, R26, R26 ;  /* 0x0000001a1a1ae220 */ /* 0x008fe20000400000 */
[----:B------:R-:W-:Y:S01]  /*4420*/  FSETP.GEU.AND P6, PT, R33, -126, PT ;  /* 0xc2fc00002100780b */ /* 0x000fe20003fce000 */
[--C-:B------:R-:W-:Y:S01]  /*4430*/  FFMA R125, R162, UR6, -R168.reuse ;  /* 0x00000006a27d7c23 */ /* 0x100fe200080008a8 */
[----:B------:R-:W-:Y:S01]  /*4440*/  ULDC UR6, c[0x0][0x604] ;  /* 0x0001810000067ab9 */ /* 0x000fe20000000800 */
[----:B------:R-:W-:Y:S01]  /*4450*/  F2FP.SATFINITE.E4M3.F32.PACK_AB_MERGE_C R160, R197, R159, RZ ;  /* 0x0000009fc5a0723e */ /* 0x000fe200048070ff */
[--C-:B------:R-:W-:Y:S01]  /*4460*/  FFMA R129, R164, UR6, -R168.reuse ;  /* 0x00000006a4817c23 */ /* 0x100fe200080008a8 */
[----:B------:R-:W-:Y:S01]  /*4470*/  @!P5 FMUL R21, R21, 0.5 ;  /* 0x3f0000001515d820 */ /* 0x000fe20000400000 */
[----:B------:R-:W3:Y:S01]  /*4480*/  MUFU.EX2 R31, R31 ;  /* 0x0000001f001f7308 */ /* 0x000ee20000000800 */
[----:B-1----:R-:W-:Y:S01]  /*4490*/  @!P3 FMUL R20, R20, R20 ;  /* 0x000000141414b220 */ /* 0x002fe20000400000 */
[----:B------:R-:W-:Y:S01]  /*44a0*/  FSETP.GEU.AND P3, PT, R22, -126, PT ;  /* 0xc2fc00001600780b */ /* 0x000fe20003f6e000 */
[----:B------:R-:W-:Y:S01]  /*44b0*/  ULDC UR6, c[0x0][0x604] ;  /* 0x0001810000067ab9 */ /* 0x000fe20000000800 */
[----:B------:R-:W-:Y:S01]  /*44c0*/  F2FP.SATFINITE.E4M3.F32.PACK_AB_MERGE_C R18, R197, R18, RZ ;  /* 0x00000012c512723e */ /* 0x000fe200048070ff */
[----:B------:R-:W-:Y:S01]  /*44d0*/  FFMA R47, R47, UR6, -R168 ;  /* 0x000000062f2f7c23 */ /* 0x000fe200080008a8 */
[----:B------:R-:W-:Y:S01]  /*44e0*/  ULDC UR6, c[0x0][0x604] ;  /* 0x0001810000067ab9 */ /* 0x000fe20000000800 */
[----:B------:R-:W-:Y:S01]  /*44f0*/  @!P6 FMUL R33, R33, 0.5 ;  /* 0x3f0000002121e820 */ /* 0x000fe20000400000 */
[----:B------:R-:W1:Y:S01]  /*4500*/  MUFU.EX2 R19, R19 ;  /* 0x0000001300137308 */ /* 0x000e620000000800 */
[----:B--2---:R-:W-:Y:S01]  /*4510*/  @!P2 FMUL R34, R34, R34 ;  /* 0x000000222222a220 */ /* 0x004fe20000400000 */
[----:B------:R-:W-:-:S02]  /*4520*/  FSETP.GEU.AND P2, PT, R25, -126, PT ;  /* 0xc2fc00001900780b */ /* 0x000fc40003f4e000 */
[----:B------:R-:W-:Y:S01]  /*4530*/  LOP3.LUT R18, R18, 0xff, RZ, 0xc0, !PT ;  /* 0x000000ff12127812 */ /* 0x000fe200078ec0ff */
[----:B------:R-:W-:Y:S01]  /*4540*/  FADD R159, R161, R34 ;  /* 0x00000022a19f7221 */ /* 0x000fe20000000000 */
[----:B------:R-:W-:Y:S01]  /*4550*/  F2FP.SATFINITE.E4M3.F32.PACK_AB_MERGE_C R34, R197, R34, RZ ;  /* 0x00000022c522723e */ /* 0x000fe200048070ff */
[----:B------:R-:W-:Y:S01]  /*4560*/  @!P3 FMUL R22, R22, 0.5 ;  /* 0x3f0000001616b820 */ /* 0x000fe20000400000 */
[----:B------:R-:W2:Y:S01]  /*4570*/  MUFU.EX2 R21, R21 ;  /* 0x0000001500157308 */ /* 0x000ea20000000800 */
[----:B---3--:R-:W-:Y:S01]  /*4580*/  @!P4 FMUL R31, R31, R31 ;  /* 0x0000001f1f1fc220 */ /* 0x008fe20000400000 */
[----:B------:R-:W-:Y:S02]  /*4590*/  FSETP.GEU.AND P4, PT, R56, -126, PT ;  /* 0xc2fc00003800780b */ /* 0x000fe40003f8e000 */
[C---:B------:R-:W-:Y:S01]  /*45a0*/  F2FP.SATFINITE.E4M3.F32.PACK_AB_MERGE_C R161, R197.reuse, R161, RZ ;  /* 0x000000a1c5a1723e */ /* 0x040fe200048070ff */
[----:B------:R-:W-:Y:S01]  /*45b0*/  FADD R190, R48, R31 ;  /* 0x0000001f30be7221 */ /* 0x000fe20000000000 */
[----:B------:R-:W-:Y:S01]  /*45c0*/  F2FP.SATFINITE.E4M3.F32.PACK_AB_MERGE_C R48, R197, R48, RZ ;  /* 0x00000030c530723e */ /* 0x000fe200048070ff */
[----:B------:R-:W-:Y:S01]  /*45d0*/  @!P2 FMUL R25, R25, 0.5 ;  /* 0x3f0000001919a820 */ /* 0x000fe20000400000 */
[----:B------:R-:W3:Y:S01]  /*45e0*/  MUFU.EX2 R33, R33 ;  /* 0x0000002100217308 */ /* 0x000ee20000000800 */
[----:B-1----:R-:W-:Y:S01]  /*45f0*/  @!P1 FMUL R19, R19, R19 ;  /* 0x0000001313139220 */ /* 0x002fe20000400000 */
[----:B------:R-:W-:-:S02]  /*4600*/  FSETP.GEU.AND P1, PT, R148, -126, PT ;  /* 0xc2fc00009400780b */ /* 0x000fc40003f2e000 */
[----:B------:R-:W-:Y:S01]  /*4610*/  LOP3.LUT R48, R48, 0xffff, RZ, 0xc0, !PT ;  /* 0x0000ffff30307812 */ /* 0x000fe200078ec0ff */
[----:B------:R-:W-:Y:S01]  /*4620*/  FADD R185, R52, R19 ;  /* 0x0000001334b97221 */ /* 0x000fe20000000000 */
[----:B------:R-:W-:Y:S01]  /*4630*/  F2FP.SATFINITE.E4M3.F32.PACK_AB_MERGE_C R52, R197, R52, RZ ;  /* 0x00000034c534723e */ /* 0x000fe200048070ff */
[----:B------:R-:W-:Y:S01]  /*4640*/  @!P4 FMUL R56, R56, 0.5 ;  /* 0x3f0000003838c820 */ /* 0x000fe20000400000 */
[----:B------:R-:W1:Y:S01]  /*4650*/  MUFU.EX2 R22, R22 ;  /* 0x0000001600167308 */ /* 0x000e620000000800 */
[----:B--2---:R-:W-:Y:S01]  /*4660*/  @!P5 FMUL R21, R21, R21 ;  /* 0x000000151515d220 */ /* 0x004fe20000400000 */
[----:B------:R-:W-:Y:S02]  /*4670*/  FSETP.GEU.AND P5, PT, R23, -126, PT ;  /* 0xc2fc00001700780b */ /* 0x000fe40003fae000 */
[----:B------:R-:W-:Y:S01]  /*4680*/  LOP3.LUT R52, R52, 0xff, RZ, 0xc0, !PT ;  /* 0x000000ff34347812 */ /* 0x000fe200078ec0ff */
[----:B------:R-:W-:Y:S01]  /*4690*/  FADD R184, R54, R21 ;  /* 0x0000001536b87221 */ /* 0x000fe20000000000 */
[----:B------:R-:W-:Y:S01]  /*46a0*/  F2FP.SATFINITE.E4M3.F32.PACK_AB_MERGE_C R21, R197, R21, RZ ;  /* 0x00000015c515723e */ /* 0x000fe200048070ff */
[----:B------:R-:W-:Y:S01]  /*46b0*/  @!P1 FMUL R148, R148, 0.5 ;  /* 0x3f00000094949820 */ /* 0x000fe20000400000 */
[----:B------:R-:W2:Y:S01]  /*46c0*/  MUFU.EX2 R25, R25 ;  /* 0x0000001900197308 */ /* 0x000ea20000000800 */
[----:B---3--:R-:W-:Y:S01]  /*46d0*/  @!P6 FMUL R33, R33, R33 ;  /* 0x000000212121e220 */ /* 0x008fe20000400000 */
[----:B------:R-:W-:-:S02]  /*46e0*/  FSETP.GEU.AND P6, PT, R30, -126, PT ;  /* 0xc2fc00001e00780b */ /* 0x000fc40003fce000 */
[C---:B------:R-:W-:Y:S01]  /*46f0*/  F2FP.SATFINITE.E4M3.F32.PACK_AB_MERGE_C R19, R197.reuse, R19, RZ ;  /* 0x00000013c513723e */ /* 0x040fe200048070ff */
[----:B------:R-:W-:Y:S01]  /*4700*/  FADD R179, R24, R33 ;  /* 0x0000002118b37221 */ /* 0x000fe20000000000 */
[----:B------:R-:W-:Y:S01]  /*4710*/  F2FP.SATFINITE.E4M3.F32.PACK_AB_MERGE_C R33, R197, R33, RZ ;  /* 0x00000021c521723e */ /* 0x000fe200048070ff */
[----:B------:R-:W-:Y:S01]  /*4720*/  @!P5 FMUL R23, R23, 0.5 ;  /* 0x3f0000001717d820 */ /* 0x000fe20000400000 */
[----:B------:R-:W3:Y:S01]  /*4730*/  MUFU.EX2 R140, R56 ;  /* 0x00000038008c7308 */ /* 0x000ee20000000800 */
[----:B-1----:R-:W-:Y:S01]  /*4740*/  @!P3 FMUL R22, R22, R22 ;  /* 0x000000161616b220 */ /* 0x002fe20000400000 */
[----:B------:R-:W-:Y:S02]  /*4750*/  FSETP.GEU.AND P3, PT, R108, -126, PT ;  /* 0xc2fc00006c00780b */ /* 0x000fe40003f6e000 */
[----:B------:R-:W-:Y:S01]  /*4760*/  LOP3.LUT R19, R19, 0xff, RZ, 0xc0, !PT ;  /* 0x000000ff13137812 */ /* 0x000fe200078ec0ff */
[----:B------:R-:W-:Y:S01]  /*4770*/  FADD R188, R43, R22 ;  /* 0x000000162bbc7221 */ /* 0x000fe20000000000 */
[----:B------:R-:W-:Y:S01]  /*4780*/  F2FP.SATFINITE.E4M3.F32.PACK_AB_MERGE_C R22, R197, R22, RZ ;  /* 0x00000016c516723e */ /* 0x000fe200048070ff */
[----:B------:R-:W-:Y:S01]  /*4790*/  @!P6 FMUL R30, R30, 0.5 ;  /* 0x3f0000001e1ee820 */ /* 0x000fe20000400000 */
[----:B------:R1:W4:Y:S01]  /*47a0*/  MUFU.EX2 R7, R148 ;  /* 0x0000009400077308 */ /* 0x0003220000000800 */
[----:B--2---:R-:W-:Y:S01]  /*47b0*/  @!P2 FMUL R25, R25, R25 ;  /* 0x000000191919a220 */ /* 0x004fe20000400000 */
[----:B------:R-:W-:-:S02]  /*47c0*/  FSETP.GEU.AND P2, PT, R149, -126, PT ;  /* 0xc2fc00009500780b */ /* 0x000fc40003f4e000 */
[C---:B------:R-:W-:Y:S01]  /*47d0*/  F2FP.SATFINITE.E4M3.F32.PACK_AB_MERGE_C R43, R197.reuse, R43, RZ ;  /* 0x0000002bc52b723e */ /* 0x040fe200048070ff */
[----:B------:R-:W-:Y:S01]  /*47e0*/  FADD R187, R50, R25 ;  /* 0x0000001932bb7221 */ /* 0x000fe20000000000 */
[----:B------:R-:W-:Y:S01]  /*47f0*/  F2FP.SATFINITE.E4M3.F32.PACK_AB_MERGE_C R50, R197, R50, RZ ;  /* 0x00000032c532723e */ /* 0x000fe200048070ff */
[----:B------:R-:W-:Y:S01]  /*4800*/  @!P3 FMUL R108, R108, 0.5 ;  /* 0x3f0000006c6cb820 */ /* 0x000fe20000400000 */
[----:B------:R-:W2:Y:S01]  /*4810*/  MUFU.EX2 R23, R23 ;  /* 0x0000001700177308 */ /* 0x000ea20000000800 */
[----:B---3--:R-:W-:Y:S01]  /*4820*/  @!P4 FMUL R140, R140, R140 ;  /* 0x0000008c8c8cc220 */ /* 0x008fe20000400000 */
[C---:B------:R-:W-:Y:S01]  /*4830*/  FSETP.GEU.AND P4, PT, R116.reuse, -126, PT ;  /* 0xc2fc00007400780b */ /* 0x040fe20003f8e000 */
[--C-:B-1----:R-:W-:Y:S01]  /*4840*/  FFMA R148, R165, UR6, -R168.reuse ;  /* 0x00000006a5947c23 */ /* 0x102fe200080008a8 */
[----:B------:R-:W-:Y:S01]  /*4850*/  ULDC UR6, c[0x0][0x604] ;  /* 0x0001810000067ab9 */ /* 0x000fe20000000800 */
[----:B------:R-:W-:Y:S01]  /*4860*/  F2FP.SATFINITE.E4M3.F32.PACK_AB_MERGE_C R25, R197, R25, RZ ;  /* 0x00000019c519723e */ /* 0x000fe200048070ff */
[--C-:B------:R-:W-:Y:S01]  /*4870*/  FFMA R51, R51, UR6, -R168.reuse ;  /* 0x0000000633337c23 */ /* 0x100fe200080008a8 */
[----:B------:R-:W-:Y:S01]  /*4880*/  @!P2 FMUL R149, R149, 0.5 ;  /* 0x3f0000009595a820 */ /* 0x000fe20000400000 */
[----:B------:R-:W1:Y:S01]  /*4890*/  MUFU.EX2 R30, R30 ;  /* 0x0000001e001e7308 */ /* 0x000e620000000800 */
[----:B----4-:R-:W-:Y:S01]  /*48a0*/  @!P1 FMUL R7, R7, R7 ;  /* 0x0000000707079220 */ /* 0x010fe20000400000 */
[----:B------:R-:W-:Y:S01]  /*48b0*/  FSETP.GEU.AND P1, PT, R141, -126, PT ;  /* 0xc2fc00008d00780b */ /* 0x000fe20003f2e000 */
[----:B------:R-:W-:Y:S01]  /*48c0*/  ULDC UR6, c[0x0][0x604] ;  /* 0x0001810000067ab9 */ /* 0x000fe20000000800 */
[----:B------:R-:W-:Y:S01]  /*48d0*/  LOP3.LUT R43, R43, 0xff, RZ, 0xc0, !PT ;  /* 0x000000ff2b2b7812 */ /* 0x000fe200078ec0ff */
[--C-:B------:R-:W-:Y:S01]  /*48e0*/  FFMA R45, R45, UR6, -R168.reuse ;  /* 0x000000062d2d7c23 */ /* 0x100fe200080008a8 */
[----:B------:R-:W-:Y:S01]  /*48f0*/  ULDC UR6, c[0x0][0x604] ;  /* 0x0001810000067ab9 */ /* 0x000fe20000000800 */
[----:B------:R-:W-:Y:S01]  /*4900*/  @!P4 FMUL R116, R116, 0.5 ;  /* 0x3f0000007474c820 */ /* 0x000fe20000400000 */
[----:B------:R-:W3:Y:S01]  /*4910*/  MUFU.EX2 R108, R108 ;  /* 0x0000006c006c7308 */ /* 0x000ee20000000800 */
[----:B--2---:R-:W-:Y:S01]  /*4920*/  @!P5 FMUL R23, R23, R23 ;  /* 0x000000171717d220 */ /* 0x004fe20000400000 */
[----:B------:R-:W-:Y:S01]  /*4930*/  FSETP.GEU.AND P5, PT, R132, -126, PT ;  /* 0xc2fc00008400780b */ /* 0x000fe20003fae000 */
[--C-:B------:R-:W-:Y:S01]  /*4940*/  FFMA R55, R55, UR6, -R168.reuse ;  /* 0x0000000637377c23 */ /* 0x100fe200080008a8 */
[----:B------:R-:W-:Y:S01]  /*4950*/  ULDC UR6, c[0x0][0x604] ;  /* 0x0001810000067ab9 */ /* 0x000fe20000000800 */
[----:B------:R-:W-:Y:S01]  /*4960*/  PRMT R43, R48, 0x7604, R43 ;  /* 0x00007604302b7816 */ /* 0x000fe2000000002b */
[--C-:B------:R-:W-:Y:S01]  /*4970*/  FFMA R58, R58, UR6, -R168.reuse ;  /* 0x000000063a3a7c23 */ /* 0x100fe200080008a8 */
[----:B------:R-:W-:Y:S01]  /*4980*/  @!P1 FMUL R141, R141, 0.5 ;  /* 0x3f0000008d8d9820 */ /* 0x000fe20000400000 */
[----:B------:R-:W2:Y:S01]  /*4990*/  MUFU.EX2 R29, R149 ;  /* 0x00000095001d7308 */ /* 0x000ea20000000800 */
[----:B-1----:R-:W-:Y:S01]  /*49a0*/  @!P6 FMUL R30, R30, R30 ;  /* 0x0000001e1e1ee220 */ /* 0x002fe20000400000 */
[----:B------:R-:W-:Y:S01]  /*49b0*/  FSETP.GEU.AND P6, PT, R105, -126, PT ;  /* 0xc2fc00006900780b */ /* 0x000fe20003fce000 */
[----:B------:R-:W-:Y:S01]  /*49c0*/  ULDC UR6, c[0x0][0x604] ;  /* 0x0001810000067ab9 */ /* 0x000fe20000000800 */
[----:B------:R-:W-:Y:S01]  /*49d0*/  LOP3.LUT R33, R33, 0xffff, RZ, 0xc0, !PT ;  /* 0x0000ffff21217812 */ /* 0x000fe200078ec0ff */
[--C-:B------:R-:W-:Y:S01]  /*49e0*/  FFMA R59, R59, UR6, -R168.reuse ;  /* 0x000000063b3b7c23 */ /* 0x100fe200080008a8 */
[----:B------:R-:W-:Y:S01]  /*49f0*/  ULDC UR6, c[0x0][0x604] ;  /* 0x0001810000067ab9 */ /* 0x000fe20000000800 */
[----:B------:R-:W-:Y:S01]  /*4a00*/  @!P5 FMUL R132, R132, 0.5 ;  /* 0x3f0000008484d820 */ /* 0x000fe20000400000 */
[----:B------:R-:W1:Y:S01]  /*4a10*/  MUFU.EX2 R116, R116 ;  /* 0x0000007400747308 */ /* 0x000e620000000800 */
        /* <DEDUP_REMOVED lines=16> */
[----:B-1----:R-:W-:Y:S01]  /*4b20*/  @!P4 FMUL R116, R116, R116 ;  /* 0x000000747474c220 */ /* 0x002fe20000400000 */
[----:B------:R-:W-:Y:S01]  /*4b30*/  FSETP.GEU.AND P4, PT, R51, -126, PT ;  /* 0xc2fc00003300780b */ /* 0x000fe20003f8e000 */
[--C-:B------:R-:W-:Y:S01]  /*4b40*/  FFMA R67, R67, UR6, -R168.reuse ;  /* 0x0000000643437c23 */ /* 0x100fe200080008a8 */
[----:B------:R-:W-:Y:S01]  /*4b50*/  ULDC UR6, c[0x0][0x604] ;  /* 0x0001810000067ab9 */ /* 0x000fe20000000800 */
[----:B------:R-:W-:Y:S01]  /*4b60*/  F2FP.SATFINITE.E4M3.F32.PACK_AB_MERGE_C R23, R197, R23, RZ ;  /* 0x00000017c517723e */ /* 0x000fe200048070ff */
[--C-:B------:R-:W-:Y:S01]  /*4b70*/  FFMA R70, R70, UR6, -R168.reuse ;  /* 0x0000000646467c23 */ /* 0x100fe200080008a8 */
[----:B------:R-:W-:Y:S01]  /*4b80*/  @!P2 FMUL R133, R133, 0.5 ;  /* 0x3f0000008585a820 */ /* 0x000fe20000400000 */
[----:B------:R-:W1:Y:S01]  /*4b90*/  MUFU.EX2 R105, R105 ;  /* 0x0000006900697308 */ /* 0x000e620000000800 */
[----:B---3--:R-:W-:Y:S01]  /*4ba0*/  @!P1 FMUL R141, R141, R141 ;  /* 0x0000008d8d8d9220 */ /* 0x008fe20000400000 */
[----:B------:R-:W-:Y:S01]  /*4bb0*/  FSETP.GEU.AND P1, PT, R129, -126, PT ;  /* 0xc2fc00008100780b */ /* 0x000fe20003f2e000 */
[----:B------:R-:W-:Y:S01]  /*4bc0*/  ULDC UR6, c[0x0][0x604] ;  /* 0x0001810000067ab9 */ /* 0x000fe20000000800 */
[----:B------:R-:W-:Y:S01]  /*4bd0*/  FADD R200, R44, R7 ;  /* 0x000000072cc87221 */ /* 0x000fe20000000000 */
        /* <DEDUP_REMOVED lines=8> */
[----:B------:R-:W-:Y:S01]  /*4c60*/  FADD R202, R42, R29 ;  /* 0x0000001d2aca7221 */ /* 0x000fe20000000000 */
[--C-:B------:R-:W-:Y:S01]  /*4c70*/  FFMA R75, R75, UR6, -R168.reuse ;  /* 0x000000064b4b7c23 */ /* 0x100fe200080008a8 */
[----:B------:R-:W-:Y:S01]  /*4c80*/  @!P1 FMUL R129, R129, 0.5 ;  /* 0x3f00000081819820 */ /* 0x000fe20000400000 */
[----:B------:R-:W2:Y:S01]  /*4c90*/  MUFU.EX2 R133, R133 ;  /* 0x0000008500857308 */ /* 0x000ea20000000800 */
[----:B-1----:R-:W-:Y:S01]  /*4ca0*/  @!P6 FMUL R105, R105, R105 ;  /* 0x000000696969e220 */ /* 0x002fe20000400000 */
[----:B------:R-:W-:Y:S01]  /*4cb0*/  FSETP.GEU.AND P6, PT, R125, -126, PT ;  /* 0xc2fc00007d00780b */ /* 0x000fe20003fce000 */
[----:B------:R-:W-:Y:S01]  /*4cc0*/  ULDC UR6, c[0x0][0x604] ;  /* 0x0001810000067ab9 */ /* 0x000fe20000000800 */
[----:B------:R-:W-:Y:S01]  /*4cd0*/  F2FP.SATFINITE.E4M3.F32.PACK_AB_MERGE_C R7, R197, R7, RZ ;  /* 0x00000007c507723e */ /* 0x000fe200048070ff */
        /* <DEDUP_REMOVED lines=9> */
[----:B------:R-:W-:Y:S01]  /*4d70*/  FFMA R82, R82, UR6, -R168 ;  /* 0x0000000652527c23 */ /* 0x000fe200080008a8 */
[----:B------:R-:W-:Y:S01]  /*4d80*/  @!P6 FMUL R125, R125, 0.5 ;  /* 0x3f0000007d7de820 */ /* 0x000fe20000400000 */
[----:B------:R-:W3:Y:S01]  /*4d90*/  MUFU.EX2 R129, R129 ;  /* 0x0000008100817308 */ /* 0x000ee20000000800 */
[----:B--2---:R-:W-:Y:S01]  /*4da0*/  @!P2 FMUL R133, R133, R133 ;  /* 0x000000858585a220 */ /* 0x004fe20000400000 */
[----:B------:R-:W-:Y:S01]  /*4db0*/  FSETP.GEU.AND P2, PT, R47, -126, PT ;  /* 0xc2fc00002f00780b */ /* 0x000fe20003f4e000 */
[----:B------:R-:W-:Y:S01]  /*4dc0*/  ULDC UR6, c[0x0][0x604] ;  /* 0x0001810000067ab9 */ /* 0x000fe20000000800 */
[----:B------:R-:W-:Y:S01]  /*4dd0*/  FADD R196, R41, R30 ;  /* 0x0000001e29c47221 */ /* 0x000fe20000000000 */
[----:B------:R-:W-:-:S02]  /*4de0*/  F2FP.SATFINITE.E4M3.F32.PACK_AB_MERGE_C R30, R197, R30, RZ ;  /* 0x0000001ec51e723e */ /* 0x000fc400048070ff */
[----:B------:R-:W-:Y:S01]  /*4df0*/  @!P3 FMUL R148, R148, 0.5 ;  /* 0x3f0000009494b820 */ /* 0x000fe20000400000 */
[----:B------:R-:W2:Y:S01]  /*4e00*/  MUFU.EX2 R120, R120 ;  /* 0x0000007800787308 */ /* 0x000ea20000000800 */
[----:B-1----:R-:W-:Y:S01]  /*4e10*/  @!P4 FMUL R136, R136, R136 ;  /* 0x000000888888c220 */ /* 0x002fe20000400000 */
[----:B------:R-:W-:Y:S02]  /*4e20*/  FSETP.GEU.AND P4, PT, R63, -126, PT ;  /* 0xc2fc00003f00780b */ /* 0x000fe40003f8e000 */
[----:B------:R-:W-:Y:S02]  /*4e30*/  LOP3.LUT R7, R7, 0xff, RZ, 0xc0, !PT ;  /* 0x000000ff07077812 */ /* 0x000fe400078ec0ff */
[----:B------:R-:W-:Y:S01]  /*4e40*/  LOP3.LUT R30, R30, 0xffff, RZ, 0xc0, !PT ;  /* 0x0000ffff1e1e7812 */ /* 0x000fe200078ec0ff */
[----:B------:R-:W-:Y:S01]  /*4e50*/  @!P2 FMUL R47, R47, 0.5 ;  /* 0x3f0000002f2fa820 */ /* 0x000fe20000400000 */
[----:B------:R-:W1:Y:S01]  /*4e60*/  MUFU.EX2 R125, R125 ;  /* 0x0000007d007d7308 */ /* 0x000e620000000800 */
[----:B---3--:R-:W-:Y:S01]  /*4e70*/  @!P1 FMUL R129, R129, R129 ;  /* 0x0000008181819220 */ /* 0x008fe20000400000 */
[----:B------:R-:W-:-:S02]  /*4e80*/  FSETP.GEU.AND P1, PT, R58, -126, PT ;  /* 0xc2fc00003a00780b */ /* 0x000fc40003f2e000 */
[----:B------:R-:W-:Y:S02]  /*4e90*/  F2FP.SATFINITE.E4M3.F32.PACK_AB_MERGE_C R54, R197, R54, RZ ;  /* 0x00000036c536723e */ /* 0x000fe400048070ff */
[----:B------:R-:W-:Y:S01]  /*4ea0*/  LOP3.LUT R160, R160, 0xff, RZ, 0xc0, !PT ;  /* 0x000000ffa0a07812 */ /* 0x000fe200078ec0ff */
[----:B------:R-:W-:Y:S01]  /*4eb0*/  @!P4 FMUL R63, R63, 0.5 ;  /* 0x3f0000003f3fc820 */ /* 0x000fe20000400000 */
[----:B------:R-:W3:Y:S01]  /*4ec0*/  MUFU.EX2 R128, R47 ;  /* 0x0000002f00807308 */ /* 0x000ee20000000800 */
[----:B--2---:R-:W-:Y:S01]  /*4ed0*/  @!P5 FMUL R120, R120, R120 ;  /* 0x000000787878d220 */ /* 0x004fe20000400000 */
[----:B------:R-:W-:Y:S02]  /*4ee0*/  FSETP.GEU.AND P5, PT, R45, -126, PT ;  /* 0xc2fc00002d00780b */ /* 0x000fe40003fae000 */
[----:B------:R-:W-:Y:S02]  /*4ef0*/  LOP3.LUT R161, R161, 0xffff, RZ, 0xc0, !PT ;  /* 0x0000ffffa1a17812 */ /* 0x000fe400078ec0ff */
[----:B------:R-:W-:Y:S01]  /*4f00*/  LOP3.LUT R54, R54, 0xff, RZ, 0xc0, !PT ;  /* 0x000000ff36367812 */ /* 0x000fe200078ec0ff */
[----:B------:R-:W-:Y:S01]  /*4f10*/  @!P1 FMUL R58, R58, 0.5 ;  /* 0x3f0000003a3a9820 */ /* 0x000fe20000400000 */
[----:B------:R-:W2:Y:S01]  /*4f20*/  MUFU.EX2 R148, R148 ;  /* 0x0000009400947308 */ /* 0x000ea20000000800 */
[----:B-1----:R-:W-:Y:S01]  /*4f30*/  @!P6 FMUL R125, R125, R125 ;  /* 0x0000007d7d7de220 */ /* 0x002fe20000400000 */
[----:B------:R-:W-:-:S02]  /*4f40*/  FSETP.GEU.AND P6, PT, R55, -126, PT ;  /* 0xc2fc00003700780b */ /* 0x000fc40003fce000 */
[C---:B------:R-:W-:Y:S02]  /*4f50*/  F2FP.SATFINITE.E4M3.F32.PACK_AB_MERGE_C R46, R197.reuse, R46, RZ ;  /* 0x0000002ec52e723e */ /* 0x040fe400048070ff */
[----:B------:R-:W-:Y:S01]  /*4f60*/  F2FP.SATFINITE.E4M3.F32.PACK_AB_MERGE_C R41, R197, R41, RZ ;  /* 0x00000029c529723e */ /* 0x000fe200048070ff */
[----:B------:R-:W-:Y:S01]  /*4f70*/  @!P5 FMUL R45, R45, 0.5 ;  /* 0x3f0000002d2dd820 */ /* 0x000fe20000400000 */
[----:B------:R-:W1:Y:S01]  /*4f80*/  MUFU.EX2 R164, R63 ;  /* 0x0000003f00a47308 */ /* 0x000e620000000800 */
[----:B---3--:R-:W-:Y:S01]  /*4f90*/  @!P2 FMUL R128, R128, R128 ;  /* 0x000000808080a220 */ /* 0x008fe20000400000 */
[----:B------:R-:W-:Y:S02]  /*4fa0*/  FSETP.GEU.AND P2, PT, R59, -126, PT ;  /* 0xc2fc00003b00780b */ /* 0x000fe40003f4e000 */
[C---:B------:R-:W-:Y:S02]  /*4fb0*/  F2FP.SATFINITE.E4M3.F32.PACK_AB_MERGE_C R44, R197.reuse, R44, RZ ;  /* 0x0000002cc52c723e */ /* 0x040fe400048070ff */
[----:B------:R-:W-:Y:S01]  /*4fc0*/  F2FP.SATFINITE.E4M3.F32.PACK_AB_MERGE_C R42, R197, R42, RZ ;  /* 0x0000002ac52a723e */ /* 0x000fe200048070ff */
[----:B------:R-:W-:Y:S01]  /*4fd0*/  @!P6 FMUL R55, R55, 0.5 ;  /* 0x3f0000003737e820 */ /* 0x000fe20000400000 */
[----:B------:R3:W4:Y:S01]  /*4fe0*/  MUFU.EX2 R155, R58 ;  /* 0x0000003a009b7308 */ /* 0x0007220000000800 */
[----:B--2---:R-:W-:Y:S01]  /*4ff0*/  @!P3 FMUL R148, R148, R148 ;  /* 0x000000949494b220 */ /* 0x004fe20000400000 */
[----:B------:R-:W-:-:S02]  /*5000*/  FSETP.GEU.AND P3, PT, R62, -126, PT ;  /* 0xc2fc00003e00780b */ /* 0x000fc40003f6e000 */
[----:B------:R-:W-:Y:S02]  /*5010*/  PRMT R160, R161, 0x7604, R160 ;  /* 0x00007604a1a07816 */ /* 0x000fe400000000a0 */
[----:B------:R-:W-:Y:S01]  /*5020*/  PRMT R54, R181, 0x7604, R54 ;  /* 0x00007604b5367816 */ /* 0x000fe20000000036 */
[----:B------:R-:W-:Y:S01]  /*5030*/  @!P2 FMUL R59, R59, 0.5 ;  /* 0x3f0000003b3ba820 */ /* 0x000fe20000400000 */
[----:B------:R2:W5:Y:S01]  /*5040*/  MUFU.EX2 R153, R45 ;  /* 0x0000002d00997308 */ /* 0x0005620000000800 */
[----:B-1----:R-:W-:Y:S01]  /*5050*/  @!P4 FMUL R164, R164, R164 ;  /* 0x000000a4a4a4c220 */ /* 0x002fe20000400000 */
[----:B------:R-:W-:Y:S01]  /*5060*/  FSETP.GEU.AND P4, PT, R75, -126, PT ;  /* 0xc2fc00004b00780b */ /* 0x000fe20003f8e000 */
[----:B---3--:R-:W-:Y:S01]  /*5070*/  IMAD.U32 R58, RZ, RZ, UR7 ;  /* 0x00000007ff3a7e24 */ /* 0x008fe2000f8e00ff */
[----:B------:R-:W-:Y:S02]  /*5080*/  LOP3.LUT R46, R46, 0xff, RZ, 0xc0, !PT ;  /* 0x000000ff2e2e7812 */ /* 0x000fe400078ec0ff */
[----:B------:R-:W-:Y:S01]  /*5090*/  LOP3.LUT R41, R41, 0xffff, RZ, 0xc0, !PT ;  /* 0x0000ffff29297812 */ /* 0x000fe200078ec0ff */
[----:B------:R-:W-:Y:S01]  /*50a0*/  @!P3 FMUL R62, R62, 0.5 ;  /* 0x3f0000003e3eb820 */ /* 0x000fe20000400000 */
[----:B------:R-:W1:Y:S01]  /*50b0*/  MUFU.EX2 R145, R55 ;  /* 0x0000003700917308 */ /* 0x000e620000000800 */
[----:B----4-:R-:W-:Y:S01]  /*50c0*/  @!P1 FMUL R155, R155, R155 ;  /* 0x0000009b9b9b9220 */ /* 0x010fe20000400000 */
[----:B------:R-:W-:Y:S01]  /*50d0*/  FSETP.GEU.AND P1, PT, R70, -126, PT ;  /* 0xc2fc00004600780b */ /* 0x000fe20003f2e000 */
[--C-:B--2---:R-:W-:Y:S01]  /*50e0*/  FFMA R45, R83, UR6, -R168.reuse ;  /* 0x00000006532d7c23 */ /* 0x104fe200080008a8 */
[----:B------:R-:W-:Y:S01]  /*50f0*/  ULDC UR6, c[0x0][0x604] ;  /* 0x0001810000067ab9 */ /* 0x000fe20000000800 */
[----:B------:R2:W-:Y:S01]  /*5100*/  SYNCS.ARRIVE.TRANS64.A1T0 RZ, [R58+UR32], RZ ;  /* 0x000000ff3aff79a7 */ /* 0x0005e20008100020 */
[--C-:B------:R-:W-:Y:S01]  /*5110*/  FFMA R47, R86, UR6, -R168.reuse ;  /* 0x00000006562f7c23 */ /* 0x100fe200080008a8 */
[----:B------:R-:W-:Y:S01]  /*5120*/  @!P4 FMUL R75, R75, 0.5 ;  /* 0x3f0000004b4bc820 */ /* 0x000fe20000400000 */
[----:B------:R-:W3:Y:S01]  /*5130*/  MUFU.EX2 R157, R59 ;  /* 0x0000003b009d7308 */ /* 0x000ee20000000800 */
[----:B-----5:R-:W-:Y:S01]  /*5140*/  @!P5 FMUL R153, R153, R153 ;  /* 0x000000999999d220 */ /* 0x020fe20000400000 */
[----:B------:R-:W-:Y:S01]  /*5150*/  FSETP.GEU.AND P5, PT, R66, -126, PT ;  /* 0xc2fc00004200780b */ /* 0x000fe20003fae000 */
[----:B------:R-:W-:Y:S01]  /*5160*/  ULDC UR6, c[0x0][0x604] ;  /* 0x0001810000067ab9 */ /* 0x000fe20000000800 */
[----:B------:R-:W-:Y:S01]  /*5170*/  F2FP.SATFINITE.E4M3.F32.PACK_AB_MERGE_C R156, R197, R155, RZ ;  /* 0x0000009bc59c723e */ /* 0x000fe200048070ff */
[--C-:B------:R-:W-:Y:S01]  /*5180*/  FFMA R49, R87, UR6, -R168.reuse ;  /* 0x0000000657317c23 */ /* 0x100fe200080008a8 */
[----:B------:R-:W-:Y:S01]  /*5190*/  ULDC UR6, c[0x0][0x604] ;  /* 0x0001810000067ab9 */ /* 0x000fe20000000800 */
[----:B------:R-:W-:Y:S01]  /*51a0*/  @!P1 FMUL R70, R70, 0.5 ;  /* 0x3f00000046469820 */ /* 0x000fe20000400000 */
[----:B------:R-:W4:Y:S01]  /*51b0*/  MUFU.EX2 R166, R62 ;  /* 0x0000003e00a67308 */ /* 0x000f220000000800 */
[----:B-1----:R-:W-:Y:S01]  /*51c0*/  @!P6 FMUL R145, R145, R145 ;  /* 0x000000919191e220 */ /* 0x002fe20000400000 */
[----:B------:R-:W-:Y:S01]  /*51d0*/  FSETP.GEU.AND P6, PT, R67, -126, PT ;  /* 0xc2fc00004300780b */ /* 0x000fe20003fce000 */
[--C-:B------:R-:W-:Y:S01]  /*51e0*/  FFMA R51, R90, UR6, -R168.reuse ;  /* 0x000000065a337c23 */ /* 0x100fe200080008a8 */
[----:B------:R-:W-:Y:S01]  /*51f0*/  ULDC UR6, c[0x0][0x604] ;  /* 0x0001810000067ab9 */ /* 0x000fe20000000800 */
[----:B--2---:R-:W-:Y:S01]  /*5200*/  F2FP.SATFINITE.E4M3.F32.PACK_AB_MERGE_C R58, R197, R116, RZ ;  /* 0x00000074c53a723e */ /* 0x004fe200048070ff */
[--C-:B------:R-:W-:Y:S01]  /*5210*/  FFMA R53, R91, UR6, -R168.reuse ;  /* 0x000000065b357c23 */ /* 0x100fe200080008a8 */
[----:B------:R-:W-:Y:S01]  /*5220*/  @!P5 FMUL R66, R66, 0.5 ;  /* 0x3f0000004242d820 */ /* 0x000fe20000400000 */
[----:B------:R-:W1:Y:S01]  /*5230*/  MUFU.EX2 R174, R75 ;  /* 0x0000004b00ae7308 */ /* 0x000e620000000800 */
[----:B---3--:R-:W-:Y:S01]  /*5240*/  @!P2 FMUL R157, R157, R157 ;  /* 0x0000009d9d9da220 */ /* 0x008fe20000400000 */
[----:B------:R-:W-:Y:S01]  /*5250*/  FSETP.GEU.AND P2, PT, R71, -126, PT ;  /* 0xc2fc00004700780b */ /* 0x000fe20003f4e000 */
[----:B------:R-:W-:Y:S01]  /*5260*/  ULDC UR6, c[0x0][0x604] ;  /* 0x0001810000067ab9 */ /* 0x000fe20000000800 */
[----:B------:R-:W-:Y:S01]  /*5270*/  F2FP.SATFINITE.E4M3.F32.PACK_AB_MERGE_C R59, R197, R101, RZ ;  /* 0x00000065c53b723e */ /* 0x000fe200048070ff */
[--C-:B------:R-:W-:Y:S01]  /*5280*/  FFMA R55, R94, UR6, -R168.reuse ;  /* 0x000000065e377c23 */ /* 0x100fe200080008a8 */
[----:B------:R-:W-:Y:S01]  /*5290*/  ULDC UR6, c[0x0][0x604] ;  /* 0x0001810000067ab9 */ /* 0x000fe20000000800 */
[----:B------:R-:W-:Y:S01]  /*52a0*/  @!P6 FMUL R67, R67, 0.5 ;  /* 0x3f0000004343e820 */ /* 0x000fe20000400000 */
[----:B------:R-:W2:Y:S01]  /*52b0*/  MUFU.EX2 R178, R70 ;  /* 0x0000004600b27308 */ /* 0x000ea20000000800 */
[----:B----4-:R-:W-:Y:S01]  /*52c0*/  @!P3 FMUL R166, R166, R166 ;  /* 0x000000a6a6a6b220 */ /* 0x010fe20000400000 */
        /* <DEDUP_REMOVED lines=19> */
[----:B------:R-:W-:Y:S01]  /*5400*/  F2FP.SATFINITE.E4M3.F32.PACK_AB_MERGE_C R99, R197, R92, RZ ;  /* 0x0000005cc563723e */ /* 0x000fe200048070ff */
[--C-:B------:R-:W-:Y:S01]  /*5410*/  FFMA R75, R103, UR6, -R168.reuse ;  /* 0x00000006674b7c23 */ /* 0x100fe200080008a8 */
[----:B------:R-:W-:Y:S01]  /*5420*/  @!P4 FMUL R49, R49, 0.5 ;  /* 0x3f0000003131c820 */ /* 0x000fe20000400000 */
[----:B------:R-:W2:Y:S01]  /*5430*/  MUFU.EX2 R173, R71 ;  /* 0x0000004700ad7308 */ /* 0x000ea20000000800 */
[----:B---3--:R-:W-:Y:S01]  /*5440*/  @!P5 FMUL R175, R175, R175 ;  /* 0x000000afafafd220 */ /* 0x008fe20000400000 */
[----:B------:R-:W-:Y:S01]  /*5450*/  FSETP.GEU.AND P5, PT, R78, -126, PT ;  /* 0xc2fc00004e00780b */ /* 0x000fe20003fae000 */
[----:B------:R-:W-:Y:S01]  /*5460*/  ULDC UR6, c[0x0][0x604] ;  /* 0x0001810000067ab9 */ /* 0x000fe20000000800 */
[----:B------:R-:W-:Y:S01]  /*5470*/  F2FP.SATFINITE.E4M3.F32.PACK_AB_MERGE_C R91, R197, R121, RZ ;  /* 0x00000079c55b723e */ /* 0x000fe200048070ff */
[----:B------:R-:W-:Y:S01]  /*5480*/  FFMA R97, R106, UR6, -R168 ;  /* 0x000000066a617c23 */ /* 0x000fe200080008a8 */
[----:B------:R-:W-:Y:S01]  /*5490*/  ULDC UR6, c[0x0][0x604] ;  /* 0x0001810000067ab9 */ /* 0x000fe20000000800 */
[----:B------:R-:W-:Y:S01]  /*54a0*/  @!P1 FMUL R82, R82, 0.5 ;  /* 0x3f00000052529820 */ /* 0x000fe20000400000 */
[----:B------:R3:W4:Y:S01]  /*54b0*/  MUFU.EX2 R176, R74 ;  /* 0x0000004a00b07308 */ /* 0x0007220000000800 */
[----:B-1----:R-:W-:Y:S01]  /*54c0*/  @!P6 FMUL R180, R180, R180 ;  /* 0x000000b4b4b4e220 */ /* 0x002fe20000400000 */
[----:B------:R-:W-:-:S02]  /*54d0*/  FSETP.GEU.AND P6, PT, R79, -126, PT ;  /* 0xc2fc00004f00780b */ /* 0x000fc40003fce000 */
[----:B------:R-:W-:Y:S02]  /*54e0*/  LOP3.LUT R94, R94, 0xffff, RZ, 0xc0, !PT ;  /* 0x0000ffff5e5e7812 */ /* 0x000fe400078ec0ff */
[----:B------:R-:W-:Y:S01]  /*54f0*/  LOP3.LUT R59, R59, 0xff, RZ, 0xc0, !PT ;  /* 0x000000ff3b3b7812 */ /* 0x000fe200078ec0ff */
[----:B------:R-:W-:Y:S01]  /*5500*/  @!P5 FMUL R78, R78, 0.5 ;  /* 0x3f0000004e4ed820 */ /* 0x000fe20000400000 */
[----:B------:R-:W1:Y:S01]  /*5510*/  MUFU.EX2 R49, R49 ;  /* 0x0000003100317308 */ /* 0x000e620000000800 */
[----:B--2---:R-:W-:Y:S01]  /*5520*/  @!P2 FMUL R173, R173, R173 ;  /* 0x000000adadada220 */ /* 0x004fe20000400000 */
[----:B------:R-:W-:Y:S01]  /*5530*/  FSETP.GEU.AND P2, PT, R45, -126, PT ;  /* 0xc2fc00002d00780b */ /* 0x000fe20003f4e000 */
[--C-:B---3--:R-:W-:Y:S01]  /*5540*/  FFMA R74, R107, UR6, -R168.reuse ;  /* 0x000000066b4a7c23 */ /* 0x108fe200080008a8 */
[----:B------:R-:W-:Y:S01]  /*5550*/  ULDC UR6, c[0x0][0x604] ;  /* 0x0001810000067ab9 */ /* 0x000fe20000000800 */
[----:B------:R-:W-:Y:S01]  /*5560*/  LOP3.LUT R98, R98, 0xffff, RZ, 0xc0, !PT ;  /* 0x0000ffff62627812 */ /* 0x000fe200078ec0ff */
[----:B------:R-:W-:Y:S01]  /*5570*/  FFMA R88, R110, UR6, -R168 ;  /* 0x000000066e587c23 */ /* 0x000fe200080008a8 */
[----:B------:R-:W-:Y:S01]  /*5580*/  @!P6 FMUL R79, R79, 0.5 ;  /* 0x3f0000004f4fe820 */ /* 0x000fe20000400000 */
[----:B------:R-:W2:Y:S01]  /*5590*/  MUFU.EX2 R170, R82 ;  /* 0x0000005200aa7308 */ /* 0x000ea20000000800 */
[----:B----4-:R-:W-:Y:S01]  /*55a0*/  @!P3 FMUL R176, R176, R176 ;  /* 0x000000b0b0b0b220 */ /* 0x010fe20000400000 */
[----:B------:R-:W-:Y:S01]  /*55b0*/  FSETP.GEU.AND P3, PT, R47, -126, PT ;  /* 0xc2fc00002f00780b */ /* 0x000fe20003f6e000 */
[----:B------:R-:W-:Y:S01]  /*55c0*/  ULDC UR6, c[0x0][0x604] ;  /* 0x0001810000067ab9 */ /* 0x000fe20000000800 */
[----:B------:R-:W-:Y:S01]  /*55d0*/  FADD R110, R123, R38 ;  /* 0x000000267b6e7221 */ /* 0x000fe20000000000 */
[--C-:B------:R-:W-:Y:S01]  /*55e0*/  FFMA R71, R111, UR6, -R168.reuse ;  /* 0x000000066f477c23 */ /* 0x100fe200080008a8 */
[----:B------:R-:W-:Y:S01]  /*55f0*/  ULDC UR6, c[0x0][0x604] ;  /* 0x0001810000067ab9 */ /* 0x000fe20000000800 */
[----:B------:R-:W-:Y:S01]  /*5600*/  @!P2 FMUL R45, R45, 0.5 ;  /* 0x3f0000002d2da820 */ /* 0x000fe20000400000 */
[----:B------:R-:W3:Y:S01]  /*5610*/  MUFU.EX2 R171, R78 ;  /* 0x0000004e00ab7308 */ /* 0x000ee20000000800 */
[----:B-1----:R-:W-:Y:S01]  /*5620*/  @!P4 FMUL R49, R49, R49 ;  /* 0x000000313131c220 */ /* 0x002fe20000400000 */
[----:B------:R-:W-:Y:S01]  /*5630*/  FSETP.GEU.AND P4, PT, R76, -126, PT ;  /* 0xc2fc00004c00780b */ /* 0x000fe20003f8e000 */
[--C-:B------:R-:W-:Y:S01]  /*5640*/  FFMA R87, R114, UR6, -R168.reuse ;  /* 0x0000000672577c23 */ /* 0x100fe200080008a8 */
[----:B------:R-:W-:Y:S01]  /*5650*/  ULDC UR6, c[0x0][0x604] ;  /* 0x0001810000067ab9 */ /* 0x000fe20000000800 */
[----:B------:R-:W-:Y:S01]  /*5660*/  FADD R111, R92, R13 ;  /* 0x0000000d5c6f7221 */ /* 0x000fe20000000000 */
[--C-:B------:R-:W-:Y:S01]  /*5670*/  FFMA R73, R115, UR6, -R168.reuse ;  /* 0x0000000673497c23 */ /* 0x100fe200080008a8 */
[----:B------:R-:W-:Y:S01]  /*5680*/  @!P3 FMUL R47, R47, 0.5 ;  /* 0x3f0000002f2fb820 */ /* 0x000fe20000400000 */
[----:B------:R-:W1:Y:S01]  /*5690*/  MUFU.EX2 R172, R79 ;  /* 0x0000004f00ac7308 */ /* 0x000e620000000800 */
[----:B--2---:R-:W-:Y:S01]  /*56a0*/  @!P1 FMUL R170, R170, R170 ;  /* 0x000000aaaaaa9220 */ /* 0x004fe20000400000 */
[----:B------:R-:W-:Y:S01]  /*56b0*/  FSETP.GEU.AND P1, PT, R55, -126, PT ;  /* 0xc2fc00003700780b */ /* 0x000fe20003f2e000 */
[----:B------:R-:W-:Y:S01]  /*56c0*/  ULDC UR6, c[0x0][0x604] ;  /* 0x0001810000067ab9 */ /* 0x000fe20000000800 */
[----:B------:R-:W-:Y:S01]  /*56d0*/  F2FP.SATFINITE.E4M3.F32.PACK_AB_MERGE_C R92, R197, R123, RZ ;  /* 0x0000007bc55c723e */ /* 0x000fe200048070ff */
[--C-:B------:R-:W-:Y:S01]  /*56e0*/  FFMA R86, R118, UR6, -R168.reuse ;  /* 0x0000000676567c23 */ /* 0x100fe200080008a8 */
[----:B------:R-:W-:Y:S01]  /*56f0*/  ULDC UR6, c[0x0][0x604] ;  /* 0x0001810000067ab9 */ /* 0x000fe20000000800 */
[----:B------:R-:W-:Y:S01]  /*5700*/  @!P4 FMUL R76, R76, 0.5 ;  /* 0x3f0000004c4cc820 */ /* 0x000fe20000400000 */
[----:B------:R-:W2:Y:S01]  /*5710*/  MUFU.EX2 R45, R45 ;  /* 0x0000002d002d7308 */ /* 0x000ea20000000800 */
[----:B---3--:R-:W-:Y:S01]  /*5720*/  @!P5 FMUL R171, R171, R171 ;  /* 0x000000abababd220 */ /* 0x008fe20000400000 */
[----:B------:R-:W-:Y:S01]  /*5730*/  FSETP.GEU.AND P5, PT, R51, -126, PT ;  /* 0xc2fc00003300780b */ /* 0x000fe20003fae000 */
[----:B------:R-:W-:Y:S01]  /*5740*/  FFMA R72, R119, UR6, -R168 ;  /* 0x0000000677487c23 */ /* 0x000fe200080008a8 */
[----:B------:R-:W-:Y:S01]  /*5750*/  ULDC UR6, c[0x0][0x604] ;  /* 0x0001810000067ab9 */ /* 0x000fe20000000800 */
[----:B------:R-:W-:Y:S01]  /*5760*/  FADD R119, R101, R6 ;  /* 0x0000000665777221 */ /* 0x000fe20000000000 */
        /* <DEDUP_REMOVED lines=16> */
[----:B------:R-:W-:Y:S01]  /*5870*/  FFMA R61, R61, UR6, -R168 ;  /* 0x000000063d3d7c23 */ /* 0x000fe200080008a8 */
[----:B------:R-:W-:Y:S01]  /*5880*/  @!P6 FMUL R53, R53, 0.5 ;  /* 0x3f0000003535e820 */ /* 0x000fe20000400000 */
[----:B------:R-:W2:Y:S01]  /*5890*/  MUFU.EX2 R55, R55 ;  /* 0x0000003700377308 */ /* 0x000ea20000000800 */
        /* <DEDUP_REMOVED lines=28> */
[----:B------:R-:W-:Y:S01]  /*5a60*/  LOP3.LUT R101, R101, 0xff, RZ, 0xc0, !PT ;  /* 0x000000ff65657812 */ /* 0x000fe200078ec0ff */
[--C-:B------:R-:W-:Y:S01]  /*5a70*/  FFMA R82, R68, UR6, -R168.reuse ;  /* 0x0000000644527c23 */ /* 0x100fe200080008a8 */
[----:B------:R-:W-:Y:S01]  /*5a80*/  @!P1 FMUL R97, R97, 0.5 ;  /* 0x3f00000061619820 */ /* 0x000fe20000400000 */
[----:B------:R-:W3:Y:S01]  /*5a90*/  MUFU.EX2 R90, R90 ;  /* 0x0000005a005a7308 */ /* 0x000ee20000000800 */
        /* <DEDUP_REMOVED lines=12> */
[----:B------:R-:W-:Y:S01]  /*5b60*/  FADD R143, R144, R35 ;  /* 0x00000023908f7221 */ /* 0x000fe20000000000 */
[----:B------:R-:W-:Y:S01]  /*5b70*/  FFMA R66, R147, UR6, -R168 ;  /* 0x0000000693427c23 */ /* 0x000fe200080008a8 */
[----:B------:R-:W-:Y:S01]  /*5b80*/  @!P6 FMUL R75, R75, 0.5 ;  /* 0x3f0000004b4be820 */ /* 0x000fe20000400000 */
[----:B------:R-:W2:Y:S01]  /*5b90*/  MUFU.EX2 R97, R97 ;  /* 0x0000006100617308 */ /* 0x000ea20000000800 */
[----:B---3--:R-:W-:Y:S01]  /*5ba0*/  @!P3 FMUL R90, R90, R90 ;  /* 0x0000005a5a5ab220 */ /* 0x008fe20000400000 */
[----:B------:R-:W-:Y:S01]  /*5bb0*/  FSETP.GEU.AND P3, PT, R88, -126, PT ;  /* 0xc2fc00005800780b */ /* 0x000fe20003f6e000 */
[----:B------:R-:W-:Y:S01]  /*5bc0*/  ULDC UR6, c[0x0][0x604] ;  /* 0x0001810000067ab9 */ /* 0x000fe20000000800 */
[C---:B------:R-:W-:Y:S01]  /*5bd0*/  F2FP.SATFINITE.E4M3.F32.PACK_AB_MERGE_C R147, R197.reuse, R144, RZ ;  /* 0x00000090c593723e */ /* 0x040fe200048070ff */
[----:B------:R-:W-:Y:S01]  /*5be0*/  FADD R144, R150, R15 ;  /* 0x0000000f96907221 */ /* 0x000fe20000000000 */
[----:B------:R-:W-:Y:S01]  /*5bf0*/  F2FP.SATFINITE.E4M3.F32.PACK_AB_MERGE_C R134, R197, R135, RZ ;  /* 0x00000087c586723e */ /* 0x000fe200048070ff */
[----:B------:R-:W-:Y:S01]  /*5c00*/  @!P2 FMUL R74, R74, 0.5 ;  /* 0x3f0000004a4aa820 */ /* 0x000fe20000400000 */
[----:B------:R-:W3:Y:S01]  /*5c10*/  MUFU.EX2 R89, R89 ;  /* 0x0000005900597308 */ /* 0x000ee20000000800 */
[----:B-1----:R-:W-:Y:S01]  /*5c20*/  @!P4 FMUL R71, R71, R71 ;  /* 0x000000474747c220 */ /* 0x002fe20000400000 */
[----:B------:R-:W-:Y:S01]  /*5c30*/  FSETP.GEU.AND P4, PT, R60, -126, PT ;  /* 0xc2fc00003c00780b */ /* 0x000fe20003f8e000 */
[----:B------:R-:W-:Y:S01]  /*5c40*/  FADD R115, R112, R11 ;  /* 0x0000000b70737221 */ /* 0x000fe20000000000 */
[----:B------:R-:W-:Y:S01]  /*5c50*/  F2FP.SATFINITE.E4M3.F32.PACK_AB_MERGE_C R138, R197, R137, RZ ;  /* 0x00000089c58a723e */ /* 0x000fe200048070ff */
[----:B------:R-:W-:Y:S01]  /*5c60*/  FADD R106, R105, R56 ;  /* 0x00000038696a7221 */ /* 0x000fe20000000000 */
[----:B------:R-:W-:Y:S01]  /*5c70*/  PRMT R59, R98, 0x7604, R59 ;  /* 0x00007604623b7816 */ /* 0x000fe2000000003b */
[----:B------:R-:W-:Y:S01]  /*5c80*/  @!P3 FMUL R88, R88, 0.5 ;  /* 0x3f0000005858b820 */ /* 0x000fe20000400000 */
[----:B------:R-:W1:Y:S01]  /*5c90*/  MUFU.EX2 R75, R75 ;  /* 0x0000004b004b7308 */ /* 0x000e620000000800 */
[----:B--2---:R-:W-:Y:S01]  /*5ca0*/  @!P1 FMUL R97, R97, R97 ;  /* 0x0000006161619220 */ /* 0x004fe20000400000 */
[----:B------:R-:W-:Y:S01]  /*5cb0*/  FSETP.GEU.AND P1, PT, R86, -126, PT ;  /* 0xc2fc00005600780b */ /* 0x000fe20003f2e000 */
[----:B------:R-:W-:Y:S01]  /*5cc0*/  FADD R112, R104, R39 ;  /* 0x0000002768707221 */ /* 0x000fe20000000000 */
[----:B------:R-:W-:Y:S01]  /*5cd0*/  LOP3.LUT R98, R126, 0xff, RZ, 0xc0, !PT ;  /* 0x000000ff7e627812 */ /* 0x000fe200078ec0ff */
[----:B------:R-:W-:Y:S01]  /*5ce0*/  FADD R114, R77, R40 ;  /* 0x000000284d727221 */ /* 0x000fe20000000000 */
[----:B------:R-:W-:Y:S01]  /*5cf0*/  LOP3.LUT R134, R134, 0xff, RZ, 0xc0, !PT ;  /* 0x000000ff86867812 */ /* 0x000fe200078ec0ff */
[----:B------:R-:W-:Y:S01]  /*5d00*/  @!P4 FMUL R60, R60, 0.5 ;  /* 0x3f0000003c3cc820 */ /* 0x000fe20000400000 */
[----:B------:R-:W2:Y:S01]  /*5d10*/  MUFU.EX2 R74, R74 ;  /* 0x0000004a004a7308 */ /* 0x000ea20000000800 */
[----:B---3--:R-:W-:Y:S01]  /*5d20*/  @!P5 FMUL R89, R89, R89 ;  /* 0x000000595959d220 */ /* 0x008fe20000400000 */
[----:B------:R-:W-:Y:S01]  /*5d30*/  FSETP.GEU.AND P5, PT, R87, -126, PT ;  /* 0xc2fc00005700780b */ /* 0x000fe20003fae000 */
[----:B------:R-:W-:Y:S01]  /*5d40*/  FADD R109, R108, R51 ;  /* 0x000000336c6d7221 */ /* 0x000fe20000000000 */
[----:B------:R-:W-:Y:S01]  /*5d50*/  F2FP.SATFINITE.E4M3.F32.PACK_AB_MERGE_C R6, R197, R6, RZ ;  /* 0x00000006c506723e */ /* 0x000fe200048070ff */
[----:B------:R-:W-:Y:S01]  /*5d60*/  FADD R103, R124, R89 ;  /* 0x000000597c677221 */ /* 0x000fe20000000000 */
[----:B------:R-:W-:Y:S01]  /*5d70*/  FADD R124, R120, R97 ;  /* 0x00000061787c7221 */ /* 0x000fe20000000000 */
[----:B------:R-:W-:Y:S01]  /*5d80*/  @!P1 FMUL R86, R86, 0.5 ;  /* 0x3f00000056569820 */ /* 0x000fe20000400000 */
[----:B------:R-:W3:Y:S01]  /*5d90*/  MUFU.EX2 R88, R88 ;  /* 0x0000005800587308 */ /* 0x000ee20000000800 */
[----:B-1----:R-:W-:Y:S01]  /*5da0*/  @!P6 FMUL R75, R75, R75 ;  /* 0x0000004b4b4be220 */ /* 0x002fe20000400000 */
[----:B------:R-:W-:Y:S01]  /*5db0*/  FSETP.GEU.AND P6, PT, R73, -126, PT ;  /* 0xc2fc00004900780b */ /* 0x000fe20003fce000 */
[----:B------:R-:W-:Y:S01]  /*5dc0*/  FADD R107, R132, R55 ;  /* 0x00000037846b7221 */ /* 0x000fe20000000000 */
[----:B------:R-:W-:Y:S01]  /*5dd0*/  F2FP.SATFINITE.E4M3.F32.PACK_AB_MERGE_C R120, R197, R125, RZ ;  /* 0x0000007dc578723e */ /* 0x000fe200048070ff */
[----:B------:R-:W-:Y:S01]  /*5de0*/  FADD R102, R116, R75 ;  /* 0x0000004b74667221 */ /* 0x000fe20000000000 */
[----:B------:R-:W-:Y:S01]  /*5df0*/  FADD R116, R122, R27 ;  /* 0x0000001b7a747221 */ /* 0x000fe20000000000 */
[----:B------:R-:W-:Y:S01]  /*5e00*/  @!P5 FMUL R87, R87, 0.5 ;  /* 0x3f0000005757d820 */ /* 0x000fe20000400000 */
[----:B------:R1:W4:Y:S01]  /*5e10*/  MUFU.EX2 R70, R60 ;  /* 0x0000003c00467308 */ /* 0x0003220000000800 */
[----:B--2---:R-:W-:Y:S01]  /*5e20*/  @!P2 FMUL R74, R74, R74 ;  /* 0x0000004a4a4aa220 */ /* 0x004fe20000400000 */
[----:B------:R-:W-:Y:S01]  /*5e30*/  FSETP.GEU.AND P2, PT, R72, -126, PT ;  /* 0xc2fc00004800780b */ /* 0x000fe20003f4e000 */
[----:B------:R-:W-:Y:S01]  /*5e40*/  FADD R116, R116, R187 ;  /* 0x000000bb74747221 */ /* 0x000fe20000000000 */
[----:B------:R-:W-:Y:S01]  /*5e50*/  F2FP.SATFINITE.E4M3.F32.PACK_AB_MERGE_C R79, R197, R141, RZ ;  /* 0x0000008dc54f723e */ /* 0x000fe200048070ff */
[----:B------:R-:W-:Y:S01]  /*5e60*/  FADD R123, R125, R74 ;  /* 0x0000004a7d7b7221 */ /* 0x000fe20000000000 */
[----:B------:R-:W-:Y:S01]  /*5e70*/  FADD R125, R127, R14 ;  /* 0x0000000e7f7d7221 */ /* 0x000fe20000000000 */
[----:B------:R-:W-:Y:S01]  /*5e80*/  @!P6 FMUL R73, R73, 0.5 ;  /* 0x3f0000004949e820 */ /* 0x000fe20000400000 */
[----:B------:R-:W2:Y:S01]  /*5e90*/  MUFU.EX2 R86, R86 ;  /* 0x0000005600567308 */ /* 0x000ea20000000800 */
[----:B---3--:R-:W-:Y:S01]  /*5ea0*/  @!P3 FMUL R88, R88, R88 ;  /* 0x000000585858b220 */ /* 0x008fe20000400000 */
[----:B------:R-:W-:Y:S01]  /*5eb0*/  FSETP.GEU.AND P3, PT, R57, -126, PT ;  /* 0xc2fc00003900780b */ /* 0x000fe20003f6e000 */
[----:B------:R-:W-:Y:S01]  /*5ec0*/  FADD R127, R130, R37 ;  /* 0x00000025827f7221 */ /* 0x000fe20000000000 */
[----:B------:R-:W-:Y:S01]  /*5ed0*/  F2FP.SATFINITE.E4M3.F32.PACK_AB_MERGE_C R130, R197, R130, RZ ;  /* 0x00000082c582723e */ /* 0x000fe200048070ff */
[----:B------:R-:W-:Y:S01]  /*5ee0*/  FADD R119, R119, R144 ;  /* 0x0000009077777221 */ /* 0x000fe20000000000 */
[----:B-1----:R-:W-:Y:S01]  /*5ef0*/  F2FP.SATFINITE.E4M3.F32.PACK_AB_MERGE_C R60, R197, R105, RZ ;  /* 0x00000069c53c723e */ /* 0x002fe200048070ff */
[----:B------:R-:W-:Y:S01]  /*5f00*/  @!P2 FMUL R72, R72, 0.5 ;  /* 0x3f0000004848a820 */ /* 0x000fe20000400000 */
[----:B------:R-:W1:Y:S01]  /*5f10*/  MUFU.EX2 R87, R87 ;  /* 0x0000005700577308 */ /* 0x000e620000000800 */
[----:B----4-:R-:W-:Y:S01]  /*5f20*/  @!P4 FMUL R70, R70, R70 ;  /* 0x000000464646c220 */ /* 0x010fe20000400000 */
[----:B------:R-:W-:Y:S01]  /*5f30*/  FSETP.GEU.AND P4, PT, R65, -126, PT ;  /* 0xc2fc00004100780b */ /* 0x000fe20003f8e000 */
[----:B------:R-:W-:Y:S01]  /*5f40*/  FADD R105, R141, R90 ;  /* 0x0000005a8d697221 */ /* 0x000fe20000000000 */
[C---:B------:R-:W-:Y:S01]  /*5f50*/  F2FP.SATFINITE.E4M3.F32.PACK_AB_MERGE_C R39, R197.reuse, R39, RZ ;  /* 0x00000027c527723e */ /* 0x040fe200048070ff */
[----:B------:R-:W-:Y:S01]  /*5f60*/  FADD R141, R142, R17 ;  /* 0x000000118e8d7221 */ /* 0x000fe20000000000 */
[----:B------:R-:W-:Y:S01]  /*5f70*/  F2FP.SATFINITE.E4M3.F32.PACK_AB_MERGE_C R93, R197, R104, RZ ;  /* 0x00000068c55d723e */ /* 0x000fe200048070ff */
[----:B------:R-:W-:Y:S01]  /*5f80*/  @!P3 FMUL R57, R57, 0.5 ;  /* 0x3f0000003939b820 */ /* 0x000fe20000400000 */
[----:B------:R-:W3:Y:S01]  /*5f90*/  MUFU.EX2 R73, R73 ;  /* 0x0000004900497308 */ /* 0x000ee20000000800 */
[----:B--2---:R-:W-:Y:S01]  /*5fa0*/  @!P1 FMUL R86, R86, R86 ;  /* 0x0000005656569220 */ /* 0x004fe20000400000 */
[----:B------:R-:W-:Y:S01]  /*5fb0*/  FSETP.GEU.AND P1, PT, R64, -126, PT ;  /* 0xc2fc00004000780b */ /* 0x000fe20003f2e000 */
[----:B------:R-:W-:Y:S01]  /*5fc0*/  FADD R104, R133, R76 ;  /* 0x0000004c85687221 */ /* 0x000fe20000000000 */
[----:B------:R-:W-:Y:S01]  /*5fd0*/  LOP3.LUT R6, R6, 0xff, RZ, 0xc0, !PT ;  /* 0x000000ff06067812 */ /* 0x000fe200078ec0ff */
[----:B------:R-:W-:Y:S01]  /*5fe0*/  FADD R149, R153, R86 ;  /* 0x0000005699957221 */ /* 0x000fe20000000000 */
[----:B------:R-:W-:Y:S01]  /*5ff0*/  F2FP.SATFINITE.E4M3.F32.PACK_AB_MERGE_C R146, R197, R153, RZ ;  /* 0x00000099c592723e */ /* 0x000fe200048070ff */
[----:B------:R-:W-:Y:S01]  /*6000*/  @!P4 FMUL R65, R65, 0.5 ;  /* 0x3f0000004141c820 */ /* 0x000fe20000400000 */
[----:B------:R-:W2:Y:S01]  /*6010*/  MUFU.EX2 R96, R57 ;  /* 0x0000003900607308 */ /* 0x000ea20000000800 */
[----:B-1----:R-:W-:Y:S01]  /*6020*/  @!P5 FMUL R87, R87, R87 ;  /* 0x000000575757d220 */ /* 0x002fe20000400000 */
[----:B------:R-:W-:Y:S01]  /*6030*/  FSETP.GEU.AND P5, PT, R85, -126, PT ;  /* 0xc2fc00005500780b */ /* 0x000fe20003fae000 */
[----:B------:R-:W-:Y:S01]  /*6040*/  FADD R118, R118, R185 ;  /* 0x000000b976767221 */ /* 0x000fe20000000000 */
[----:B------:R-:W-:Y:S01]  /*6050*/  F2FP.SATFINITE.E4M3.F32.PACK_AB_MERGE_C R11, R197, R11, RZ ;  /* 0x0000000bc50b723e */ /* 0x000fe200048070ff */
[----:B------:R-:W-:Y:S01]  /*6060*/  FADD R115, R115, R158 ;  /* 0x0000009e73737221 */ /* 0x000fe20000000000 */
[----:B------:R-:W-:Y:S01]  /*6070*/  F2FP.SATFINITE.E4M3.F32.PACK_AB_MERGE_C R40, R197, R40, RZ ;  /* 0x00000028c528723e */ /* 0x000fe200048070ff */
[----:B------:R-:W-:Y:S01]  /*6080*/  @!P1 FMUL R64, R64, 0.5 ;  /* 0x3f00000040409820 */ /* 0x000fe20000400000 */
[----:B------:R-:W1:Y:S01]  /*6090*/  MUFU.EX2 R72, R72 ;  /* 0x0000004800487308 */ /* 0x000e620000000800 */
[----:B---3--:R-:W-:Y:S01]  /*60a0*/  @!P6 FMUL R73, R73, R73 ;  /* 0x000000494949e220 */ /* 0x008fe20000400000 */
        /* <DEDUP_REMOVED lines=10> */
[----:B------:R-:W-:Y:S01]  /*6150*/  F2FP.SATFINITE.E4M3.F32.PACK_AB_MERGE_C R153, R197, R163, RZ ;  /* 0x000000a3c599723e */ /* 0x000fe200048070ff */
[----:B------:R-:W-:Y:S01]  /*6160*/  FADD R152, R155, R96 ;  /* 0x000000609b987221 */ /* 0x000fe20000000000 */
[----:B------:R-:W-:Y:S01]  /*6170*/  F2FP.SATFINITE.E4M3.F32.PACK_AB_MERGE_C R12, R197, R12, RZ ;  /* 0x0000000cc50c723e */ /* 0x000fe200048070ff */
[----:B------:R-:W-:Y:S01]  /*6180*/  @!P6 FMUL R61, R61, 0.5 ;  /* 0x3f0000003d3de820 */ /* 0x000fe20000400000 */
[----:B------:R2:W4:Y:S01]  /*6190*/  MUFU.EX2 R84, R64 ;  /* 0x0000004000547308 */ /* 0x0005220000000800 */
[----:B-1----:R-:W-:Y:S01]  /*61a0*/  @!P2 FMUL R72, R72, R72 ;  /* 0x000000484848a220 */ /* 0x002fe20000400000 */
[----:B------:R-:W-:Y:S01]  /*61b0*/  FSETP.GEU.AND P2, PT, R69, -126, PT ;  /* 0xc2fc00004500780b */ /* 0x000fe20003f4e000 */
[----:B------:R-:W-:Y:S01]  /*61c0*/  FADD R155, R157, R70 ;  /* 0x000000469d9b7221 */ /* 0x000fe20000000000 */
[----:B------:R-:W-:Y:S01]  /*61d0*/  F2FP.SATFINITE.E4M3.F32.PACK_AB_MERGE_C R27, R197, R27, RZ ;  /* 0x0000001bc51b723e */ /* 0x000fe200048070ff */
[----:B------:R-:W-:Y:S01]  /*61e0*/  FADD R111, R111, R184 ;  /* 0x000000b86f6f7221 */ /* 0x000fe20000000000 */
[----:B------:R-:W-:Y:S01]  /*61f0*/  LOP3.LUT R11, R11, 0xff, RZ, 0xc0, !PT ;  /* 0x000000ff0b0b7812 */ /* 0x000fe200078ec0ff */
[----:B------:R-:W-:Y:S01]  /*6200*/  @!P3 FMUL R83, R83, 0.5 ;  /* 0x3f0000005353b820 */ /* 0x000fe20000400000 */
[----:B------:R-:W1:Y:S01]  /*6210*/  MUFU.EX2 R85, R85 ;  /* 0x0000005500557308 */ /* 0x000e620000000800 */
[----:B--2---:R-:W-:Y:S01]  /*6220*/  FFMA R64, R151, UR6, -R168 ;  /* 0x0000000697407c23 */ /* 0x004fe200080008a8 */
[----:B---3--:R-:W-:Y:S01]  /*6230*/  @!P4 FMUL R68, R68, R68 ;  /* 0x000000444444c220 */ /* 0x008fe20000400000 */
[----:B------:R-:W-:Y:S01]  /*6240*/  F2FP.SATFINITE.E4M3.F32.PACK_AB_MERGE_C R151, R197, R150, RZ ;  /* 0x00000096c597723e */ /* 0x000fe200048070ff */
[----:B------:R-:W-:Y:S01]  /*6250*/  FADD R150, R163, R26 ;  /* 0x0000001aa3967221 */ /* 0x000fe20000000000 */
[----:B------:R-:W-:Y:S01]  /*6260*/  F2FP.SATFINITE.E4M3.F32.PACK_AB_MERGE_C R163, R197, R166, RZ ;  /* 0x000000a6c5a3723e */ /* 0x000fe200048070ff */
[----:B------:R-:W-:Y:S01]  /*6270*/  FADD R183, R173, R68 ;  /* 0x00000044adb77221 */ /* 0x000fe20000000000 */
[----:B------:R-:W-:Y:S01]  /*6280*/  @!P2 FMUL R69, R69, 0.5 ;  /* 0x3f0000004545a820 */ /* 0x000fe20000400000 */
[----:B------:R-:W-:Y:S01]  /*6290*/  FADD R117, R117, R150 ;  /* 0x0000009675757221 */ /* 0x000fe20000000000 */
[----:B----4-:R-:W-:Y:S01]  /*62a0*/  @!P1 FMUL R84, R84, R84 ;  /* 0x0000005454549220 */ /* 0x010fe20000400000 */
[----:B------:R-:W-:Y:S01]  /*62b0*/  FADD R183, R102, R183 ;  /* 0x000000b766b77221 */ /* 0x000fe20000000000 */
[----:B------:R2:W3:Y:S01]  /*62c0*/  MUFU.EX2 R67, R61 ;  /* 0x0000003d00437308 */ /* 0x0004e20000000800 */
[----:B------:R-:W-:Y:S01]  /*62d0*/  FADD R102, R117, R116 ;  /* 0x0000007475667221 */ /* 0x000fe20000000000 */
[----:B------:R-:W-:Y:S01]  /*62e0*/  LOP3.LUT R116, R92, 0xffff, RZ, 0xc0, !PT ;  /* 0x0000ffff5c747812 */ /* 0x000fe200078ec0ff */
[----:B------:R-:W-:Y:S01]  /*62f0*/  FADD R182, R175, R84 ;  /* 0x00000054afb67221 */ /* 0x000fe20000000000 */
[----:B------:R-:W-:Y:S01]  /*6300*/  FSETP.GEU.AND P1, PT, R82, -126, PT ;  /* 0xc2fc00005200780b */ /* 0x000fe20003f2e000 */
[----:B------:R-:W-:Y:S01]  /*6310*/  FADD R200, R141, R200 ;  /* 0x000000c88dc87221 */ /* 0x000fe20000000000 */
[----:B------:R-:W-:Y:S01]  /*6320*/  PRMT R92, R94, 0x7604, R101 ;  /* 0x000076045e5c7816 */ /* 0x000fe20000000065 */
[----:B-1----:R-:W-:Y:S01]  /*6330*/  @!P5 FMUL R85, R85, R85 ;  /* 0x000000555555d220 */ /* 0x002fe20000400000 */
[----:B------:R-:W-:Y:S01]  /*6340*/  PRMT R94, R116, 0x7604, R99 ;  /* 0x00007604745e7816 */ /* 0x000fe20000000063 */
[----:B------:R-:W1:Y:S01]  /*6350*/  MUFU.EX2 R83, R83 ;  /* 0x0000005300537308 */ /* 0x000e620000000800 */
[----:B------:R-:W-:Y:S01]  /*6360*/  LOP3.LUT R99, R130, 0xffff, RZ, 0xc0, !PT ;  /* 0x0000ffff82637812 */ /* 0x000fe200078ec0ff */
[----:B------:R-:W-:Y:S01]  /*6370*/  FADD R162, R166, R85 ;  /* 0x00000055a6a27221 */ /* 0x000fe20000000000 */
[----:B------:R-:W-:Y:S01]  /*6380*/  LOP3.LUT R101, R138, 0xffff, RZ, 0xc0, !PT ;  /* 0x0000ffff8a657812 */ /* 0x000fe200078ec0ff */
[----:B------:R-:W-:Y:S01]  /*6390*/  FADD R166, R167, R20 ;  /* 0x00000014a7a67221 */ /* 0x000fe20000000000 */
[----:B------:R-:W-:Y:S01]  /*63a0*/  PRMT R98, R99, 0x7604, R98 ;  /* 0x0000760463627816 */ /* 0x000fe20000000062 */
[----:B------:R-:W-:Y:S01]  /*63b0*/  FADD R110, R110, R179 ;  /* 0x000000b36e6e7221 */ /* 0x000fe20000000000 */
[----:B------:R-:W-:Y:S01]  /*63c0*/  PRMT R99, R101, 0x7604, R134 ;  /* 0x0000760465637816 */ /* 0x000fe20000000086 */
[----:B------:R-:W4:Y:S01]  /*63d0*/  MUFU.EX2 R69, R69 ;  /* 0x0000004500457308 */ /* 0x000f220000000800 */
[----:B------:R-:W-:Y:S01]  /*63e0*/  LOP3.LUT R101, R50, 0xffff, RZ, 0xc0, !PT ;  /* 0x0000ffff32657812 */ /* 0x000fe200078ec0ff */
[----:B------:R-:W-:Y:S01]  /*63f0*/  @!P1 FMUL R82, R82, 0.5 ;  /* 0x3f00000052529820 */ /* 0x000fe20000400000 */
[----:B--2---:R-:W-:Y:S01]  /*6400*/  F2FP.SATFINITE.E4M3.F32.PACK_AB_MERGE_C R61, R197, R133, RZ ;  /* 0x00000085c53d723e */ /* 0x004fe200048070ff */
[----:B------:R-:W-:Y:S01]  /*6410*/  FADD R133, R135, R16 ;  /* 0x0000001087857221 */ /* 0x000fe20000000000 */
[----:B------:R-:W-:Y:S01]  /*6420*/  PRMT R52, R101, 0x7604, R52 ;  /* 0x0000760465347816 */ /* 0x000fe20000000034 */
[----:B---3--:R-:W-:Y:S01]  /*6430*/  @!P6 FMUL R67, R67, R67 ;  /* 0x000000434343e220 */ /* 0x008fe20000400000 */
[----:B------:R-:W-:Y:S01]  /*6440*/  LOP3.LUT R101, R28, 0xffff, RZ, 0xc0, !PT ;  /* 0x0000ffff1c657812 */ /* 0x000fe200078ec0ff */
[----:B------:R-:W-:Y:S01]  /*6450*/  FADD R135, R137, R36 ;  /* 0x0000002489877221 */ /* 0x000fe20000000000 */
[----:B------:R-:W-:Y:S01]  /*6460*/  FSETP.GEU.AND P5, PT, R95, -126, PT ;  /* 0xc2fc00005f00780b */ /* 0x000fe20003fae000 */
[----:B------:R-:W2:Y:S01]  /*6470*/  MUFU.EX2 R82, R82 ;  /* 0x0000005200527308 */ /* 0x000ea20000000800 */
[----:B------:R-:W-:Y:S01]  /*6480*/  LOP3.LUT R28, R39, 0xffff, RZ, 0xc0, !PT ;  /* 0x0000ffff271c7812 */ /* 0x000fe200078ec0ff */
[----:B-1----:R-:W-:Y:S01]  /*6490*/  @!P3 FMUL R83, R83, R83 ;  /* 0x000000535353b220 */ /* 0x002fe20000400000 */
[----:B------:R-:W-:Y:S01]  /*64a0*/  FSETP.GEU.AND P6, PT, R139, -126, PT ;  /* 0xc2fc00008b00780b */ /* 0x000fe20003fce000 */
[----:B------:R-:W-:Y:S01]  /*64b0*/  FADD R165, R164, R67 ;  /* 0x00000043a4a57221 */ /* 0x000fe20000000000 */
[----:B------:R-:W-:Y:S01]  /*64c0*/  F2FP.SATFINITE.E4M3.F32.PACK_AB_MERGE_C R168, R197, R167, RZ ;  /* 0x000000a7c5a8723e */ /* 0x000fe200048070ff */
[----:B------:R-:W-:Y:S01]  /*64d0*/  FADD R167, R169, R32 ;  /* 0x00000020a9a77221 */ /* 0x000fe20000000000 */
[----:B------:R-:W-:Y:S01]  /*64e0*/  F2FP.SATFINITE.E4M3.F32.PACK_AB_MERGE_C R16, R197, R16, RZ ;  /* 0x00000010c510723e */ /* 0x000fe200048070ff */
[----:B----4-:R-:W-:Y:S01]  /*64f0*/  @!P2 FMUL R69, R69, R69 ;  /* 0x000000454545a220 */ /* 0x010fe20000400000 */
[----:B------:R-:W-:Y:S01]  /*6500*/  F2FP.SATFINITE.E4M3.F32.PACK_AB_MERGE_C R36, R197, R36, RZ ;  /* 0x00000024c524723e */ /* 0x000fe200048070ff */
[----:B------:R-:W-:Y:S01]  /*6510*/  FADD R24, R178, R83 ;  /* 0x00000053b2187221 */ /* 0x000fe20000000000 */
[----:B------:R-:W-:Y:S01]  /*6520*/  PRMT R101, R101, 0x7604, R6 ;  /* 0x0000760465657816 */ /* 0x000fe20000000006 */
[----:B------:R-:W-:Y:S01]  /*6530*/  @!P5 FMUL R95, R95, 0.5 ;  /* 0x3f0000005f5fd820 */ /* 0x000fe20000400000 */
[----:B------:R-:W-:Y:S01]  /*6540*/  LOP3.LUT R40, R40, 0xffff, RZ, 0xc0, !PT ;  /* 0x0000ffff28287812 */ /* 0x000fe200078ec0ff */
[----:B------:R-:W-:Y:S01]  /*6550*/  FADD R177, R180, R69 ;  /* 0x00000045b4b17221 */ /* 0x000fe20000000000 */
[----:B------:R-:W-:Y:S01]  /*6560*/  LOP3.LUT R17, R17, 0xff, RZ, 0xc0, !PT ;  /* 0x000000ff11117812 */ /* 0x000fe200078ec0ff */
[----:B------:R-:W-:Y:S01]  /*6570*/  @!P6 FMUL R139, R139, 0.5 ;  /* 0x3f0000008b8be820 */ /* 0x000fe20000400000 */
[----:B------:R-:W-:Y:S01]  /*6580*/  LOP3.LUT R6, R35, 0xffff, RZ, 0xc0, !PT ;  /* 0x0000ffff23067812 */ /* 0x000fe200078ec0ff */
[----:B------:R-:W1:Y:S01]  /*6590*/  MUFU.EX2 R95, R95 ;  /* 0x0000005f005f7308 */ /* 0x000e620000000800 */
[C---:B------:R-:W-:Y:S01]  /*65a0*/  F2FP.SATFINITE.E4M3.F32.PACK_AB_MERGE_C R20, R197.reuse, R20, RZ ;  /* 0x00000014c514723e */ /* 0x040fe200048070ff */
[----:B--2---:R-:W-:Y:S01]  /*65b0*/  @!P1 FMUL R82, R82, R82 ;  /* 0x0000005252529220 */ /* 0x004fe20000400000 */
[----:B------:R-:W-:Y:S01]  /*65c0*/  F2FP.SATFINITE.E4M3.F32.PACK_AB_MERGE_C R32, R197, R32, RZ ;  /* 0x00000020c520723e */ /* 0x000fe200048070ff */
[----:B------:R-:W-:Y:S01]  /*65d0*/  FADD R113, R113, R166 ;  /* 0x000000a671717221 */ /* 0x000fe20000000000 */
[----:B------:R-:W-:Y:S01]  /*65e0*/  FSETP.GEU.AND P3, PT, R81, -126, PT ;  /* 0xc2fc00005100780b */ /* 0x000fe20003f6e000 */
[----:B------:R-:W-:Y:S01]  /*65f0*/  FADD R191, R171, R82 ;  /* 0x00000052abbf7221 */ /* 0x000fe20000000000 */
[----:B------:R-:W-:Y:S01]  /*6600*/  PRMT R28, R28, 0x7604, R9 ;  /* 0x000076041c1c7816 */ /* 0x000fe20000000009 */
[----:B------:R-:W2:Y:S01]  /*6610*/  MUFU.EX2 R65, R139 ;  /* 0x0000008b00417308 */ /* 0x000ea20000000800 */
[----:B------:R-:W-:Y:S01]  /*6620*/  LOP3.LUT R12, R12, 0xff, RZ, 0xc0, !PT ;  /* 0x000000ff0c0c7812 */ /* 0x000fe200078ec0ff */
[----:B------:R-:W-:Y:S01]  /*6630*/  FADD R194, R133, R194 ;  /* 0x000000c285c27221 */ /* 0x000fe20000000000 */
[----:B------:R-:W-:Y:S01]  /*6640*/  LOP3.LUT R27, R27, 0xffff, RZ, 0xc0, !PT ;  /* 0x0000ffff1b1b7812 */ /* 0x000fe200078ec0ff */
[----:B------:R-:W-:Y:S01]  /*6650*/  FADD R112, R112, R167 ;  /* 0x000000a770707221 */ /* 0x000fe20000000000 */
[----:B------:R-:W-:Y:S01]  /*6660*/  LOP3.LUT R16, R16, 0xff, RZ, 0xc0, !PT ;  /* 0x000000ff10107812 */ /* 0x000fe200078ec0ff */
[----:B------:R-:W-:Y:S01]  /*6670*/  FADD R135, R135, R196 ;  /* 0x000000c487877221 */ /* 0x000fe20000000000 */
[----:B------:R-:W-:Y:S01]  /*6680*/  LOP3.LUT R9, R36, 0xffff, RZ, 0xc0, !PT ;  /* 0x0000ffff24097812 */ /* 0x000fe200078ec0ff */
[----:B------:R-:W-:Y:S01]  /*6690*/  FADD R143, R143, R202 ;  /* 0x000000ca8f8f7221 */ /* 0x000fe20000000000 */
[----:B------:R-:W-:Y:S01]  /*66a0*/  FSETP.GEU.AND P2, PT, R63, -126, PT ;  /* 0xc2fc00003f00780b */ /* 0x000fe20003f4e000 */
[----:B------:R-:W-:Y:S01]  /*66b0*/  @!P3 FMUL R81, R81, 0.5 ;  /* 0x3f0000005151b820 */ /* 0x000fe20000400000 */
[----:B------:R-:W-:Y:S01]  /*66c0*/  PRMT R40, R40, 0x7604, R11 ;  /* 0x0000760428287816 */ /* 0x000fe2000000000b */
[----:B-1----:R-:W-:Y:S01]  /*66d0*/  @!P5 FMUL R95, R95, R95 ;  /* 0x0000005f5f5fd220 */ /* 0x002fe20000400000 */
[----:B------:R-:W-:Y:S01]  /*66e0*/  PRMT R17, R6, 0x7604, R17 ;  /* 0x0000760406117816 */ /* 0x000fe20000000011 */
[----:B------:R-:W-:Y:S01]  /*66f0*/  FADD R152, R109, R152 ;  /* 0x000000986d987221 */ /* 0x000fe20000000000 */
[----:B------:R-:W-:Y:S01]  /*6700*/  LOP3.LUT R6, R20, 0xff, RZ, 0xc0, !PT ;  /* 0x000000ff14067812 */ /* 0x000fe200078ec0ff */
[----:B------:R-:W1:Y:S01]  /*6710*/  MUFU.EX2 R81, R81 ;  /* 0x0000005100517308 */ /* 0x000e620000000800 */
[----:B------:R-:W-:Y:S01]  /*6720*/  LOP3.LUT R11, R32, 0xffff, RZ, 0xc0, !PT ;  /* 0x0000ffff200b7812 */ /* 0x000fe200078ec0ff */
[----:B--2---:R-:W-:Y:S01]  /*6730*/  @!P6 FMUL R65, R65, R65 ;  /* 0x000000414141e220 */ /* 0x004fe20000400000 */
[----:B------:R-:W-:Y:S01]  /*6740*/  PRMT R27, R27, 0x7604, R12 ;  /* 0x000076041b1b7816 */ /* 0x000fe2000000000c */
[----:B------:R-:W-:Y:S01]  /*6750*/  FADD R162, R107, R162 ;  /* 0x000000a26ba27221 */ /* 0x000fe20000000000 */
[----:B------:R-:W-:Y:S01]  /*6760*/  PRMT R16, R9, 0x7604, R16 ;  /* 0x0000760409107816 */ /* 0x000fe20000000010 */
[----:B------:R-:W-:Y:S01]  /*6770*/  @!P2 FMUL R63, R63, 0.5 ;  /* 0x3f0000003f3fa820 */ /* 0x000fe20000400000 */
[----:B------:R-:W-:Y:S01]  /*6780*/  LOP3.LUT R9, R34, 0xffff, RZ, 0xc0, !PT ;  /* 0x0000ffff22097812 */ /* 0x000fe200078ec0ff */
[----:B------:R-:W-:Y:S01]  /*6790*/  FADD R186, R174, R65 ;  /* 0x00000041aeba7221 */ /* 0x000fe20000000000 */
[----:B------:R-:W-:Y:S01]  /*67a0*/  LOP3.LUT R12, R21, 0xff, RZ, 0xc0, !PT ;  /* 0x000000ff150c7812 */ /* 0x000fe200078ec0ff */
[----:B------:R-:W-:Y:S01]  /*67b0*/  FADD R165, R106, R165 ;  /* 0x000000a56aa57221 */ /* 0x000fe20000000000 */
[----:B------:R-:W-:Y:S01]  /*67c0*/  PRMT R21, R11, 0x7604, R6 ;  /* 0x000076040b157816 */ /* 0x000fe20000000006 */
[----:B------:R-:W2:Y:S01]  /*67d0*/  MUFU.EX2 R63, R63 ;  /* 0x0000003f003f7308 */ /* 0x000ea20000000800 */
[----:B------:R-:W-:Y:S01]  /*67e0*/  LOP3.LUT R6, R25, 0xffff, RZ, 0xc0, !PT ;  /* 0x0000ffff19067812 */ /* 0x000fe200078ec0ff */
[----:B------:R-:W-:Y:S01]  /*67f0*/  FADD R186, R123, R186 ;  /* 0x000000ba7bba7221 */ /* 0x000fe20000000000 */
[----:B------:R-:W-:Y:S01]  /*6800*/  LOP3.LUT R93, R93, 0xffff, RZ, 0xc0, !PT ;  /* 0x0000ffff5d5d7812 */ /* 0x000fe200078ec0ff */
[----:B------:R-:W-:Y:S01]  /*6810*/  FADD R182, R105, R182 ;  /* 0x000000b669b67221 */ /* 0x000fe20000000000 */
[----:B------:R-:W-:Y:S01]  /*6820*/  PRMT R20, R9, 0x7604, R18 ;  /* 0x0000760409147816 */ /* 0x000fe20000000012 */
[----:B-1----:R-:W-:Y:S01]  /*6830*/  @!P3 FMUL R81, R81, R81 ;  /* 0x000000515151b220 */ /* 0x002fe20000400000 */
[----:B------:R-:W-:Y:S01]  /*6840*/  LOP3.LUT R9, R22, 0xff, RZ, 0xc0, !PT ;  /* 0x000000ff16097812 */ /* 0x000fe200078ec0ff */
[----:B------:R-:W-:Y:S01]  /*6850*/  FADD R177, R104, R177 ;  /* 0x000000b168b17221 */ /* 0x000fe20000000000 */
[----:B------:R-:W-:Y:S01]  /*6860*/  F2FP.SATFINITE.E4M3.F32.PACK_AB_MERGE_C R122, R197, R122, RZ ;  /* 0x0000007ac57a723e */ /* 0x000fe200048070ff */
[----:B------:R-:W-:Y:S01]  /*6870*/  FADD R193, R170, R81 ;  /* 0x00000051aac17221 */ /* 0x000fe20000000000 */
[----:B------:R-:W-:Y:S01]  /*6880*/  PRMT R22, R6, 0x7604, R19 ;  /* 0x0000760406167816 */ /* 0x000fe20000000013 */
[----:B------:R-:W-:Y:S01]  /*6890*/  IMAD.U32 R6, R79, 0x10000, RZ ;  /* 0x000100004f067824 */ /* 0x000fe200078e00ff */
[----:B------:R-:W-:Y:S01]  /*68a0*/  PRMT R93, R93, 0x7604, R100 ;  /* 0x000076045d5d7816 */ /* 0x000fe20000000064 */
[----:B------:R-:W-:Y:S01]  /*68b0*/  FADD R123, R103, R24 ;  /* 0x00000018677b7221 */ /* 0x000fe20000000000 */
[----:B------:R-:W-:Y:S01]  /*68c0*/  LOP3.LUT R91, R91, 0xff, RZ, 0xc0, !PT ;  /* 0x000000ff5b5b7812 */ /* 0x000fe200078ec0ff */
[----:B------:R-:W-:Y:S01]  /*68d0*/  FADD R24, R119, R118 ;  /* 0x0000007677187221 */ /* 0x000fe20000000000 */
[----:B------:R-:W-:Y:S01]  /*68e0*/  LOP3.LUT R122, R122, 0xffff, RZ, 0xc0, !PT ;  /* 0x0000ffff7a7a7812 */ /* 0x000fe200078ec0ff */
[----:B--2---:R-:W-:Y:S01]  /*68f0*/  @!P2 FMUL R63, R63, R63 ;  /* 0x0000003f3f3fa220 */ /* 0x004fe20000400000 */
[----:B------:R-:W-:Y:S01]  /*6900*/  LOP3.LUT R93, R93, 0xff0000, R6, 0xf8, !PT ;  /* 0x00ff00005d5d7812 */ /* 0x000fe200078ef806 */
[----:B------:R-:W-:Y:S01]  /*6910*/  IMAD.U32 R6, R121, 0x10000, RZ ;  /* 0x0001000079067824 */ /* 0x000fe200078e00ff */
[----:B------:R-:W-:Y:S01]  /*6920*/  F2FP.SATFINITE.E4M3.F32.PACK_AB_MERGE_C R171, R197, R171, RZ ;  /* 0x000000abc5ab723e */ /* 0x000fe200048070ff */
[----:B------:R-:W-:Y:S01]  /*6930*/  FADD R192, R172, R63 ;  /* 0x0000003facc07221 */ /* 0x000fe20000000000 */
[----:B------:R-:W-:Y:S01]  /*6940*/  PRMT R91, R122, 0x7604, R91 ;  /* 0x000076047a5b7816 */ /* 0x000fe2000000005b */
[----:B------:R-:W-:Y:S01]  /*6950*/  FADD R103, R115, R188 ;  /* 0x000000bc73677221 */ /* 0x000fe20000000000 */
[----:B------:R-:W-:Y:S01]  /*6960*/  F2FP.SATFINITE.E4M3.F32.PACK_AB_MERGE_C R51, R197, R51, RZ ;  /* 0x00000033c533723e */ /* 0x000fe200048070ff */
[----:B------:R-:W-:Y:S01]  /*6970*/  FADD R104, R114, R127 ;  /* 0x0000007f72687221 */ /* 0x000fe20000000000 */
[----:B------:R-:W-:Y:S01]  /*6980*/  LOP3.LUT R91, R91, 0xff0000, R6, 0xf8, !PT ;  /* 0x00ff00005b5b7812 */ /* 0x000fe200078ef806 */
[----:B------:R-:W-:Y:S01]  /*6990*/  IMAD.U32 R6, R171, 0x10000, RZ ;  /* 0x00010000ab067824 */ /* 0x000fe200078e00ff */
[----:B------:R-:W-:Y:S01]  /*69a0*/  LOP3.LUT R57, R5, 0x3, RZ, 0xc0, !PT ;  /* 0x0000000305397812 */ /* 0x000fe200078ec0ff */
[----:B------:R-:W-:Y:S01]  /*69b0*/  FADD R105, R113, R194 ;  /* 0x000000c271697221 */ /* 0x000fe20000000000 */
[----:B------:R-:W-:Y:S01]  /*69c0*/  PRMT R33, R33, 0x7604, R12 ;  /* 0x0000760421217816 */ /* 0x000fe2000000000c */
[----:B------:R-:W-:Y:S01]  /*69d0*/  FADD R107, R112, R135 ;  /* 0x00000087706b7221 */ /* 0x000fe20000000000 */
[----:B------:R-:W-:Y:S01]  /*69e0*/  LOP3.LUT R43, R43, 0xff0000, R6, 0xf8, !PT ;  /* 0x00ff00002b2b7812 */ /* 0x000fe200078ef806 */
[----:B------:R-:W-:Y:S01]  /*69f0*/  IMAD.U32 R6, R51, 0x10000, RZ ;  /* 0x0001000033067824 */ /* 0x000fe200078e00ff */
[----:B------:R-:W-:Y:S01]  /*6a00*/  FSETP.GEU.AND P4, PT, R66, -126, PT ;  /* 0xc2fc00004200780b */ /* 0x000fe20003f8e000 */
[----:B------:R-:W-:Y:S01]  /*6a10*/  VIADD R57, R57, 0xffffffff ;  /* 0xffffffff39397836 */ /* 0x000fe20000000000 */
[----:B------:R-:W-:Y:S01]  /*6a20*/  FSETP.GEU.AND P5, PT, R80, -126, PT ;  /* 0xc2fc00005000780b */ /* 0x000fe20003fae000 */
[----:B------:R-:W-:Y:S01]  /*6a30*/  FADD R106, R111, R200 ;  /* 0x000000c86f6a7221 */ /* 0x000fe20000000000 */
[----:B------:R-:W-:Y:S01]  /*6a40*/  FSETP.GEU.AND P6, PT, R64, -126, PT ;  /* 0xc2fc00004000780b */ /* 0x000fe20003fce000 */
[----:B------:R-:W-:Y:S01]  /*6a50*/  FADD R109, R110, R143 ;  /* 0x0000008f6e6d7221 */ /* 0x000fe20000000000 */
[C---:B------:R-:W-:Y:S01]  /*6a60*/  F2FP.SATFINITE.E4M3.F32.PACK_AB_MERGE_C R137, R197.reuse, R148, RZ ;  /* 0x00000094c589723e */ /* 0x040fe200048070ff */
[----:B------:R-:W-:Y:S01]  /*6a70*/  FADD R189, R176, R95 ;  /* 0x0000005fb0bd7221 */ /* 0x000fe20000000000 */
[----:B------:R-:W-:Y:S01]  /*6a80*/  F2FP.SATFINITE.E4M3.F32.PACK_AB_MERGE_C R97, R197, R97, RZ ;  /* 0x00000061c561723e */ /* 0x000fe200048070ff */
[----:B------:R-:W-:Y:S01]  /*6a90*/  FADD R24, R24, R105 ;  /* 0x0000006918187221 */ /* 0x000fe20000000000 */
[----:B------:R-:W-:Y:S01]  /*6aa0*/  LOP3.LUT R12, R31, 0xffff, RZ, 0xc0, !PT ;  /* 0x0000ffff1f0c7812 */ /* 0x000fe200078ec0ff */
[----:B------:R-:W-:Y:S01]  /*6ab0*/  FADD R102, R102, R107 ;  /* 0x0000006b66667221 */ /* 0x000fe20000000000 */
[----:B------:R-:W-:Y:S01]  /*6ac0*/  F2FP.SATFINITE.E4M3.F32.PACK_AB_MERGE_C R142, R197, R142, RZ ;  /* 0x0000008ec58e723e */ /* 0x000fe200048070ff */
[----:B------:R-:W-:Y:S01]  /*6ad0*/  @!P4 FMUL R66, R66, 0.5 ;  /* 0x3f0000004242c820 */ /* 0x000fe20000400000 */
[----:B------:R-:W-:Y:S01]  /*6ae0*/  LOP3.LUT R11, R23, 0xff, RZ, 0xc0, !PT ;  /* 0x000000ff170b7812 */ /* 0x000fe200078ec0ff */
[----:B------:R-:W-:Y:S01]  /*6af0*/  @!P5 FMUL R80, R80, 0.5 ;  /* 0x3f0000005050d820 */ /* 0x000fe20000400000 */
[C---:B------:R-:W-:Y:S01]  /*6b00*/  F2FP.SATFINITE.E4M3.F32.PACK_AB_MERGE_C R13, R197.reuse, R13, RZ ;  /* 0x0000000dc50d723e */ /* 0x040fe200048070ff */
[----:B------:R-:W-:Y:S01]  /*6b10*/  @!P6 FMUL R64, R64, 0.5 ;  /* 0x3f0000004040e820 */ /* 0x000fe20000400000 */
[----:B------:R-:W-:Y:S01]  /*6b20*/  F2FP.SATFINITE.E4M3.F32.PACK_AB_MERGE_C R38, R197, R38, RZ ;  /* 0x00000026c526723e */ /* 0x000fe200048070ff */
[----:B------:R-:W-:Y:S01]  /*6b30*/  FADD R103, R103, R106 ;  /* 0x0000006a67677221 */ /* 0x000fe20000000000 */
[----:B------:R-:W-:Y:S01]  /*6b40*/  PRMT R23, R12, 0x7604, R9 ;  /* 0x000076040c177816 */ /* 0x000fe20000000009 */
[----:B------:R-:W-:Y:S01]  /*6b50*/  IMAD.U32 R12, R137, 0x10000, RZ ;  /* 0x00010000890c7824 */ /* 0x000fe200078e00ff */
[----:B------:R-:W-:Y:S01]  /*6b60*/  LOP3.LUT R101, R101, 0xff0000, R6, 0xf8, !PT ;  /* 0x00ff000065657812 */ /* 0x000fe200078ef806 */
[----:B------:R-:W-:Y:S01]  /*6b70*/  IMAD.U32 R6, R97, 0x10000, RZ ;  /* 0x0001000061067824 */ /* 0x000fe200078e00ff */
[----:B------:R-:W-:Y:S01]  /*6b80*/  LOP3.LUT R100, R142, 0xff, RZ, 0xc0, !PT ;  /* 0x000000ff8e647812 */ /* 0x000fe200078ec0ff */
[----:B------:R-:W-:Y:S01]  /*6b90*/  IMAD.U32 R9, R146, 0x10000, RZ ;  /* 0x0001000092097824 */ /* 0x000fe200078e00ff */
[----:B------:R-:W-:Y:S01]  /*6ba0*/  LOP3.LUT R147, R147, 0xffff, RZ, 0xc0, !PT ;  /* 0x0000ffff93937812 */ /* 0x000fe200078ec0ff */
[----:B------:R-:W-:Y:S01]  /*6bb0*/  FADD R109, R104, R109 ;  /* 0x0000006d686d7221 */ /* 0x000fe20000000000 */
[C---:B------:R-:W-:Y:S01]  /*6bc0*/  F2FP.SATFINITE.E4M3.F32.PACK_AB_MERGE_C R89, R197.reuse, R89, RZ ;  /* 0x00000059c559723e */ /* 0x040fe200048070ff */
[----:B------:R-:W1:Y:S01]  /*6bd0*/  MUFU.EX2 R66, R66 ;  /* 0x0000004200427308 */ /* 0x000e620000000800 */
[----:B------:R-:W-:Y:S01]  /*6be0*/  F2FP.SATFINITE.E4M3.F32.PACK_AB_MERGE_C R83, R197, R83, RZ ;  /* 0x00000053c553723e */ /* 0x000fe200048070ff */
[----:B------:R-:W-:Y:S01]  /*6bf0*/  FADD R24, R24, R103 ;  /* 0x0000006718187221 */ /* 0x000fe20000000000 */
[----:B------:R-:W-:Y:S01]  /*6c00*/  ISETP.GT.U32.AND P1, PT, R57, 0x1, PT ;  /* 0x000000013900780c */ /* 0x000fe20003f24070 */
[----:B------:R-:W-:Y:S01]  /*6c10*/  FADD R109, R102, R109 ;  /* 0x0000006d666d7221 */ /* 0x000fe20000000000 */
[C---:B------:R-:W-:Y:S01]  /*6c20*/  F2FP.SATFINITE.E4M3.F32.PACK_AB_MERGE_C R62, R197.reuse, R108, RZ ;  /* 0x0000006cc53e723e */ /* 0x040fe200048070ff */
[----:B------:R-:W-:Y:S01]  /*6c30*/  FADD R108, R140, R53 ;  /* 0x000000358c6c7221 */ /* 0x000fe20000000000 */
[C---:B------:R-:W-:Y:S01]  /*6c40*/  F2FP.SATFINITE.E4M3.F32.PACK_AB_MERGE_C R57, R197.reuse, R140, RZ ;  /* 0x0000008cc539723e */ /* 0x040fe200048070ff */
[----:B------:R-:W2:Y:S01]  /*6c50*/  MUFU.EX2 R80, R80 ;  /* 0x0000005000507308 */ /* 0x000ea20000000800 */
[----:B------:R-:W-:Y:S01]  /*6c60*/  F2FP.SATFINITE.E4M3.F32.PACK_AB_MERGE_C R77, R197, R132, RZ ;  /* 0x00000084c54d723e */ /* 0x000fe200048070ff */
[----:B------:R-:W-:Y:S01]  /*6c70*/  IMAD.U32 R62, R62, 0x10000, RZ ;  /* 0x000100003e3e7824 */ /* 0x000fe200078e00ff */
[----:B------:R-:W-:Y:S01]  /*6c80*/  LOP3.LUT R13, R13, 0xff, RZ, 0xc0, !PT ;  /* 0x000000ff0d0d7812 */ /* 0x000fe200078ec0ff */
[----:B------:R-:W-:Y:S01]  /*6c90*/  FADD R155, R108, R155 ;  /* 0x0000009b6c9b7221 */ /* 0x000fe20000000000 */
[----:B------:R-:W-:Y:S01]  /*6ca0*/  LOP3.LUT R38, R38, 0xffff, RZ, 0xc0, !PT ;  /* 0x0000ffff26267812 */ /* 0x000fe200078ec0ff */
[----:B------:R-:W-:Y:S01]  /*6cb0*/  IMAD.U32 R77, R77, 0x10000, RZ ;  /* 0x000100004d4d7824 */ /* 0x000fe200078e00ff */
[----:B------:R-:W-:Y:S01]  /*6cc0*/  LOP3.LUT R18, R29, 0xffff, RZ, 0xc0, !PT ;  /* 0x0000ffff1d127812 */ /* 0x000fe200078ec0ff */
[----:B------:R-:W3:Y:S01]  /*6cd0*/  MUFU.EX2 R64, R64 ;  /* 0x0000004000407308 */ /* 0x000ee20000000800 */
[----:B------:R-:W-:Y:S01]  /*6ce0*/  F2FP.SATFINITE.E4M3.F32.PACK_AB_MERGE_C R81, R197, R81, RZ ;  /* 0x00000051c551723e */ /* 0x000fe200048070ff */
[----:B------:R-:W-:Y:S01]  /*6cf0*/  FADD R110, R155, R186 ;  /* 0x000000ba9b6e7221 */ /* 0x000fe20000000000 */
[----:B------:R-:W-:Y:S01]  /*6d00*/  PRMT R100, R147, 0x7604, R100 ;  /* 0x0000760493647816 */ /* 0x000fe20000000064 */
[----:B------:R-:W-:Y:S01]  /*6d10*/  IMAD.SHL.U32 R155, R5, 0x4, RZ ;  /* 0x00000004059b7824 */ /* 0x000fe200078e00ff */
[----:B------:R-:W-:Y:S01]  /*6d20*/  F2FP.SATFINITE.E4M3.F32.PACK_AB_MERGE_C R157, R197, R157, RZ ;  /* 0x0000009dc59d723e */ /* 0x000fe200048070ff */
[----:B------:R-:W-:Y:S01]  /*6d30*/  IMAD.U32 R81, R81, 0x10000, RZ ;  /* 0x0001000051517824 */ /* 0x000fe200078e00ff */
[----:B------:R-:W-:Y:S01]  /*6d40*/  LOP3.LUT R99, R99, 0xff0000, R12, 0xf8, !PT ;  /* 0x00ff000063637812 */ /* 0x000fe200078ef80c */
[----:B------:R-:W-:Y:S01]  /*6d50*/  IMAD.U32 R12, R89, 0x10000, RZ ;  /* 0x00010000590c7824 */ /* 0x000fe200078e00ff */
[----:B------:R-:W-:Y:S01]  /*6d60*/  LOP3.LUT R27, R27, 0xff0000, R6, 0xf8, !PT ;  /* 0x00ff00001b1b7812 */ /* 0x000fe200078ef806 */
[----:B------:R-:W-:Y:S01]  /*6d70*/  IMAD.U32 R6, R83, 0x10000, RZ ;  /* 0x0001000053067824 */ /* 0x000fe200078e00ff */
[----:B------:R-:W-:Y:S01]  /*6d80*/  F2FP.SATFINITE.E4M3.F32.PACK_AB_MERGE_C R82, R197, R82, RZ ;  /* 0x00000052c552723e */ /* 0x000fe200048070ff */
[----:B------:R-:W-:Y:S01]  /*6d90*/  FADD R132, R129, R88 ;  /* 0x0000005881847221 */ /* 0x000fe20000000000 */
[----:B------:R-:W-:Y:S01]  /*6da0*/  F2FP.SATFINITE.E4M3.F32.PACK_AB_MERGE_C R63, R197, R63, RZ ;  /* 0x0000003fc53f723e */ /* 0x000fe200048070ff */
[----:B------:R-:W-:Y:S01]  /*6db0*/  FADD R131, R128, R71 ;  /* 0x0000004780837221 */ /* 0x000fe20000000000 */
[----:B------:R-:W-:Y:S01]  /*6dc0*/  LOP3.LUT R151, R151, 0xff, RZ, 0xc0, !PT ;  /* 0x000000ff97977812 */ /* 0x000fe200078ec0ff */
[----:B------:R-:W-:Y:S01]  /*6dd0*/  IMAD.U32 R82, R82, 0x10000, RZ ;  /* 0x0001000052527824 */ /* 0x000fe200078e00ff */
[----:B------:R-:W-:Y:S01]  /*6de0*/  LOP3.LUT R116, R153, 0xffff, RZ, 0xc0, !PT ;  /* 0x0000ffff99747812 */ /* 0x000fe200078ec0ff */
[----:B------:R-:W-:Y:S01]  /*6df0*/  FADD R140, R148, R87 ;  /* 0x00000057948c7221 */ /* 0x000fe20000000000 */
[----:B------:R-:W-:Y:S01]  /*6e00*/  PRMT R13, R38, 0x7604, R13 ;  /* 0x00007604260d7816 */ /* 0x000fe2000000000d */
[----:B-1----:R-:W-:Y:S01]  /*6e10*/  @!P4 FMUL R66, R66, R66 ;  /* 0x000000424242c220 */ /* 0x002fe20000400000 */
[----:B------:R-:W-:Y:S01]  /*6e20*/  PRMT R25, R18, 0x7604, R7 ;  /* 0x0000760412197816 */ /* 0x000fe20000000007 */
[----:B------:R-:W-:Y:S01]  /*6e30*/  IMAD.U32 R7, R78, 0x10000, RZ ;  /* 0x000100004e077824 */ /* 0x000fe200078e00ff */
[----:B------:R-:W-:Y:S01]  /*6e40*/  LOP3.LUT R57, R57, 0xffff, RZ, 0xc0, !PT ;  /* 0x0000ffff39397812 */ /* 0x000fe200078ec0ff */
[----:B--2---:R-:W-:Y:S01]  /*6e50*/  @!P5 FMUL R80, R80, R80 ;  /* 0x000000505050d220 */ /* 0x004fe20000400000 */
[----:B------:R-:W-:Y:S01]  /*6e60*/  LOP3.LUT R60, R60, 0xffff, RZ, 0xc0, !PT ;  /* 0x0000ffff3c3c7812 */ /* 0x000fe200078ec0ff */
[----:B---3--:R-:W-:Y:S01]  /*6e70*/  @!P6 FMUL R64, R64, R64 ;  /* 0x000000404040e220 */ /* 0x008fe20000400000 */
[----:B------:R-:W-:Y:S01]  /*6e80*/  LOP3.LUT R61, R61, 0xffff, RZ, 0xc0, !PT ;  /* 0x0000ffff3d3d7812 */ /* 0x000fe200078ec0ff */
[----:B------:R-:W-:Y:S01]  /*6e90*/  FADD R139, R136, R73 ;  /* 0x00000049888b7221 */ /* 0x000fe20000000000 */
[----:B------:R-:W-:Y:S01]  /*6ea0*/  LOP3.LUT R58, R58, 0xffff, RZ, 0xc0, !PT ;  /* 0x0000ffff3a3a7812 */ /* 0x000fe200078ec0ff */
[----:B------:R-:W-:Y:S01]  /*6eb0*/  IMAD.SHL.U32 R60, R60, 0x1000000, RZ ;  /* 0x010000003c3c7824 */ /* 0x000fe200078e00ff */
[----:B------:R-:W-:Y:S01]  /*6ec0*/  LOP3.LUT R100, R100, 0xff0000, R9, 0xf8, !PT ;  /* 0x00ff000064647812 */ /* 0x000fe200078ef809 */
[----:B------:R-:W-:Y:S01]  /*6ed0*/  IMAD.U32 R9, R156, 0x10000, RZ ;  /* 0x000100009c097824 */ /* 0x000fe200078e00ff */
[----:B------:R-:W-:Y:S01]  /*6ee0*/  LOP3.LUT R157, R157, 0xffff, RZ, 0xc0, !PT ;  /* 0x0000ffff9d9d7812 */ /* 0x000fe200078ec0ff */
[----:B------:R-:W-:Y:S01]  /*6ef0*/  IMAD.SHL.U32 R58, R58, 0x1000000, RZ ;  /* 0x010000003a3a7824 */ /* 0x000fe200078e00ff */
[----:B------:R-:W-:Y:S01]  /*6f00*/  F2FP.SATFINITE.E4M3.F32.PACK_AB_MERGE_C R176, R197, R176, RZ ;  /* 0x000000b0c5b0723e */ /* 0x000fe200048070ff */
[----:B------:R-:W-:Y:S01]  /*6f10*/  FADD R148, R145, R72 ;  /* 0x0000004891947221 */ /* 0x000fe20000000000 */
[----:B------:R-:W-:Y:S01]  /*6f20*/  PRMT R116, R116, 0x7604, R151 ;  /* 0x0000760474747816 */ /* 0x000fe20000000097 */
[----:B------:R-:W-:Y:S01]  /*6f30*/  IMAD.SHL.U32 R157, R157, 0x1000000, RZ ;  /* 0x010000009d9d7824 */ /* 0x000fe200078e00ff */
[----:B------:R-:W-:Y:S01]  /*6f40*/  PRMT R30, R30, 0x7604, R11 ;  /* 0x000076041e1e7816 */ /* 0x000fe2000000000b */
[----:B------:R-:W-:Y:S01]  /*6f50*/  FADD R198, R45, R66 ;  /* 0x000000422dc67221 */ /* 0x000fe20000000000 */
[----:B------:R-:W-:Y:S01]  /*6f60*/  LOP3.LUT R63, R63, 0xffff, RZ, 0xc0, !PT ;  /* 0x0000ffff3f3f7812 */ /* 0x000fe200078ec0ff */
[----:B------:R-:W-:Y:S01]  /*6f70*/  FADD R204, R47, R80 ;  /* 0x000000502fcc7221 */ /* 0x000fe20000000000 */
[----:B------:R-:W-:Y:S01]  /*6f80*/  LOP3.LUT R18, R13, 0xff0000, R12, 0xf8, !PT ;  /* 0x00ff00000d127812 */ /* 0x000fe200078ef80c */
[----:B------:R-:W-:Y:S01]  /*6f90*/  IMAD.SHL.U32 R12, R61, 0x1000000, RZ ;  /* 0x010000003d0c7824 */ /* 0x000fe200078e00ff */
[----:B------:R-:W-:Y:S01]  /*6fa0*/  LOP3.LUT R33, R33, 0xff0000, R6, 0xf8, !PT ;  /* 0x00ff000021217812 */ /* 0x000fe200078ef806 */
[----:B------:R-:W-:Y:S01]  /*6fb0*/  IMAD.SHL.U32 R6, R57, 0x1000000, RZ ;  /* 0x0100000039067824 */ /* 0x000fe200078e00ff */
[----:B------:R-:W-:Y:S01]  /*6fc0*/  LOP3.LUT R59, R59, 0xff0000, R62, 0xf8, !PT ;  /* 0x00ff00003b3b7812 */ /* 0x000fe200078ef83e */
[----:B------:R-:W-:Y:S01]  /*6fd0*/  FADD R195, R49, R64 ;  /* 0x0000004031c37221 */ /* 0x000fe20000000000 */
[----:B------:R-:W-:Y:S01]  /*6fe0*/  LOP3.LUT R77, R92, 0xff0000, R77, 0xf8, !PT ;  /* 0x00ff00005c4d7812 */ /* 0x000fe200078ef84d */
[----:B------:R-:W-:Y:S01]  /*6ff0*/  IMAD.U32 R163, R163, 0x10000, RZ ;  /* 0x00010000a3a37824 */ /* 0x000fe200078e00ff */
[----:B------:R-:W-:Y:S01]  /*7000*/  LOP3.LUT R7, R94, 0xff0000, R7, 0xf8, !PT ;  /* 0x00ff00005e077812 */ /* 0x000fe200078ef807 */
[----:B------:R-:W-:Y:S01]  /*7010*/  IMAD.MOV.U32 R159, RZ, RZ, 0x1054 ;  /* 0x00001054ff9f7424 */ /* 0x000fe200078e00ff */
[----:B------:R-:W-:Y:S01]  /*7020*/  LOP3.LUT R116, R116, 0xff0000, R9, 0xf8, !PT ;  /* 0x00ff000074747812 */ /* 0x000fe200078ef809 */
[----:B------:R-:W-:Y:S01]  /*7030*/  IMAD.U32 R9, R176, 0x10000, RZ ;  /* 0x00010000b0097824 */ /* 0x000fe200078e00ff */
[----:B------:R-:W-:Y:S01]  /*7040*/  LOP3.LUT R81, R30, 0xff0000, R81, 0xf8, !PT ;  /* 0x00ff00001e517812 */ /* 0x000fe200078ef851 */
[----:B------:R-:W-:Y:S01]  /*7050*/  IMAD.SHL.U32 R30, R63, 0x1000000, RZ ;  /* 0x010000003f1e7824 */ /* 0x000fe200078e00ff */
[----:B------:R-:W-:Y:S01]  /*7060*/  F2FP.SATFINITE.E4M3.F32.PACK_AB_MERGE_C R90, R197, R90, RZ ;  /* 0x0000005ac55a723e */ /* 0x000fe200048070ff */
[----:B------:R-:W-:Y:S01]  /*7070*/  IMAD.MOV.U32 R158, RZ, RZ, 0x3276 ;  /* 0x00003276ff9e7424 */ /* 0x000fe200078e00ff */
[----:B------:R-:W-:Y:S01]  /*7080*/  LOP3.LUT R23, R23, 0xff0000, R82, 0xf8, !PT ;  /* 0x00ff000017177812 */ /* 0x000fe200078ef852 */
[----:B------:R-:W-:Y:S01]  /*7090*/  FADD R189, R124, R189 ;  /* 0x000000bd7cbd7221 */ /* 0x000fe20000000000 */
[----:B------:R-:W-:Y:S01]  /*70a0*/  LOP3.LUT R6, R59, R6, RZ, 0xfc, !PT ;  /* 0x000000063b067212 */ /* 0x000fe200078efcff */
        /* <DEDUP_REMOVED lines=9> */
[----:B------:R-:W-:Y:S01]  /*7140*/  F2FP.SATFINITE.E4M3.F32.PACK_AB_MERGE_C R14, R197, R14, RZ ;  /* 0x0000000ec50e723e */ /* 0x000fe200048070ff */
[----:B------:R-:W-:Y:S01]  /*7150*/  FADD R204, R149, R204 ;  /* 0x000000cc95cc7221 */ /* 0x000fe20000000000 */
[----:B------:R-:W-:Y:S01]  /*7160*/  F2FP.SATFINITE.E4M3.F32.PACK_AB_MERGE_C R37, R197, R37, RZ ;  /* 0x00000025c525723e */ /* 0x000fe200048070ff */
[----:B------:R-:W-:Y:S01]  /*7170*/  FADD R148, R148, R195 ;  /* 0x000000c394947221 */ /* 0x000fe20000000000 */
[----:B------:R-:W-:Y:S01]  /*7180*/  LOP3.LUT R52, R52, 0xff0000, R9, 0xf8, !PT ;  /* 0x00ff000034347812 */ /* 0x000fe200078ef809 */
[----:B------:R-:W-:Y:S01]  /*7190*/  IMAD.U32 R9, R90, 0x10000, RZ ;  /* 0x000100005a097824 */ /* 0x000fe200078e00ff */
[----:B------:R-:W-:Y:S01]  /*71a0*/  LOP3.LUT R23, R23, R30, RZ, 0xfc, !PT ;  /* 0x0000001e17177212 */ /* 0x000fe200078efcff */
[----:B------:R-:W-:Y:S01]  /*71b0*/  FADD R108, R152, R189 ;  /* 0x000000bd986c7221 */ /* 0x000fe20000000000 */
[----:B------:R-:W-:Y:S01]  /*71c0*/  SEL R29, R77, R6, P1 ;  /* 0x000000064d1d7207 */ /* 0x000fe20000800000 */
[----:B------:R-:W-:Y:S01]  /*71d0*/  FADD R111, R162, R191 ;  /* 0x000000bfa26f7221 */ /* 0x000fe20000000000 */
[----:B------:R-:W-:Y:S01]  /*71e0*/  SEL R24, R6, R77, P1 ;  /* 0x0000004d06187207 */ /* 0x000fe20000800000 */
[----:B------:R-:W-:Y:S01]  /*71f0*/  IMAD.MOV.U32 R6, RZ, RZ, 0x3021 ;  /* 0x00003021ff067424 */ /* 0x000fe200078e00ff */
[----:B------:R-:W-:Y:S01]  /*7200*/  SEL R31, R7, R12, P1 ;  /* 0x0000000c071f7207 */ /* 0x000fe20000800000 */
[----:B------:R-:W-:Y:S01]  /*7210*/  FADD R112, R165, R192 ;  /* 0x000000c0a5707221 */ /* 0x000fe20000000000 */
[----:B------:R-:W-:Y:S01]  /*7220*/  SEL R30, R12, R7, P1 ;  /* 0x000000070c1e7207 */ /* 0x000fe20000800000 */
[----:B------:R-:W-:Y:S01]  /*7230*/  IMAD.MOV.U32 R12, RZ, RZ, 0x2130 ;  /* 0x00002130ff0c7424 */ /* 0x000fe200078e00ff */
[----:B------:R-:W-:Y:S01]  /*7240*/  F2FP.SATFINITE.E4M3.F32.PACK_AB_MERGE_C R88, R197, R88, RZ ;  /* 0x00000058c558723e */ /* 0x000fe200048070ff */
[----:B------:R-:W-:Y:S01]  /*7250*/  FADD R113, R182, R193 ;  /* 0x000000c1b6717221 */ /* 0x000fe20000000000 */
[----:B------:R-:W-:Y:S01]  /*7260*/  LOP3.LUT R155, R155, 0xc, RZ, 0xc0, !PT ;  /* 0x0000000c9b9b7812 */ /* 0x000fe200078ec0ff */
[----:B------:R-:W-:Y:S01]  /*7270*/  FADD R115, R177, R198 ;  /* 0x000000c6b1737221 */ /* 0x000fe20000000000 */
        /* <DEDUP_REMOVED lines=8> */
[----:B------:R-:W-:Y:S01]  /*7300*/  LOP3.LUT R28, R28, 0xff0000, R9, 0xf8, !PT ;  /* 0x00ff00001c1c7812 */ /* 0x000fe200078ef809 */
[----:B------:R-:W-:Y:S01]  /*7310*/  IMAD.U32 R9, R88, 0x10000, RZ ;  /* 0x0001000058097824 */ /* 0x000fe200078e00ff */
[C---:B------:R-:W-:Y:S01]  /*7320*/  F2FP.SATFINITE.E4M3.F32.PACK_AB_MERGE_C R86, R197.reuse, R86, RZ ;  /* 0x00000056c556723e */ /* 0x040fe200048070ff */
[----:B------:R-:W-:Y:S01]  /*7330*/  FADD R110, R110, R115 ;  /* 0x000000736e6e7221 */ /* 0x000fe20000000000 */
[----:B------:R-:W-:Y:S01]  /*7340*/  F2FP.SATFINITE.E4M3.F32.PACK_AB_MERGE_C R85, R197, R85, RZ ;  /* 0x00000055c555723e */ /* 0x000fe200048070ff */
[----:B------:R-:W-:Y:S01]  /*7350*/  FADD R111, R111, R114 ;  /* 0x000000726f6f7221 */ /* 0x000fe20000000000 */
[-C--:B------:R-:W-:Y:S01]  /*7360*/  SHF.R.U32.HI R6, RZ, R155.reuse, R6 ;  /* 0x0000009bff067219 */ /* 0x080fe20000011606 */
[----:B------:R-:W-:Y:S01]  /*7370*/  IMAD.U32 R86, R86, 0x10000, RZ ;  /* 0x0001000056567824 */ /* 0x000fe200078e00ff */
[----:B------:R-:W-:Y:S01]  /*7380*/  SHF.R.U32.HI R7, RZ, R155, R12 ;  /* 0x0000009bff077219 */ /* 0x000fe2000001160c */
[----:B------:R-:W-:Y:S01]  /*7390*/  IMAD.U32 R85, R85, 0x10000, RZ ;  /* 0x0001000055557824 */ /* 0x000fe200078e00ff */
[C---:B------:R-:W-:Y:S01]  /*73a0*/  F2FP.SATFINITE.E4M3.F32.PACK_AB_MERGE_C R15, R197.reuse, R15, RZ ;  /* 0x0000000fc50f723e */ /* 0x040fe200048070ff */
[----:B------:R-:W-:Y:S01]  /*73b0*/  FADD R117, R112, R117 ;  /* 0x0000007570757221 */ /* 0x000fe20000000000 */
[----:B------:R-:W-:Y:S01]  /*73c0*/  F2FP.SATFINITE.E4M3.F32.PACK_AB_MERGE_C R26, R197, R26, RZ ;  /* 0x0000001ac51a723e */ /* 0x000fe200048070ff */
[----:B------:R-:W-:Y:S01]  /*73d0*/  FADD R108, R108, R111 ;  /* 0x0000006f6c6c7221 */ /* 0x000fe20000000000 */
[----:B------:R-:W-:Y:S01]  /*73e0*/  PRMT R14, R37, 0x7604, R14 ;  /* 0x00007604250e7816 */ /* 0x000fe2000000000e */
[----:B------:R-:W-:Y:S01]  /*73f0*/  FADD R117, R110, R117 ;  /* 0x000000756e757221 */ /* 0x000fe20000000000 */
[----:B------:R-:W-:-:S02]  /*7400*/  LOP3.LUT R128, R128, 0xffff, RZ, 0xc0, !PT ;  /* 0x0000ffff80807812 */ /* 0x000fc400078ec0ff */
[C---:B------:R-:W-:Y:S01]  /*7410*/  F2FP.SATFINITE.E4M3.F32.PACK_AB_MERGE_C R76, R197.reuse, R76, RZ ;  /* 0x0000004cc54c723e */ /* 0x040fe200048070ff */
[----:B------:R-:W-:Y:S01]  /*7420*/  FADD R156, R108, R117 ;  /* 0x000000756c9c7221 */ /* 0x000fe20000000000 */
[C---:B------:R-:W-:Y:S02]  /*7430*/  F2FP.SATFINITE.E4M3.F32.PACK_AB_MERGE_C R71, R197.reuse, R71, RZ ;  /* 0x00000047c547723e */ /* 0x040fe400048070ff */
[C---:B------:R-:W-:Y:S02]  /*7440*/  F2FP.SATFINITE.E4M3.F32.PACK_AB_MERGE_C R164, R197.reuse, R164, RZ ;  /* 0x000000a4c5a4723e */ /* 0x040fe400048070ff */
[C---:B------:R-:W-:Y:S02]  /*7450*/  F2FP.SATFINITE.E4M3.F32.PACK_AB_MERGE_C R169, R197.reuse, R169, RZ ;  /* 0x000000a9c5a9723e */ /* 0x040fe400048070ff */
[C---:B------:R-:W-:Y:S02]  /*7460*/  F2FP.SATFINITE.E4M3.F32.PACK_AB_MERGE_C R178, R197.reuse, R178, RZ ;  /* 0x000000b2c5b2723e */ /* 0x040fe400048070ff */
[----:B------:R-:W-:-:S02]  /*7470*/  F2FP.SATFINITE.E4M3.F32.PACK_AB_MERGE_C R87, R197, R87, RZ ;  /* 0x00000057c557723e */ /* 0x000fc400048070ff */
[C---:B------:R-:W-:Y:S01]  /*7480*/  F2FP.SATFINITE.E4M3.F32.PACK_AB_MERGE_C R96, R197.reuse, R96, RZ ;  /* 0x00000060c560723e */ /* 0x040fe200048070ff */
[----:B------:R-:W-:Y:S01]  /*7490*/  IMAD.U32 R11, R178, 0x10000, RZ ;  /* 0x00010000b20b7824 */ /* 0x000fe200078e00ff */
[----:B------:R-:W-:Y:S01]  /*74a0*/  F2FP.SATFINITE.E4M3.F32.PACK_AB_MERGE_C R84, R197, R84, RZ ;  /* 0x00000054c554723e */ /* 0x000fe200048070ff */
[----:B------:R-:W-:Y:S01]  /*74b0*/  IMAD.U32 R87, R87, 0x10000, RZ ;  /* 0x0001000057577824 */ /* 0x000fe200078e00ff */
[----:B------:R-:W-:Y:S01]  /*74c0*/  F2FP.SATFINITE.E4M3.F32.PACK_AB_MERGE_C R95, R197, R95, RZ ;  /* 0x0000005fc55f723e */ /* 0x000fe200048070ff */
[----:B------:R-:W-:Y:S01]  /*74d0*/  IMAD.U32 R96, R96, 0x10000, RZ ;  /* 0x0001000060607824 */ /* 0x000fe200078e00ff */
[----:B------:R-:W-:Y:S01]  /*74e0*/  LOP3.LUT R6, R6, 0xf, RZ, 0xc0, !PT ;  /* 0x0000000f06067812 */ /* 0x000fe200078ec0ff */
[----:B------:R-:W-:Y:S01]  /*74f0*/  IMAD.U32 R84, R84, 0x10000, RZ ;  /* 0x0001000054547824 */ /* 0x000fe200078e00ff */
[----:B------:R-:W-:Y:S01]  /*7500*/  LOP3.LUT R7, R7, 0xf, RZ, 0xc0, !PT ;  /* 0x0000000f07077812 */ /* 0x000fe200078ec0ff */
[----:B------:R-:W-:Y:S01]  /*7510*/  IMAD.U32 R95, R95, 0x10000, RZ ;  /* 0x000100005f5f7824 */ /* 0x000fe200078e00ff */
[C---:B------:R-:W-:Y:S01]  /*7520*/  F2FP.SATFINITE.E4M3.F32.PACK_AB_MERGE_C R175, R197.reuse, R175, RZ ;  /* 0x000000afc5af723e */ /* 0x040fe200048070ff */
[----:B------:R-:W-:Y:S01]  /*7530*/  SHFL.IDX PT, R29, R29, R6, 0x1c1f ;  /* 0x001c1f061d1d7589 */ /* 0x000fe200000e0000 */
[----:B------:R-:W-:-:S02]  /*7540*/  F2FP.SATFINITE.E4M3.F32.PACK_AB_MERGE_C R180, R197, R180, RZ ;  /* 0x000000b4c5b4723e */ /* 0x000fc400048070ff */
[C---:B------:R-:W-:Y:S01]  /*7550*/  F2FP.SATFINITE.E4M3.F32.PACK_AB_MERGE_C R173, R197.reuse, R173, RZ ;  /* 0x000000adc5ad723e */ /* 0x040fe200048070ff */
[----:B------:R-:W1:Y:S01]  /*7560*/  SHFL.IDX PT, R12, R24, R7, 0x1c1f ;  /* 0x001c1f07180c7589 */ /* 0x000e6200000e0000 */
[----:B------:R-:W-:Y:S01]  /*7570*/  F2FP.SATFINITE.E4M3.F32.PACK_AB_MERGE_C R53, R197, R53, RZ ;  /* 0x00000035c535723e */ /* 0x000fe200048070ff */
[----:B------:R-:W-:Y:S01]  /*7580*/  IMAD.U32 R175, R175, 0x10000, RZ ;  /* 0x00010000afaf7824 */ /* 0x000fe200078e00ff */
[C---:B------:R-:W-:Y:S01]  /*7590*/  F2FP.SATFINITE.E4M3.F32.PACK_AB_MERGE_C R55, R197.reuse, R55, RZ ;  /* 0x00000037c537723e */ /* 0x040fe200048070ff */
[----:B------:R-:W-:Y:S01]  /*75a0*/  SHFL.IDX PT, R31, R31, R6, 0x1c1f ;  /* 0x001c1f061f1f7589 */ /* 0x000fe200000e0000 */
[----:B------:R-:W-:Y:S02]  /*75b0*/  F2FP.SATFINITE.E4M3.F32.PACK_AB_MERGE_C R56, R197, R56, RZ ;  /* 0x00000038c538723e */ /* 0x000fe400048070ff */
[----:B------:R-:W-:Y:S01]  /*75c0*/  LOP3.LUT R15, R15, 0xff, RZ, 0xc0, !PT ;  /* 0x000000ff0f0f7812 */ /* 0x000fe200078ec0ff */
[----:B------:R-:W-:Y:S01]  /*75d0*/  IMAD.U32 R55, R55, 0x10000, RZ ;  /* 0x0001000037377824 */ /* 0x000fe200078e00ff */
[----:B------:R-:W-:Y:S01]  /*75e0*/  LOP3.LUT R26, R26, 0xffff, RZ, 0xc0, !PT ;  /* 0x0000ffff1a1a7812 */ /* 0x000fe200078ec0ff */
[----:B------:R-:W2:Y:S01]  /*75f0*/  SHFL.IDX PT, R30, R30, R7, 0x1c1f ;  /* 0x001c1f071e1e7589 */ /* 0x000ea200000e0000 */
[----:B------:R-:W-:Y:S01]  /*7600*/  LOP3.LUT R19, R14, 0xff0000, R9, 0xf8, !PT ;  /* 0x00ff00000e137812 */ /* 0x000fe200078ef809 */
[----:B------:R-:W-:Y:S01]  /*7610*/  IMAD.SHL.U32 R9, R128, 0x1000000, RZ ;  /* 0x0100000080097824 */ /* 0x000fe200078e00ff */
[----:B------:R-:W-:-:S02]  /*7620*/  F2FP.SATFINITE.E4M3.F32.PACK_AB_MERGE_C R73, R197, R73, RZ ;  /* 0x00000049c549723e */ /* 0x000fc400048070ff */
[----:B------:R-:W-:Y:S02]  /*7630*/  F2FP.SATFINITE.E4M3.F32.PACK_AB_MERGE_C R72, R197, R72, RZ ;  /* 0x00000048c548723e */ /* 0x000fe400048070ff */
[----:B------:R-:W-:Y:S02]  /*7640*/  LOP3.LUT R76, R76, 0xffff, RZ, 0xc0, !PT ;  /* 0x0000ffff4c4c7812 */ /* 0x000fe400078ec0ff */
[----:B------:R-:W-:Y:S02]  /*7650*/  LOP3.LUT R71, R71, 0xffff, RZ, 0xc0, !PT ;  /* 0x0000ffff47477812 */ /* 0x000fe400078ec0ff */
[C---:B------:R-:W-:Y:S02]  /*7660*/  F2FP.SATFINITE.E4M3.F32.PACK_AB_MERGE_C R136, R197.reuse, R136, RZ ;  /* 0x00000088c588723e */ /* 0x040fe400048070ff */
[C---:B------:R-:W-:Y:S02]  /*7670*/  F2FP.SATFINITE.E4M3.F32.PACK_AB_MERGE_C R145, R197.reuse, R145, RZ ;  /* 0x00000091c591723e */ /* 0x040fe400048070ff */
[----:B------:R-:W-:-:S02]  /*7680*/  F2FP.SATFINITE.E4M3.F32.PACK_AB_MERGE_C R174, R197, R174, RZ ;  /* 0x000000aec5ae723e */ /* 0x000fc400048070ff */
[C---:B------:R-:W-:Y:S02]  /*7690*/  F2FP.SATFINITE.E4M3.F32.PACK_AB_MERGE_C R172, R197.reuse, R172, RZ ;  /* 0x000000acc5ac723e */ /* 0x040fe400048070ff */
[----:B------:R-:W-:Y:S02]  /*76a0*/  F2FP.SATFINITE.E4M3.F32.PACK_AB_MERGE_C R75, R197, R75, RZ ;  /* 0x0000004bc54b723e */ /* 0x000fe400048070ff */
[----:B------:R-:W-:Y:S02]  /*76b0*/  LOP3.LUT R168, R168, 0xff, RZ, 0xc0, !PT ;  /* 0x000000ffa8a87812 */ /* 0x000fe400078ec0ff */
[----:B------:R-:W-:Y:S02]  /*76c0*/  LOP3.LUT R169, R169, 0xffff, RZ, 0xc0, !PT ;  /* 0x0000ffffa9a97812 */ /* 0x000fe400078ec0ff */
[----:B------:R-:W-:Y:S02]  /*76d0*/  LOP3.LUT R98, R98, 0xff0000, R129, 0xf8, !PT ;  /* 0x00ff000062627812 */ /* 0x000fe400078ef881 */
[----:B------:R-:W-:-:S02]  /*76e0*/  LOP3.LUT R164, R164, 0xffff, RZ, 0xc0, !PT ;  /* 0x0000ffffa4a47812 */ /* 0x000fc400078ec0ff */
[C---:B------:R-:W-:Y:S02]  /*76f0*/  F2FP.SATFINITE.E4M3.F32.PACK_AB_MERGE_C R70, R197.reuse, R70, RZ ;  /* 0x00000046c546723e */ /* 0x040fe400048070ff */
[C---:B------:R-:W-:Y:S02]  /*7700*/  F2FP.SATFINITE.E4M3.F32.PACK_AB_MERGE_C R67, R197.reuse, R67, RZ ;  /* 0x00000043c543723e */ /* 0x040fe400048070ff */
[C---:B------:R-:W-:Y:S02]  /*7710*/  F2FP.SATFINITE.E4M3.F32.PACK_AB_MERGE_C R65, R197.reuse, R65, RZ ;  /* 0x00000041c541723e */ /* 0x040fe400048070ff */
[C---:B------:R-:W-:Y:S02]  /*7720*/  F2FP.SATFINITE.E4M3.F32.PACK_AB_MERGE_C R170, R197.reuse, R170, RZ ;  /* 0x000000aac5aa723e */ /* 0x040fe400048070ff */
[C---:B------:R-:W-:Y:S02]  /*7730*/  F2FP.SATFINITE.E4M3.F32.PACK_AB_MERGE_C R45, R197.reuse, R45, RZ ;  /* 0x0000002dc52d723e */ /* 0x040fe400048070ff */
[C---:B------:R-:W-:Y:S01]  /*7740*/  F2FP.SATFINITE.E4M3.F32.PACK_AB_MERGE_C R47, R197.reuse, R47, RZ ;  /* 0x0000002fc52f723e */ /* 0x040fe200048070ff */
[----:B------:R-:W-:Y:S01]  /*7750*/  IMAD.U32 R170, R170, 0x10000, RZ ;  /* 0x00010000aaaa7824 */ /* 0x000fe200078e00ff */
[----:B------:R-:W-:-:S02]  /*7760*/  F2FP.SATFINITE.E4M3.F32.PACK_AB_MERGE_C R49, R197, R49, RZ ;  /* 0x00000031c531723e */ /* 0x000fc400048070ff */
[----:B------:R-:W-:Y:S01]  /*7770*/  F2FP.SATFINITE.E4M3.F32.PACK_AB_MERGE_C R74, R197, R74, RZ ;  /* 0x0000004ac54a723e */ /* 0x000fe200048070ff */
[----:B------:R-:W-:Y:S01]  /*7780*/  IMAD.U32 R47, R47, 0x10000, RZ ;  /* 0x000100002f2f7824 */ /* 0x000fe200078e00ff */
[C---:B------:R-:W-:Y:S02]  /*7790*/  F2FP.SATFINITE.E4M3.F32.PACK_AB_MERGE_C R69, R197.reuse, R69, RZ ;  /* 0x00000045c545723e */ /* 0x040fe400048070ff */
[C---:B------:R-:W-:Y:S02]  /*77a0*/  F2FP.SATFINITE.E4M3.F32.PACK_AB_MERGE_C R68, R197.reuse, R68, RZ ;  /* 0x00000044c544723e */ /* 0x040fe400048070ff */
[C---:B------:R-:W-:Y:S02]  /*77b0*/  F2FP.SATFINITE.E4M3.F32.PACK_AB_MERGE_C R66, R197.reuse, R66, RZ ;  /* 0x00000042c542723e */ /* 0x040fe400048070ff */
[C---:B------:R-:W-:Y:S02]  /*77c0*/  F2FP.SATFINITE.E4M3.F32.PACK_AB_MERGE_C R80, R197.reuse, R80, RZ ;  /* 0x00000050c550723e */ /* 0x040fe400048070ff */
[----:B------:R-:W-:-:S02]  /*77d0*/  F2FP.SATFINITE.E4M3.F32.PACK_AB_MERGE_C R64, R197, R64, RZ ;  /* 0x00000040c540723e */ /* 0x000fc400048070ff */
[----:B------:R-:W-:Y:S01]  /*77e0*/  PRMT R15, R26, 0x7604, R15 ;  /* 0x000076041a0f7816 */ /* 0x000fe2000000000f */
[----:B------:R-:W-:Y:S01]  /*77f0*/  IMAD.U32 R80, R80, 0x10000, RZ ;  /* 0x0001000050507824 */ /* 0x000fe200078e00ff */
[----:B------:R-:W-:Y:S02]  /*7800*/  LOP3.LUT R180, R180, 0xffff, RZ, 0xc0, !PT ;  /* 0x0000ffffb4b47812 */ /* 0x000fe400078ec0ff */
[----:B------:R-:W-:Y:S02]  /*7810*/  LOP3.LUT R173, R173, 0xffff, RZ, 0xc0, !PT ;  /* 0x0000ffffadad7812 */ /* 0x000fe400078ec0ff */
[----:B------:R-:W-:Y:S02]  /*7820*/  LOP3.LUT R53, R53, 0xffff, RZ, 0xc0, !PT ;  /* 0x0000ffff35357812 */ /* 0x000fe400078ec0ff */
[----:B------:R-:W-:Y:S01]  /*7830*/  LOP3.LUT R56, R56, 0xffff, RZ, 0xc0, !PT ;  /* 0x0000ffff38387812 */ /* 0x000fe200078ec0ff */
[----:B------:R-:W-:Y:S01]  /*7840*/  IMAD.SHL.U32 R173, R173, 0x1000000, RZ ;  /* 0x01000000adad7824 */ /* 0x000fe200078e00ff */
[----:B------:R-:W-:Y:S01]  /*7850*/  LOP3.LUT R86, R17, 0xff0000, R86, 0xf8, !PT ;  /* 0x00ff000011567812 */ /* 0x000fe200078ef856 */
[----:B------:R-:W-:Y:S01]  /*7860*/  IMAD.SHL.U32 R17, R76, 0x1000000, RZ ;  /* 0x010000004c117824 */ /* 0x000fe200078e00ff */
[----:B------:R-:W-:Y:S01]  /*7870*/  LOP3.LUT R85, R20, 0xff0000, R85, 0xf8, !PT ;  /* 0x00ff000014557812 */ /* 0x000fe200078ef855 */
[----:B------:R-:W-:Y:S01]  /*7880*/  IMAD.SHL.U32 R20, R71, 0x1000000, RZ ;  /* 0x0100000047147824 */ /* 0x000fe200078e00ff */
[----:B------:R-:W-:-:S02]  /*7890*/  LOP3.LUT R73, R73, 0xffff, RZ, 0xc0, !PT ;  /* 0x0000ffff49497812 */ /* 0x000fc400078ec0ff */
[----:B------:R-:W-:Y:S02]  /*78a0*/  LOP3.LUT R72, R72, 0xffff, RZ, 0xc0, !PT ;  /* 0x0000ffff48487812 */ /* 0x000fe400078ec0ff */
[----:B------:R-:W-:Y:S02]  /*78b0*/  PRMT R168, R169, 0x7604, R168 ;  /* 0x00007604a9a87816 */ /* 0x000fe400000000a8 */
[----:B------:R-:W-:Y:S02]  /*78c0*/  LOP3.LUT R44, R44, 0xff, RZ, 0xc0, !PT ;  /* 0x000000ff2c2c7812 */ /* 0x000fe400078ec0ff */
[----:B------:R-:W-:Y:S02]  /*78d0*/  LOP3.LUT R119, R42, 0xffff, RZ, 0xc0, !PT ;  /* 0x0000ffff2a777812 */ /* 0x000fe400078ec0ff */
[----:B------:R-:W-:Y:S02]  /*78e0*/  LOP3.LUT R136, R136, 0xffff, RZ, 0xc0, !PT ;  /* 0x0000ffff88887812 */ /* 0x000fe400078ec0ff */
[----:B------:R-:W-:-:S02]  /*78f0*/  LOP3.LUT R145, R145, 0xffff, RZ, 0xc0, !PT ;  /* 0x0000ffff91917812 */ /* 0x000fc400078ec0ff */
[----:B------:R-:W-:Y:S01]  /*7900*/  LOP3.LUT R98, R98, R9, RZ, 0xfc, !PT ;  /* 0x0000000962627212 */ /* 0x000fe200078efcff */
[----:B------:R-:W-:Y:S01]  /*7910*/  IMAD.SHL.U32 R9, R164, 0x1000000, RZ ;  /* 0x01000000a4097824 */ /* 0x000fe200078e00ff */
[----:B------:R-:W-:Y:S01]  /*7920*/  LOP3.LUT R174, R174, 0xffff, RZ, 0xc0, !PT ;  /* 0x0000ffffaeae7812 */ /* 0x000fe200078ec0ff */
        /* <DEDUP_REMOVED lines=11> */
[----:B------:R-:W-:-:S02]  /*79e0*/  LOP3.LUT R65, R65, 0xffff, RZ, 0xc0, !PT ;  /* 0x0000ffff41417812 */ /* 0x000fc400078ec0ff */
[----:B------:R-:W-:Y:S01]  /*79f0*/  LOP3.LUT R160, R160, 0xff0000, R163, 0xf8, !PT ;  /* 0x00ff0000a0a07812 */ /* 0x000fe200078ef8a3 */
[----:B------:R-:W-:Y:S01]  /*7a00*/  IMAD.SHL.U32 R26, R67, 0x1000000, RZ ;  /* 0x01000000431a7824 */ /* 0x000fe200078e00ff */
[----:B------:R-:W-:Y:S01]  /*7a10*/  LOP3.LUT R54, R54, 0xff0000, R11, 0xf8, !PT ;  /* 0x00ff000036367812 */ /* 0x000fe200078ef80b */
[----:B------:R-:W-:Y:S01]  /*7a20*/  IMAD.SHL.U32 R11, R180, 0x1000000, RZ ;  /* 0x01000000b40b7824 */ /* 0x000fe200078e00ff */
[----:B------:R-:W-:Y:S01]  /*7a30*/  LOP3.LUT R87, R16, 0xff0000, R87, 0xf8, !PT ;  /* 0x00ff000010577812 */ /* 0x000fe200078ef857 */
[----:B------:R-:W-:Y:S01]  /*7a40*/  IMAD.SHL.U32 R16, R53, 0x1000000, RZ ;  /* 0x0100000035107824 */ /* 0x000fe200078e00ff */
[----:B------:R-:W-:Y:S01]  /*7a50*/  LOP3.LUT R96, R15, 0xff0000, R96, 0xf8, !PT ;  /* 0x00ff00000f607812 */ /* 0x000fe200078ef860 */
[----:B------:R-:W-:Y:S01]  /*7a60*/  IMAD.SHL.U32 R15, R56, 0x1000000, RZ ;  /* 0x01000000380f7824 */ /* 0x000fe200078e00ff */
[----:B------:R-:W-:Y:S02]  /*7a70*/  LOP3.LUT R45, R45, 0xffff, RZ, 0xc0, !PT ;  /* 0x0000ffff2d2d7812 */ /* 0x000fe400078ec0ff */
[----:B------:R-:W-:-:S02]  /*7a80*/  LOP3.LUT R49, R49, 0xffff, RZ, 0xc0, !PT ;  /* 0x0000ffff31317812 */ /* 0x000fc400078ec0ff */
        /* <DEDUP_REMOVED lines=10> */
[----:B------:R-:W-:Y:S01]  /*7b30*/  LOP3.LUT R84, R21, 0xff0000, R84, 0xf8, !PT ;  /* 0x00ff000015547812 */ /* 0x000fe200078ef854 */
[----:B------:R-:W-:Y:S01]  /*7b40*/  IMAD.SHL.U32 R21, R72, 0x1000000, RZ ;  /* 0x0100000048157824 */ /* 0x000fe200078e00ff */
[----:B------:R-:W-:Y:S01]  /*7b50*/  LOP3.LUT R95, R22, 0xff0000, R95, 0xf8, !PT ;  /* 0x00ff0000165f7812 */ /* 0x000fe200078ef85f */
[----:B------:R-:W-:Y:S01]  /*7b60*/  IMAD.SHL.U32 R22, R73, 0x1000000, RZ ;  /* 0x0100000049167824 */ /* 0x000fe200078e00ff */
[----:B------:R-:W-:Y:S01]  /*7b70*/  PRMT R41, R41, 0x7604, R46 ;  /* 0x0000760429297816 */ /* 0x000fe2000000002e */
[----:B------:R-:W-:Y:S01]  /*7b80*/  IMAD.SHL.U32 R66, R66, 0x1000000, RZ ;  /* 0x0100000042427824 */ /* 0x000fe200078e00ff */
[----:B------:R-:W-:Y:S01]  /*7b90*/  PRMT R44, R119, 0x7604, R44 ;  /* 0x00007604772c7816 */ /* 0x000fe2000000002c */
[----:B------:R-:W-:Y:S01]  /*7ba0*/  IMAD.SHL.U32 R64, R64, 0x1000000, RZ ;  /* 0x0100000040407824 */ /* 0x000fe200078e00ff */
[----:B------:R-:W-:-:S02]  /*7bb0*/  LOP3.LUT R168, R168, 0xff0000, R175, 0xf8, !PT ;  /* 0x00ff0000a8a87812 */ /* 0x000fc400078ef8af */
[----:B------:R-:W-:Y:S02]  /*7bc0*/  LOP3.LUT R40, R40, 0xff0000, R55, 0xf8, !PT ;  /* 0x00ff000028287812 */ /* 0x000fe400078ef837 */
[----:B------:R-:W-:Y:S01]  /*7bd0*/  LOP3.LUT R17, R28, R17, RZ, 0xfc, !PT ;  /* 0x000000111c117212 */ /* 0x000fe200078efcff */
[----:B------:R-:W-:Y:S01]  /*7be0*/  IMAD.SHL.U32 R28, R65, 0x1000000, RZ ;  /* 0x01000000411c7824 */ /* 0x000fe200078e00ff */
[----:B------:R-:W-:Y:S01]  /*7bf0*/  LOP3.LUT R20, R19, R20, RZ, 0xfc, !PT ;  /* 0x0000001413147212 */ /* 0x000fe200078efcff */
[----:B------:R-:W-:Y:S01]  /*7c00*/  IMAD.SHL.U32 R19, R70, 0x1000000, RZ ;  /* 0x0100000046137824 */ /* 0x000fe200078e00ff */
[----:B------:R-:W-:Y:S02]  /*7c10*/  LOP3.LUT R9, R160, R9, RZ, 0xfc, !PT ;  /* 0x00000009a0097212 */ /* 0x000fe400078efcff */
[----:B------:R-:W-:Y:S02]  /*7c20*/  LOP3.LUT R41, R41, 0xff0000, R170, 0xf8, !PT ;  /* 0x00ff000029297812 */ /* 0x000fe400078ef8aa */
[----:B------:R-:W-:-:S02]  /*7c30*/  LOP3.LUT R44, R44, 0xff0000, R47, 0xf8, !PT ;  /* 0x00ff00002c2c7812 */ /* 0x000fc400078ef82f */
[----:B------:R-:W-:Y:S02]  /*7c40*/  LOP3.LUT R25, R25, 0xff0000, R80, 0xf8, !PT ;  /* 0x00ff000019197812 */ /* 0x000fe400078ef850 */
[----:B------:R-:W-:Y:S02]  /*7c50*/  LOP3.LUT R11, R168, R11, RZ, 0xfc, !PT ;  /* 0x0000000ba80b7212 */ /* 0x000fe400078efcff */
[----:B------:R-:W-:Y:S02]  /*7c60*/  LOP3.LUT R54, R54, R173, RZ, 0xfc, !PT ;  /* 0x000000ad36367212 */ /* 0x000fe400078efcff */
[----:B------:R-:W-:Y:S02]  /*7c70*/  LOP3.LUT R16, R101, R16, RZ, 0xfc, !PT ;  /* 0x0000001065107212 */ /* 0x000fe400078efcff */
[----:B------:R-:W-:Y:S02]  /*7c80*/  LOP3.LUT R15, R40, R15, RZ, 0xfc, !PT ;  /* 0x0000000f280f7212 */ /* 0x000fe400078efcff */
[----:B------:R-:W-:-:S02]  /*7c90*/  LOP3.LUT R22, R87, R22, RZ, 0xfc, !PT ;  /* 0x0000001657167212 */ /* 0x000fc400078efcff */
[----:B------:R-:W-:Y:S02]  /*7ca0*/  LOP3.LUT R21, R86, R21, RZ, 0xfc, !PT ;  /* 0x0000001556157212 */ /* 0x000fe400078efcff */
[----:B------:R-:W-:Y:S02]  /*7cb0*/  LOP3.LUT R99, R99, R136, RZ, 0xfc, !PT ;  /* 0x0000008863637212 */ /* 0x000fe400078efcff */
[----:B------:R-:W-:Y:S02]  /*7cc0*/  LOP3.LUT R100, R100, R145, RZ, 0xfc, !PT ;  /* 0x0000009164647212 */ /* 0x000fe400078efcff */
[----:B------:R-:W-:Y:S02]  /*7cd0*/  LOP3.LUT R13, R52, R13, RZ, 0xfc, !PT ;  /* 0x0000000d340d7212 */ /* 0x000fe400078efcff */
[----:B------:R-:W-:Y:S02]  /*7ce0*/  LOP3.LUT R172, R43, R172, RZ, 0xfc, !PT ;  /* 0x000000ac2bac7212 */ /* 0x000fe400078efcff */
[----:B------:R-:W-:-:S02]  /*7cf0*/  LOP3.LUT R18, R18, R75, RZ, 0xfc, !PT ;  /* 0x0000004b12127212 */ /* 0x000fc400078efcff */
[----:B------:R-:W-:Y:S02]  /*7d00*/  SEL R5, R9, R116, P1 ;  /* 0x0000007409057207 */ /* 0x000fe40000800000 */
[----:B------:R-:W-:Y:S02]  /*7d10*/  LOP3.LUT R91, R91, R120, RZ, 0xfc, !PT ;  /* 0x000000785b5b7212 */ /* 0x000fe400078efcff */
[----:B------:R-:W-:Y:S02]  /*7d20*/  LOP3.LUT R19, R96, R19, RZ, 0xfc, !PT ;  /* 0x0000001360137212 */ /* 0x000fe400078efcff */
[----:B------:R-:W-:Y:S01]  /*7d30*/  LOP3.LUT R26, R85, R26, RZ, 0xfc, !PT ;  /* 0x0000001a551a7212 */ /* 0x000fe200078efcff */
[----:B------:R-:W-:Y:S01]  /*7d40*/  SHFL.IDX PT, R5, R5, R6, 0x1c1f ;  /* 0x001c1f0605057589 */ /* 0x000fe200000e0000 */
[----:B------:R-:W-:Y:S02]  /*7d50*/  LOP3.LUT R28, R95, R28, RZ, 0xfc, !PT ;  /* 0x0000001c5f1c7212 */ /* 0x000fe400078efcff */
[----:B------:R-:W-:-:S02]  /*7d60*/  SEL R116, R116, R9, P1 ;  /* 0x0000000974747207 */ /* 0x000fc40000800000 */
[----:B------:R-:W-:Y:S02]  /*7d70*/  LOP3.LUT R14, R41, R14, RZ, 0xfc, !PT ;  /* 0x0000000e290e7212 */ /* 0x000fe400078efcff */
[----:B------:R-:W-:Y:S02]  /*7d80*/  LOP3.LUT R49, R44, R49, RZ, 0xfc, !PT ;  /* 0x000000312c317212 */ /* 0x000fe400078efcff */
[----:B------:R-:W-:Y:S01]  /*7d90*/  LOP3.LUT R27, R27, R74, RZ, 0xfc, !PT ;  /* 0x0000004a1b1b7212 */ /* 0x000fe200078efcff */
[----:B------:R-:W-:Y:S01]  /*7da0*/  SHFL.IDX PT, R116, R116, R7, 0x1c1f ;  /* 0x001c1f0774747589 */ /* 0x000fe200000e0000 */
[----:B------:R-:W-:Y:S02]  /*7db0*/  LOP3.LUT R69, R84, R69, RZ, 0xfc, !PT ;  /* 0x0000004554457212 */ /* 0x000fe400078efcff */
[----:B------:R-:W-:Y:S02]  /*7dc0*/  LOP3.LUT R68, R33, R68, RZ, 0xfc, !PT ;  /* 0x0000004421447212 */ /* 0x000fe400078efcff */
[----:B------:R-:W-:-:S02]  /*7dd0*/  LOP3.LUT R66, R81, R66, RZ, 0xfc, !PT ;  /* 0x0000004251427212 */ /* 0x000fc400078efcff */
[----:B------:R-:W-:Y:S02]  /*7de0*/  LOP3.LUT R25, R25, R64, RZ, 0xfc, !PT ;  /* 0x0000004019197212 */ /* 0x000fe400078efcff */
[----:B------:R-:W-:Y:S02]  /*7df0*/  SEL R9, R54, R11, P1 ;  /* 0x0000000b36097207 */ /* 0x000fe40000800000 */
[----:B------:R-:W-:Y:S02]  /*7e00*/  SEL R37, R15, R16, P1 ;  /* 0x000000100f257207 */ /* 0x000fe40000800000 */
[----:B------:R-:W-:Y:S02]  /*7e10*/  SEL R54, R11, R54, P1 ;  /* 0x000000360b367207 */ /* 0x000fe40000800000 */
[----:B------:R-:W-:Y:S01]  /*7e20*/  SEL R16, R16, R15, P1 ;  /* 0x0000000f10107207 */ /* 0x000fe20000800000 */
[----:B------:R-:W-:Y:S01]  /*7e30*/  SHFL.IDX PT, R9, R9, R6, 0x1c1f ;  /* 0x001c1f0609097589 */ /* 0x000fe200000e0000 */
[----:B------:R-:W-:-:S02]  /*7e40*/  SEL R39, R21, R22, P1 ;  /* 0x0000001615277207 */ /* 0x000fc40000800000 */
[----:B------:R-:W-:Y:S01]  /*7e50*/  SEL R35, R100, R99, P1 ;  /* 0x0000006364237207 */ /* 0x000fe20000800000 */
[----:B------:R-:W-:Y:S01]  /*7e60*/  SHFL.IDX PT, R54, R54, R7, 0x1c1f ;  /* 0x001c1f0736367589 */ /* 0x000fe200000e0000 */
[----:B------:R-:W-:Y:S02]  /*7e70*/  SEL R11, R172, R13, P1 ;  /* 0x0000000dac0b7207 */ /* 0x000fe40000800000 */
[----:B------:R-:W-:Y:S01]  /*7e80*/  SEL R15, R18, R17, P1 ;  /* 0x00000011120f7207 */ /* 0x000fe20000800000 */
[----:B------:R-:W-:Y:S01]  /*7e90*/  SHFL.IDX PT, R41, R37, R6, 0x1c1f ;  /* 0x001c1f0625297589 */ /* 0x000fe200000e0000 */
        /* <DEDUP_REMOVED lines=8> */
[----:B------:R-:W3:Y:S01]  /*7f20*/  SHFL.IDX PT, R100, R100, R7, 0x1c1f ;  /* 0x001c1f0764647589 */ /* 0x000ee200000e0000 */
        /* <DEDUP_REMOVED lines=11> */
[----:B------:R-:W4:Y:S01]  /*7fe0*/  SHFL.IDX PT, R98, R98, R7, 0x1c1f ;  /* 0x001c1f0762627589 */ /* 0x000f2200000e0000 */
[----:B------:R-:W-:-:S02]  /*7ff0*/  SEL R14, R14, R49, P1 ;  /* 0x000000310e0e7207 */ /* 0x000fc40000800000 */
[----:B------:R-:W-:Y:S01]  /*8000*/  SEL R20, R27, R20, P1 ;  /* 0x000000141b147207 */ /* 0x000fe20000800000 */
[----:B------:R-:W-:Y:S01]  /*8010*/  SHFL.IDX PT, R53, R43, R6, 0x1c1f ;  /* 0x001c1f062b357589 */ /* 0x000fe200000e0000 */
[----:B------:R-:W-:Y:S02]  /*8020*/  SEL R68, R69, R68, P1 ;  /* 0x0000004445447207 */ /* 0x000fe40000800000 */
[----:B------:R-:W-:Y:S01]  /*8030*/  SEL R66, R66, R25, P1 ;  /* 0x0000001942427207 */ /* 0x000fe20000800000 */
[----:B------:R-:W5:Y:S01]  /*8040*/  SHFL.IDX PT, R56, R38, R7, 0x1c1f ;  /* 0x001c1f0726387589 */ /* 0x000f6200000e0000 */
[----:B------:R-:W-:Y:S02]  /*8050*/  SEL R159, R159, 0x5410, P1 ;  /* 0x000054109f9f7807 */ /* 0x000fe40000800000 */
[----:B------:R-:W-:Y:S01]  /*8060*/  SEL R158, R158, 0x7632, P1 ;  /* 0x000076329e9e7807 */ /* 0x000fe20000800000 */
[----:B------:R-:W-:Y:S01]  /*8070*/  SHFL.IDX PT, R11, R11, R6, 0x1c1f ;  /* 0x001c1f060b0b7589 */ /* 0x000fe200000e0000 */
[----:B-1----:R-:W-:-:S02]  /*8080*/  PRMT R24, R29, R159, R12 ;  /* 0x0000009f1d187216 */ /* 0x002fc4000000000c */
[-C--:B------:R-:W-:Y:S01]  /*8090*/  PRMT R25, R29, R158.reuse, R12 ;  /* 0x0000009e1d197216 */ /* 0x080fe2000000000c */
[----:B------:R-:W1:Y:S01]  /*80a0*/  SHFL.IDX PT, R172, R172, R7, 0x1c1f ;  /* 0x001c1f07acac7589 */ /* 0x000e6200000e0000 */
[CCC-:B--2---:R-:W-:Y:S02]  /*80b0*/  PRMT R26, R31.reuse, R159.reuse, R30.reuse ;  /* 0x0000009f1f1a7216 */ /* 0x1c4fe4000000001e */
[-C--:B------:R-:W-:Y:S01]  /*80c0*/  PRMT R27, R31, R158.reuse, R30 ;  /* 0x0000009e1f1b7216 */ /* 0x080fe2000000001e */
[----:B------:R-:W-:Y:S01]  /*80d0*/  SHFL.IDX PT, R13, R13, R6, 0x1c1f ;  /* 0x001c1f060d0d7589 */ /* 0x000fe200000e0000 */
[CCC-:B---3--:R-:W-:Y:S02]  /*80e0*/  PRMT R30, R35.reuse, R159.reuse, R100.reuse ;  /* 0x0000009f231e7216 */ /* 0x1c8fe40000000064 */
[----:B------:R-:W-:Y:S01]  /*80f0*/  PRMT R31, R35, R158, R100 ;  /* 0x0000009e231f7216 */ /* 0x000fe20000000064 */
[----:B------:R-:W2:Y:S01]  /*8100*/  SHFL.IDX PT, R14, R14, R7, 0x1c1f ;  /* 0x001c1f070e0e7589 */ /* 0x000ea200000e0000 */
[----:B----4-:R-:W-:-:S02]  /*8110*/  PRMT R28, R33, R159, R98 ;  /* 0x0000009f211c7216 */ /* 0x010fc40000000062 */
[-C--:B------:R-:W-:Y:S01]  /*8120*/  PRMT R29, R33, R158.reuse, R98 ;  /* 0x0000009e211d7216 */ /* 0x080fe20000000062 */
[----:B------:R-:W-:Y:S01]  /*8130*/  SHFL.IDX PT, R15, R15, R6, 0x1c1f ;  /* 0x001c1f060f0f7589 */ /* 0x000fe200000e0000 */
[----:B------:R-:W-:Y:S02]  /*8140*/  PRMT R35, R9, R158, R54 ;  /* 0x0000009e09237216 */ /* 0x000fe40000000036 */
[-C--:B------:R-:W-:Y:S01]  /*8150*/  PRMT R40, R41, R159.reuse, R16 ;  /* 0x0000009f29287216 */ /* 0x080fe20000000010 */
[----:B------:R-:W3:Y:S01]  /*8160*/  SHFL.IDX PT, R18, R18, R7, 0x1c1f ;  /* 0x001c1f0712127589 */ /* 0x000ee200000e0000 */
[-C--:B------:R-:W-:Y:S02]  /*8170*/  PRMT R46, R47, R159.reuse, R22 ;  /* 0x0000009f2f2e7216 */ /* 0x080fe40000000016 */
[-C--:B-----5:R-:W-:Y:S01]  /*8180*/  PRMT R52, R53, R159.reuse, R56 ;  /* 0x0000009f35347216 */ /* 0x0a0fe20000000038 */
[----:B------:R-:W-:Y:S01]  /*8190*/  SHFL.IDX PT, R17, R17, R6, 0x1c1f ;  /* 0x001c1f0611117589 */ /* 0x000fe200000e0000 */
[----:B------:R-:W-:-:S02]  /*81a0*/  PRMT R32, R5, R159, R116 ;  /* 0x0000009f05207216 */ /* 0x000fc40000000074 */
[-C--:B------:R-:W-:Y:S01]  /*81b0*/  PRMT R33, R5, R158.reuse, R116 ;  /* 0x0000009e05217216 */ /* 0x080fe20000000074 */
[----:B------:R-:W4:Y:S01]  /*81c0*/  SHFL.IDX PT, R20, R20, R7, 0x1c1f ;  /* 0x001c1f0714147589 */ /* 0x000f2200000e0000 */
[CCC-:B-1----:R-:W-:Y:S02]  /*81d0*/  PRMT R36, R11.reuse, R159.reuse, R172.reuse ;  /* 0x0000009f0b247216 */ /* 0x1c2fe400000000ac */
[-C--:B------:R-:W-:Y:S01]  /*81e0*/  PRMT R37, R11, R158.reuse, R172 ;  /* 0x0000009e0b257216 */ /* 0x080fe200000000ac */
[----:B------:R-:W-:Y:S01]  /*81f0*/  SHFL.IDX PT, R21, R21, R6, 0x1c1f ;  /* 0x001c1f0615157589 */ /* 0x000fe200000e0000 */
[-C--:B------:R-:W-:Y:S02]  /*8200*/  PRMT R41, R41, R158.reuse, R16 ;  /* 0x0000009e29297216 */ /* 0x080fe40000000010 */
[----:B------:R-:W-:Y:S01]  /*8210*/  PRMT R47, R47, R158, R22 ;  /* 0x0000009e2f2f7216 */ /* 0x000fe20000000016 */
[----:B------:R1:W5:Y:S01]  /*8220*/  SHFL.IDX PT, R12, R34, R7, 0x1c1f ;  /* 0x001c1f07220c7589 */ /* 0x00036200000e0000 */
[----:B--2---:R-:W-:-:S02]  /*8230*/  PRMT R38, R13, R159, R14 ;  /* 0x0000009f0d267216 */ /* 0x004fc4000000000e */
[-C--:B------:R-:W-:Y:S01]  /*8240*/  PRMT R39, R13, R158.reuse, R14 ;  /* 0x0000009e0d277216 */ /* 0x080fe2000000000e */
[----:B------:R-:W-:Y:S01]  /*8250*/  SHFL.IDX PT, R19, R19, R6, 0x1c1f ;  /* 0x001c1f0613137589 */ /* 0x000fe200000e0000 */
[----:B------:R-:W-:-:S03]  /*8260*/  PRMT R53, R53, R158, R56 ;  /* 0x0000009e35357216 */ /* 0x000fc60000000038 */
[----:B------:R-:W2:Y:S01]  /*8270*/  SHFL.IDX PT, R68, R68, R7, 0x1c1f ;  /* 0x001c1f0744447589 */ /* 0x000ea200000e0000 */
[-C--:B---3--:R-:W-:Y:S02]  /*8280*/  PRMT R42, R15, R159.reuse, R18 ;  /* 0x0000009f0f2a7216 */ /* 0x088fe40000000012 */
[----:B-1----:R-:W-:Y:S01]  /*8290*/  PRMT R34, R9, R159, R54 ;  /* 0x0000009f09227216 */ /* 0x002fe20000000036 */
[----:B------:R-:W-:Y:S01]  /*82a0*/  SHFL.IDX PT, R23, R23, R6, 0x1c1f ;  /* 0x001c1f0617177589 */ /* 0x000fe200000e0000 */
[----:B------:R-:W-:-:S03]  /*82b0*/  PRMT R43, R15, R158, R18 ;  /* 0x0000009e0f2b7216 */ /* 0x000fc60000000012 */
[----:B------:R-:W1:Y:S01]  /*82c0*/  SHFL.IDX PT, R66, R66, R7, 0x1c1f ;  /* 0x001c1f0742427589 */ /* 0x000e6200000e0000 */
[CCC-:B----4-:R-:W-:Y:S02]  /*82d0*/  PRMT R44, R17.reuse, R159.reuse, R20.reuse ;  /* 0x0000009f112c7216 */ /* 0x1d0fe40000000014 */
[-C--:B------:R-:W-:Y:S02]  /*82e0*/  PRMT R45, R17, R158.reuse, R20 ;  /* 0x0000009e112d7216 */ /* 0x080fe40000000014 */
[CCC-:B-----5:R-:W-:Y:S02]  /*82f0*/  PRMT R48, R21.reuse, R159.reuse, R12.reuse ;  /* 0x0000009f15307216 */ /* 0x1e0fe4000000000c */
[-C--:B------:R-:W-:Y:S02]  /*8300*/  PRMT R49, R21, R158.reuse, R12 ;  /* 0x0000009e15317216 */ /* 0x080fe4000000000c */
[C-C-:B--2---:R-:W-:Y:S02]  /*8310*/  PRMT R50, R19.reuse, R159, R68.reuse ;  /* 0x0000009f13327216 */ /* 0x144fe40000000044 */
[----:B------:R-:W-:-:S02]  /*8320*/  PRMT R51, R19, R158, R68 ;  /* 0x0000009e13337216 */ /* 0x000fc40000000044 */
[C-C-:B-1----:R-:W-:Y:S02]  /*8330*/  PRMT R54, R23.reuse, R159, R66.reuse ;  /* 0x0000009f17367216 */ /* 0x142fe40000000042 */
[----:B------:R-:W-:Y:S01]  /*8340*/  PRMT R55, R23, R158, R66 ;  /* 0x0000009e17377216 */ /* 0x000fe20000000042 */
[----:B------:R-:W-:Y:S06]  /*8350*/  @!P0 BRA `(.L_x_19) ;  /* 0x0000000000048947 */ /* 0x000fec0003800000 */
[----:B------:R-:W-:Y:S01]  /*8360*/  BPT.TRAP 0x1 ;  /* 0x000000040000795c */ /* 0x000fe20000300000 */
.L_x_19:
[----:B------:R-:W1:Y:S02]  /*8370*/  SYNCS.PHASECHK.TRANS64.TRYWAIT P2, [UR38+0x42008], R8 ;  /* 0x04200808ff0075a7 */ /* 0x000e640008040166 */
[----:B-1----:R-:W-:Y:S05]  /*8380*/  @!P2 BRA `(.L_x_20) ;  /* 0x0000017c0090a947 */ /* 0x002fea0003800000 */
.L_x_107:
[----:B------:R-:W-:Y:S01]  /*8390*/  UIADD3 UR6, UR4, 0xc00, URZ ;  /* 0x00000c0004067890 */ /* 0x000fe2000fffe03f */
[----:B------:R-:W-:Y:S01]  /*83a0*/  WARPGROUP.ARRIVE ;  /* 0x00000000000079c5 */ /* 0x000fe20000000000 */
[----:B------:R-:W-:-:S07]  /*83b0*/  UMOV UR7, 0x40000040 ;  /* 0x4000004000077882 */ /* 0x000fce0000000000 */
[----:B------:R-:W-:Y:S01]  /*83c0*/  QGMMA.64x192x32.F32.E4M3.E4M3 R56, R24, gdesc[UR4], RZ, !UPT, gsb0 ;  /* 0x02e0000418387df3 */ /* 0x000fe2000c0008ff */
[----:B------:R-:W-:Y:S01]  /*83d0*/  UIADD3 UR6, UR4, 0xc02, URZ ;  /* 0x00000c0204067890 */ /* 0x000fe2000fffe03f */
[----:B------:R-:W-:Y:S01]  /*83e0*/  UMOV UR7, 0x40000040 ;  /* 0x4000004000077882 */ /* 0x000fe20000000000 */
[----:B------:R-:W-:Y:S02]  /*83f0*/  WARPGROUP.DEPBAR.LE gsb0, 0x0 ;  /* 0x00008000000079c5 */ /* 0x000fe40000010000 */
[----:B------:R-:W-:-:S15]  /*8400*/  WARPGROUP.ARRIVE ;  /* 0x00000000000079c5 */ /* 0x000fde0000000000 */
[----:B------:R-:W-:Y:S01]  /*8410*/  QGMMA.64x192x32.F32.E4M3.E4M3 R56, R28, gdesc[UR4], R56, gsb0 ;  /* 0x02e000041c387df3 */ /* 0x000fe20008000838 */
        /* <DEDUP_REMOVED lines=29> */
[----:B------:R-:W-:Y:S03]  /*85f0*/  QGMMA.64x192x32.F32.E4M3.E4M3 R56, R52, gdesc[UR4], R56, gsb0 ;  /* 0x02e0000434387df3 */ /* 0x000fe60008000838 */
[----:B------:R-:W-:Y:S02]  /*8600*/  WARPGROUP.DEPBAR.LE gsb0, 0x0 ;  /* 0x00008000000079c5 */ /* 0x000fe40000010000 */
[----:B------:R2:W-:Y:S04]  /*8610*/  STL.64 [R1], R56 ;  /* 0x0000003801007387 */ /* 0x0005e80000100a00 */
[----:B------:R2:W-:Y:S04]  /*8620*/  STL.64 [R1+0x8], R58 ;  /* 0x0000083a01007387 */ /* 0x0005e80000100a00 */
        /* <DEDUP_REMOVED lines=45> */
[----:B------:R2:W-:Y:S01]  /*8900*/  STL.64 [R1+0x178], R150 ;  /* 0x0001789601007387 */ /* 0x0005e20000100a00 */
[----:B------:R-:W-:Y:S05]  /*8910*/  @!P0 BRA `(.L_x_21) ;  /* 0x0000000000048947 */ /* 0x000fea0003800000 */
[----:B------:R-:W-:Y:S01]  /*8920*/  BPT.TRAP 0x1 ;  /* 0x000000040000795c */ /* 0x000fe20000300000 */
.L_x_21:
[----:B------:R-:W-:Y:S01]  /*8930*/  UISETP.GT.U32.AND UP0, UPT, UR5, 0x1, UPT ;  /* 0x000000010500788c */ /* 0x000fe2000bf04070 */
[----:B-1----:R-:W-:Y:S01]  /*8940*/  IMAD.MOV.U32 R5, RZ, RZ, RZ ;  /* 0x000000ffff057224 */ /* 0x002fe200078e00ff */
[----:B------:R-:W-:-:S04]  /*8950*/  UIADD3 UR6, UR38, 0x42028, URZ ;  /* 0x0004202826067890 */ /* 0x000fc8000fffe03f */
[----:B------:R-:W-:Y:S01]  /*8960*/  PLOP3.LUT P2, PT, PT, PT, UP0, 0x80, 0x0 ;  /* 0x000000000000781c */ /* 0x000fe20003f4f008 */
[----:B------:R-:W-:-:S09]  /*8970*/  UPRMT UR6, URZ, 0x654, UR6 ;  /* 0x000006543f067896 */ /* 0x000fd20008000006 */
[----:B------:R-:W-:Y:S03]  /*8980*/  SYNCS.ARRIVE.TRANS64.RED.A1T0 RZ, [UR6], RZ ;  /* 0x000000ffffff79a7 */ /* 0x000fe60008100406 */
[----:B------:R-:W-:Y:S05]  /*8990*/  @P2 BRA `(.L_x_22) ;  /* 0x0000000000042947 */ /* 0x000fea0003800000 */
[----:B------:R-:W-:Y:S01]  /*89a0*/  BPT.TRAP 0x1 ;  /* 0x000000040000795c */ /* 0x000fe20000300000 */
.L_x_22:
[----:B------:R-:W-:Y:S01]  /*89b0*/  ISETP.GE.AND P3, PT, R154, 0x3, PT ;  /* 0x000000039a00780c */ /* 0x000fe20003f66270 */
[----:B------:R-:W-:Y:S01]  /*89c0*/  UMOV UR5, 0x1 ;  /* 0x0000000100057882 */ /* 0x000fe20000000000 */
[----:B------:R-:W-:Y:S01]  /*89d0*/  UMOV UR6, 0x2 ;  /* 0x0000000200067882 */ /* 0x000fe20000000000 */
[----:B------:R-:W-:Y:S02]  /*89e0*/  VIADD R0, R0, 0x100 ;  /* 0x0000010000007836 */ /* 0x000fe40000000000 */
[----:B------:R-:W-:-:S08]  /*89f0*/  VIADD R154, R154, 0xffffffff ;  /* 0xffffffff9a9a7836 */ /* 0x000fd00000000000 */
[----:B------:R-:W-:Y:S05]  /*8a00*/  @!P3 BRA `(.L_x_23) ;  /* 0x000000780054b947 */ /* 0x000fea0003800000 */
[----:B------:R-:W-:Y:S01]  /*8a10*/  IMAD.MOV.U32 R8, RZ, RZ, R10 ;  /* 0x000000ffff087224 */ /* 0x000fe200078e000a */
[----:B------:R-:W-:Y:S01]  /*8a20*/  UMOV UR6, 0x2 ;  /* 0x0000000200067882 */ /* 0x000fe20000000000 */
[----:B------:R-:W-:Y:S01]  /*8a30*/  IMAD.MOV.U32 R9, RZ, RZ, R4 ;  /* 0x000000ffff097224 */ /* 0x000fe200078e0004 */
[----:B------:R-:W-:Y:S01]  /*8a40*/  UMOV UR5, 0x1 ;  /* 0x0000000100057882 */ /* 0x000fe20000000000 */
[----:B------:R-:W-:Y:S01]  /*8a50*/  IMAD.MOV.U32 R152, RZ, RZ, R154 ;  /* 0x000000ffff987224 */ /* 0x000fe200078e009a */
[----:B------:R-:W-:Y:S01]  /*8a60*/  ULDC UR32, c[0x0][0x604] ;  /* 0x0001810000207ab9 */ /* 0x000fe20000000800 */
[----:B------:R-:W-:-:S07]  /*8a70*/  IMAD.MOV.U32 R5, RZ, RZ, RZ ;  /* 0x000000ffff057224 */ /* 0x000fce00078e00ff */
.L_x_34:
[----:B------:R-:W-:-:S13]  /*8a80*/  PLOP3.LUT P4, PT, PT, PT, UP1, 0x80, 0x0 ;  /* 0x000000000000781c */ /* 0x000fda0003f8f018 */
[----:B------:R-:W-:Y:S05]  /*8a90*/  @!P4 BRA `(.L_x_24) ;  /* 0x000000000004c947 */ /* 0x000fea0003800000 */
[----:B------:R-:W-:Y:S01]  /*8aa0*/  BPT.TRAP 0x1 ;  /* 0x000000040000795c */ /* 0x000fe20000300000 */
.L_x_24:
[----:B------:R-:W-:Y:S01]  /*8ab0*/  ULEA UR7, UR6, UR38, 0x3 ;  /* 0x0000002606077291 */ /* 0x000fe2000f8e183f */
[----:B------:R-:W-:-:S08]  /*8ac0*/  SHF.L.U32 R4, R5, 0x1f, RZ ;  /* 0x0000001f05047819 */ /* 0x000fd000000006ff */
[----:B------:R-:W1:Y:S02]  /*8ad0*/  SYNCS.PHASECHK.TRANS64.TRYWAIT P3, [UR7+0x42000], R4 ;  /* 0x04200004ff0075a7 */ /* 0x000e640008060147 */
[----:B-1----:R-:W-:Y:S05]  /*8ae0*/  @!P3 BRA `(.L_x_25) ;  /* 0x0000017400d0b947 */ /* 0x002fea0003800000 */
.L_x_108:
[----:B------:R-:W-:Y:S01]  /*8af0*/  UIMAD UR10, UR6, 0xc00, UR4 ;  /* 0x00000c00060a78a4 */ /* 0x000fe2000f8e0204 */
[----:B--2---:R-:W-:Y:S01]  /*8b00*/  WARPGROUP.ARRIVE ;  /* 0x00000000000079c5 */ /* 0x004fe20000000000 */
[----:B------:R-:W-:Y:S01]  /*8b10*/  UMOV UR11, 0x80000020 ;  /* 0x80000020000b7882 */ /* 0x000fe20000000000 */
[----:B------:R-:W-:Y:S01]  /*8b20*/  UMOV UR31, 0x80000020 ;  /* 0x80000020001f7882 */ /* 0x000fe20000000000 */
[----:B------:R-:W-:Y:S02]  /*8b30*/  UIADD3 UR30, UR10, 0x2, URZ ;  /* 0x000000020a1e7890 */ /* 0x000fe4000fffe03f */
[----:B------:R-:W-:Y:S01]  /*8b40*/  UIADD3 UR14, UR10, 0x400, URZ ;  /* 0x000004000a0e7890 */ /* 0x000fe2000fffe03f */
[----:B------:R-:W-:Y:S02]  /*8b50*/  UMOV UR15, 0x80000020 ;  /* 0x80000020000f7882 */ /* 0x000fe40000000000 */
[----:B------:R-:W-:Y:S01]  /*8b60*/  QGMMA.64x256x32.F32.E4M3.E4M3 R24, gdesc[UR8], RZ, !UPT, gsb0 ;  /* 0x03e00000081879f3 */ /* 0x000fe2000c0008ff */
[----:B------:R-:W-:Y:S01]  /*8b70*/  UIADD3 UR18, UR10, 0x402, URZ ;  /* 0x000004020a127890 */ /* 0x000fe2000fffe03f */
[----:B------:R-:W-:Y:S01]  /*8b80*/  UMOV UR19, 0x80000020 ;  /* 0x8000002000137882 */ /* 0x000fe20000000000 */
[----:B------:R-:W-:Y:S01]  /*8b90*/  UIADD3 UR22, UR10, 0x800, URZ ;  /* 0x000008000a167890 */ /* 0x000fe2000fffe03f */
[----:B------:R-:W-:Y:S01]  /*8ba0*/  UMOV UR23, 0x80000020 ;  /* 0x8000002000177882 */ /* 0x000fe20000000000 */
[----:B------:R-:W-:Y:S01]  /*8bb0*/  UIADD3 UR26, UR10, 0x802, URZ ;  /* 0x000008020a1a7890 */ /* 0x000fe2000fffe03f */
[----:B------:R-:W-:Y:S01]  /*8bc0*/  UMOV UR27, 0x80000020 ;  /* 0x80000020001b7882 */ /* 0x000fe20000000000 */
[----:B------:R-:W-:-:S04]  /*8bd0*/  UIADD3 UR6, UR6, 0x1, URZ ;  /* 0x0000000106067890 */ /* 0x000fc8000fffe03f */
[----:B------:R-:W-:-:S04]  /*8be0*/  UISETP.NE.AND UP0, UPT, UR6, 0x5, UPT ;  /* 0x000000050600788c */ /* 0x000fc8000bf05270 */
[----:B------:R-:W-:Y:S02]  /*8bf0*/  USEL UR10, URZ, 0x1, UP0 ;  /* 0x000000013f0a7887 */ /* 0x000fe40008000000 */
[----:B------:R-:W-:-:S04]  /*8c00*/  USEL UR7, UR6, URZ, UP0 ;  /* 0x0000003f06077287 */ /* 0x000fc80008000000 */
[----:B------:R-:W-:Y:S01]  /*8c10*/  LOP3.LUT R153, R5, UR10, RZ, 0x3c, !PT ;  /* 0x0000000a05997c12 */ /* 0x000fe2000f8e3cff */
        /* <DEDUP_REMOVED lines=20> */
[----:B------:R-:W-:Y:S05]  /*8d60*/  @!P4 BRA `(.L_x_26) ;  /* 0x000000000004c947 */ /* 0x000fea0003800000 */
[----:B------:R-:W-:Y:S01]  /*8d70*/  BPT.TRAP 0x1 ;  /* 0x000000040000795c */ /* 0x000fe20000300000 */
.L_x_26:
[----:B-1----:R-:W-:Y:S01]  /*8d80*/  FMNMX R4, R24, R9, !PT ;  /* 0x0000000918047209 */ /* 0x002fe20007800000 */
[----:B------:R1:W-:Y:S03]  /*8d90*/  STL [R1+0x190], R153 ;  /* 0x0001909901007387 */ /* 0x0003e60000100800 */
[----:B------:R-:W-:-:S04]  /*8da0*/  FMNMX R5, R25, R4, !PT ;  /* 0x0000000419057209 */ /* 0x000fc80007800000 */
[----:B------:R-:W-:Y:S01]  /*8db0*/  FMNMX R4, R28, R5, !PT ;  /* 0x000000051c047209 */ /* 0x000fe20007800000 */
[----:B-1----:R-:W2:Y:S03]  /*8dc0*/  LDL.LU R153, [R1] ;  /* 0x0000000001997983 */ /* 0x002ea60000300800 */
[----:B------:R-:W-:Y:S01]  /*8dd0*/  FMNMX R5, R29, R4, !PT ;  /* 0x000000041d057209 */ /* 0x000fe20007800000 */
[----:B------:R1:W-:Y:S03]  /*8de0*/  STL [R1+0x18c], R152 ;  /* 0x00018c9801007387 */ /* 0x0003e60000100800 */
[----:B------:R-:W-:-:S04]  /*8df0*/  FMNMX R4, R32, R5, !PT ;  /* 0x0000000520047209 */ /* 0x000fc80007800000 */
[----:B------:R-:W-:-:S04]  /*8e00*/  FMNMX R5, R33, R4, !PT ;  /* 0x0000000421057209 */ /* 0x000fc80007800000 */
[----:B------:R-:W-:Y:S01]  /*8e10*/  FMNMX R4, R36, R5, !PT ;  /* 0x0000000524047209 */ /* 0x000fe20007800000 */
[----:B-1----:R-:W3:Y:S03]  /*8e20*/  LDL.LU R152, [R1+0x4] ;  /* 0x0000040001987983 */ /* 0x002ee60000300800 */
[----:B------:R-:W-:Y:S01]  /*8e30*/  FMNMX R5, R37, R4, !PT ;  /* 0x0000000425057209 */ /* 0x000fe20007800000 */
[----:B------:R1:W-:Y:S03]  /*8e40*/  STL [R1+0x188], R3 ;  /* 0x0001880301007387 */ /* 0x0003e60000100800 */
[----:B------:R-:W-:-:S04]  /*8e50*/  FMNMX R4, R40, R5, !PT ;  /* 0x0000000528047209 */ /* 0x000fc80007800000 */
[----:B------:R-:W-:Y:S01]  /*8e60*/  FMNMX R5, R41, R4, !PT ;  /* 0x0000000429057209 */ /* 0x000fe20007800000 */
[----:B-1----:R-:W4:Y:S03]  /*8e70*/  LDL.LU R3, [R1+0x10] ;  /* 0x0000100001037983 */ /* 0x002f260000300800 */
[----:B------:R-:W-:Y:S01]  /*8e80*/  FMNMX R4, R44, R5, !PT ;  /* 0x000000052c047209 */ /* 0x000fe20007800000 */
[----:B------:R1:W-:Y:S03]  /*8e90*/  STL [R1+0x184], R2 ;  /* 0x0001840201007387 */ /* 0x0003e60000100800 */
[----:B------:R-:W-:-:S04]  /*8ea0*/  FMNMX R5, R45, R4, !PT ;  /* 0x000000042d057209 */ /* 0x000fc80007800000 */
[----:B------:R-:W-:-:S04]  /*8eb0*/  FMNMX R4, R48, R5, !PT ;  /* 0x0000000530047209 */ /* 0x000fc80007800000 */
[----:B------:R-:W-:Y:S01]  /*8ec0*/  FMNMX R5, R49, R4, !PT ;  /* 0x0000000431057209 */ /* 0x000fe20007800000 */
[----:B-1----:R-:W4:Y:S03]  /*8ed0*/  LDL.LU R2, [R1+0x14] ;  /* 0x0000140001027983 */ /* 0x002f260000300800 */
[----:B------:R-:W-:Y:S01]  /*8ee0*/  FMNMX R4, R52, R5, !PT ;  /* 0x0000000534047209 */ /* 0x000fe20007800000 */
[----:B------:R1:W-:Y:S03]  /*8ef0*/  STL [R1+0x180], R0 ;  /* 0x0001800001007387 */ /* 0x0003e60000100800 */
[----:B------:R-:W-:-:S04]  /*8f00*/  FMNMX R5, R53, R4, !PT ;  /* 0x0000000435057209 */ /* 0x000fc80007800000 */
[----:B------:R-:W-:Y:S01]  /*8f10*/  FMNMX R4, R56, R5, !PT ;  /* 0x0000000538047209 */ /* 0x000fe20007800000 */
[----:B-1----:R-:W4:Y:S03]  /*8f20*/  LDL.LU R0, [R1+0x20] ;  /* 0x0000200001007983 */ /* 0x002f260000300800 */
[----:B------:R-:W-:Y:S01]  /*8f30*/  FMNMX R5, R57, R4, !PT ;  /* 0x0000000439057209 */ /* 0x000fe20007800000 */
[----:B------:R-:W4:Y:S03]  /*8f40*/  LDL.LU R235, [R1+0x90] ;  /* 0x0000900001eb7983 */ /* 0x000f260000300800 */
        /* <DEDUP_REMOVED lines=91> */
[----:B------:R-:W4:Y:S04]  /*9500*/  LDL.LU R189, [R1+0x8c] ;  /* 0x00008c0001bd7983 */ /* 0x000f280000300800 */
[----:B------:R-:W1:Y:S04]  /*9510*/  SHFL.BFLY PT, R5, R4, 0x1, 0x1f ;  /* 0x0c201f0004057f89 */ /* 0x000e6800000e0000 */
[----:B------:R-:W4:Y:S04]  /*9520*/  LDL.LU R188, [R1+0x98] ;  /* 0x0000980001bc7983 */ /* 0x000f280000300800 */
[----:B------:R-:W4:Y:S04]  /*9530*/  LDL.LU R187, [R1+0x9c] ;  /* 0x00009c0001bb7983 */ /* 0x000f280000300800 */
[----:B------:R-:W4:Y:S04]  /*9540*/  LDL.LU R186, [R1+0xa8] ;  /* 0x0000a80001ba7983 */ /* 0x000f280000300800 */
[----:B------:R-:W4:Y:S04]  /*9550*/  LDL.LU R185, [R1+0xac] ;  /* 0x0000ac0001b97983 */ /* 0x000f280000300800 */
[----:B------:R-:W4:Y:S01]  /*9560*/  LDL.LU R184, [R1+0xb8] ;  /* 0x0000b80001b87983 */ /* 0x000f220000300800 */
[----:B-1----:R-:W-:-:S03]  /*9570*/  FMNMX R4, R4, R5, !PT ;  /* 0x0000000504047209 */ /* 0x002fc60007800000 */
        /* <DEDUP_REMOVED lines=8> */
[----:B------:R-:W4:Y:S01]  /*9600*/  LDL.LU R177, [R1+0xec] ;  /* 0x0000ec0001b17983 */ /* 0x000f220000300800 */
[----:B------:R-:W-:-:S03]  /*9610*/  FSETP.NEU.AND P3, PT, R4, -INF , PT ;  /* 0xff8000000400780b */ /* 0x000fc60003f6d000 */
[----:B------:R-:W4:Y:S01]  /*9620*/  LDL.LU R176, [R1+0xf8] ;  /* 0x0000f80001b07983 */ /* 0x000f220000300800 */
[----:B------:R-:W-:-:S03]  /*9630*/  FSEL R6, R4, RZ, P3 ;  /* 0x000000ff04067208 */ /* 0x000fc60001800000 */
[----:B------:R-:W4:Y:S02]  /*9640*/  LDL.LU R175, [R1+0xfc] ;  /* 0x0000fc0001af7983 */ /* 0x000f240000300800 */
[----:B------:R-:W-:Y:S02]  /*9650*/  FMUL R5, R6, UR32 ;  /* 0x0000002006057c20 */ /* 0x000fe40008400000 */
[----:B------:R-:W4:Y:S02]  /*9660*/  LDL.LU R174, [R1+0x108] ;  /* 0x0001080001ae7983 */ /* 0x000f240000300800 */
[----:B------:R-:W-:-:S01]  /*9670*/  FFMA R12, R28, UR32, -R5 ;  /* 0x000000201c0c7c23 */ /* 0x000fc20008000805 */
[--C-:B------:R-:W-:Y:S01]  /*9680*/  FFMA R7, R24, UR32, -R5.reuse ;  /* 0x0000002018077c23 */ /* 0x100fe20008000805 */
[----:B------:R-:W-:-:S01]  /*9690*/  FFMA R11, R25, UR32, -R5 ;  /* 0x00000020190b7c23 */ /* 0x000fc20008000805 */
[--C-:B------:R-:W-:Y:S01]  /*96a0*/  FFMA R13, R29, UR32, -R5.reuse ;  /* 0x000000201d0d7c23 */ /* 0x100fe20008000805 */
[----:B------:R-:W-:-:S01]  /*96b0*/  FFMA R16, R36, UR32, -R5 ;  /* 0x0000002024107c23 */ /* 0x000fc20008000805 */
[----:B------:R-:W-:Y:S01]  /*96c0*/  FSETP.GEU.AND P3, PT, R12, -126, PT ;  /* 0xc2fc00000c00780b */ /* 0x000fe20003f6e000 */
[----:B------:R-:W-:-:S01]  /*96d0*/  FFMA R14, R32, UR32, -R5 ;  /* 0x00000020200e7c23 */ /* 0x000fc20008000805 */
[----:B------:R-:W-:Y:S01]  /*96e0*/  FSETP.GEU.AND P5, PT, R7, -126, PT ;  /* 0xc2fc00000700780b */ /* 0x000fe20003fae000 */
[----:B------:R-:W-:-:S01]  /*96f0*/  FFMA R15, R33, UR32, -R5 ;  /* 0x00000020210f7c23 */ /* 0x000fc20008000805 */
[----:B------:R-:W-:Y:S01]  /*9700*/  FSETP.GEU.AND P6, PT, R11, -126, PT ;  /* 0xc2fc00000b00780b */ /* 0x000fe20003fce000 */
[----:B------:R-:W-:-:S01]  /*9710*/  FFMA R17, R37, UR32, -R5 ;  /* 0x0000002025117c23 */ /* 0x000fc20008000805 */
[----:B------:R-:W-:Y:S01]  /*9720*/  FSETP.GEU.AND P4, PT, R13, -126, PT ;  /* 0xc2fc00000d00780b */ /* 0x000fe20003f8e000 */
[----:B------:R-:W-:-:S01]  /*9730*/  FFMA R20, R44, UR32, -R5 ;  /* 0x000000202c147c23 */ /* 0x000fc20008000805 */
[--C-:B------:R-:W-:Y:S01]  /*9740*/  FFMA R18, R40, UR32, -R5.reuse ;  /* 0x0000002028127c23 */ /* 0x100fe20008000805 */
[----:B------:R-:W-:-:S01]  /*9750*/  FFMA R19, R41, UR32, -R5 ;  /* 0x0000002029137c23 */ /* 0x000fc20008000805 */
[--C-:B------:R-:W-:Y:S01]  /*9760*/  FFMA R21, R45, UR32, -R5.reuse ;  /* 0x000000202d157c23 */ /* 0x100fe20008000805 */
[----:B------:R-:W-:-:S01]  /*9770*/  FFMA R22, R48, UR32, -R5 ;  /* 0x0000002030167c23 */ /* 0x000fc20008000805 */
[--C-:B------:R-:W-:Y:S01]  /*9780*/  FFMA R23, R49, UR32, -R5.reuse ;  /* 0x0000002031177c23 */ /* 0x100fe20008000805 */
[----:B------:R-:W-:Y:S01]  /*9790*/  @!P3 FMUL R12, R12, 0.5 ;  /* 0x3f0000000c0cb820 */ /* 0x000fe20000400000 */
[--C-:B------:R-:W-:Y:S01]  /*97a0*/  FFMA R120, R120, UR32, -R5.reuse ;  /* 0x0000002078787c23 */ /* 0x100fe20008000805 */
[----:B------:R-:W-:Y:S01]  /*97b0*/  @!P5 FMUL R7, R7, 0.5 ;  /* 0x3f0000000707d820 */ /* 0x000fe20000400000 */
[--C-:B------:R-:W-:Y:S01]  /*97c0*/  FFMA R105, R105, UR32, -R5.reuse ;  /* 0x0000002069697c23 */ /* 0x100fe20008000805 */
[----:B------:R-:W-:Y:S01]  /*97d0*/  @!P6 FMUL R11, R11, 0.5 ;  /* 0x3f0000000b0be820 */ /* 0x000fe20000400000 */
[--C-:B------:R-:W-:Y:S01]  /*97e0*/  FFMA R108, R108, UR32, -R5.reuse ;  /* 0x000000206c6c7c23 */ /* 0x100fe20008000805 */
[----:B------:R-:W-:Y:S01]  /*97f0*/  @!P4 FMUL R13, R13, 0.5 ;  /* 0x3f0000000d0dc820 */ /* 0x000fe20000400000 */
[----:B------:R-:W1:Y:S01]  /*9800*/  MUFU.EX2 R12, R12 ;  /* 0x0000000c000c7308 */ /* 0x000e620000000800 */
[----:B------:R-:W-:-:S01]  /*9810*/  FFMA R109, R109, UR32, -R5 ;  /* 0x000000206d6d7c23 */ /* 0x000fc20008000805 */
[--C-:B------:R-:W-:Y:S01]  /*9820*/  FFMA R112, R112, UR32, -R5.reuse ;  /* 0x0000002070707c23 */ /* 0x100fe20008000805 */
[----:B------:R-:W-:-:S01]  /*9830*/  FFMA R136, R136, UR32, -R5 ;  /* 0x0000002088887c23 */ /* 0x000fc20008000805 */
[--C-:B------:R-:W-:Y:S01]  /*9840*/  FFMA R121, R121, UR32, -R5.reuse ;  /* 0x0000002079797c23 */ /* 0x100fe20008000805 */
[----:B------:R-:W-:-:S01]  /*9850*/  FFMA R137, R137, UR32, -R5 ;  /* 0x0000002089897c23 */ /* 0x000fc20008000805 */
[--C-:B------:R-:W-:Y:S01]  /*9860*/  FFMA R124, R124, UR32, -R5.reuse ;  /* 0x000000207c7c7c23 */ /* 0x100fe20008000805 */
[----:B------:R-:W-:-:S01]  /*9870*/  FFMA R140, R140, UR32, -R5 ;  /* 0x000000208c8c7c23 */ /* 0x000fc20008000805 */
[----:B------:R-:W2:Y:S01]  /*9880*/  MUFU.EX2 R7, R7 ;  /* 0x0000000700077308 */ /* 0x000ea20000000800 */
[----:B------:R-:W-:-:S01]  /*9890*/  FFMA R113, R113, UR32, -R5 ;  /* 0x0000002071717c23 */ /* 0x000fc20008000805 */
[--C-:B------:R-:W-:Y:S01]  /*98a0*/  FFMA R125, R125, UR32, -R5.reuse ;  /* 0x000000207d7d7c23 */ /* 0x100fe20008000805 */
[----:B------:R-:W-:-:S01]  /*98b0*/  FFMA R116, R116, UR32, -R5 ;  /* 0x0000002074747c23 */ /* 0x000fc20008000805 */
[--C-:B------:R-:W-:Y:S01]  /*98c0*/  FFMA R128, R128, UR32, -R5.reuse ;  /* 0x0000002080807c23 */ /* 0x100fe20008000805 */
[----:B------:R-:W-:-:S01]  /*98d0*/  FFMA R129, R129, UR32, -R5 ;  /* 0x0000002081817c23 */ /* 0x000fc20008000805 */
[--C-:B------:R-:W-:Y:S01]  /*98e0*/  FFMA R141, R141, UR32, -R5.reuse ;  /* 0x000000208d8d7c23 */ /* 0x100fe20008000805 */
[----:B------:R-:W-:-:S01]  /*98f0*/  FFMA R144, R144, UR32, -R5 ;  /* 0x0000002090907c23 */ /* 0x000fc20008000805 */
[----:B------:R-:W3:Y:S01]  /*9900*/  MUFU.EX2 R11, R11 ;  /* 0x0000000b000b7308 */ /* 0x000ee20000000800 */
[----:B------:R-:W-:-:S01]  /*9910*/  FFMA R145, R145, UR32, -R5 ;  /* 0x0000002091917c23 */ /* 0x000fc20008000805 */
[--C-:B------:R-:W-:Y:S01]  /*9920*/  FFMA R132, R132, UR32, -R5.reuse ;  /* 0x0000002084847c23 */ /* 0x100fe20008000805 */
[----:B------:R-:W-:-:S01]  /*9930*/  FFMA R148, R148, UR32, -R5 ;  /* 0x0000002094947c23 */ /* 0x000fc20008000805 */
[--C-:B------:R-:W-:Y:S01]  /*9940*/  FFMA R133, R133, UR32, -R5.reuse ;  /* 0x0000002085857c23 */ /* 0x100fe20008000805 */
[----:B------:R-:W-:-:S01]  /*9950*/  FFMA R85, R85, UR32, -R5 ;  /* 0x0000002055557c23 */ /* 0x000fc20008000805 */
[--C-:B------:R-:W-:Y:S01]  /*9960*/  FFMA R117, R117, UR32, -R5.reuse ;  /* 0x0000002075757c23 */ /* 0x100fe20008000805 */
[----:B------:R-:W4:Y:S01]  /*9970*/  LDL.LU R173, [R1+0x10c] ;  /* 0x00010c0001ad7983 */ /* 0x000f220000300800 */
[----:B------:R-:W3:Y:S01]  /*9980*/  MUFU.EX2 R13, R13 ;  /* 0x0000000d000d7308 */ /* 0x000ee20000000800 */
[----:B-1----:R-:W-:Y:S01]  /*9990*/  @!P3 FMUL R12, R12, R12 ;  /* 0x0000000c0c0cb220 */ /* 0x002fe20000400000 */
[----:B------:R-:W-:Y:S01]  /*99a0*/  FSETP.GEU.AND P3, PT, R16, -126, PT ;  /* 0xc2fc00001000780b */ /* 0x000fe20003f6e000 */
[----:B--2---:R-:W-:Y:S01]  /*99b0*/  @!P5 FMUL R7, R7, R7 ;  /* 0x000000070707d220 */ /* 0x004fe20000400000 */
[----:B------:R-:W-:Y:S01]  /*99c0*/  FSETP.GEU.AND P5, PT, R14, -126, PT ;  /* 0xc2fc00000e00780b */ /* 0x000fe20003fae000 */
[----:B------:R-:W-:-:S01]  /*99d0*/  FFMA R24, R52, UR32, -R5 ;  /* 0x0000002034187c23 */ /* 0x000fc20008000805 */
[--C-:B------:R-:W-:Y:S01]  /*99e0*/  FFMA R25, R53, UR32, -R5.reuse ;  /* 0x0000002035197c23 */ /* 0x100fe20008000805 */
[----:B------:R-:W-:-:S01]  /*99f0*/  FFMA R32, R60, UR32, -R5 ;  /* 0x000000203c207c23 */ /* 0x000fc20008000805 */
[--C-:B------:R-:W-:Y:S01]  /*9a00*/  FFMA R28, R56, UR32, -R5.reuse ;  /* 0x00000020381c7c23 */ /* 0x100fe20008000805 */
[----:B---3--:R-:W-:Y:S01]  /*9a10*/  @!P6 FMUL R11, R11, R11 ;  /* 0x0000000b0b0be220 */ /* 0x008fe20000400000 */
[----:B------:R-:W-:Y:S01]  /*9a20*/  FSETP.GEU.AND P6, PT, R15, -126, PT ;  /* 0xc2fc00000f00780b */ /* 0x000fe20003fce000 */
[----:B------:R-:W-:-:S01]  /*9a30*/  FFMA R29, R57, UR32, -R5 ;  /* 0x00000020391d7c23 */ /* 0x000fc20008000805 */
[--C-:B------:R-:W-:Y:S01]  /*9a40*/  FFMA R33, R61, UR32, -R5.reuse ;  /* 0x000000203d217c23 */ /* 0x100fe20008000805 */
[----:B------:R-:W-:-:S01]  /*9a50*/  FFMA R40, R68, UR32, -R5 ;  /* 0x0000002044287c23 */ /* 0x000fc20008000805 */
[--C-:B------:R-:W-:Y:S01]  /*9a60*/  FFMA R36, R64, UR32, -R5.reuse ;  /* 0x0000002040247c23 */ /* 0x100fe20008000805 */
[----:B------:R-:W-:-:S01]  /*9a70*/  FFMA R37, R65, UR32, -R5 ;  /* 0x0000002041257c23 */ /* 0x000fc20008000805 */
[--C-:B------:R-:W-:Y:S01]  /*9a80*/  FFMA R41, R69, UR32, -R5.reuse ;  /* 0x0000002045297c23 */ /* 0x100fe20008000805 */
[----:B------:R-:W-:Y:S01]  /*9a90*/  @!P4 FMUL R13, R13, R13 ;  /* 0x0000000d0d0dc220 */ /* 0x000fe20000400000 */
[----:B------:R-:W-:Y:S01]  /*9aa0*/  FSETP.GEU.AND P4, PT, R17, -126, PT ;  /* 0xc2fc00001100780b */ /* 0x000fe20003f8e000 */
[----:B------:R-:W-:Y:S01]  /*9ab0*/  @!P3 FMUL R16, R16, 0.5 ;  /* 0x3f0000001010b820 */ /* 0x000fe20000400000 */
[----:B------:R-:W-:Y:S01]  /*9ac0*/  @!P5 FMUL R14, R14, 0.5 ;  /* 0x3f0000000e0ed820 */ /* 0x000fe20000400000 */
[----:B------:R-:W-:-:S01]  /*9ad0*/  FFMA R48, R76, UR32, -R5 ;  /* 0x000000204c307c23 */ /* 0x000fc20008000805 */
[--C-:B------:R-:W-:Y:S01]  /*9ae0*/  FFMA R44, R72, UR32, -R5.reuse ;  /* 0x00000020482c7c23 */ /* 0x100fe20008000805 */
[----:B------:R-:W-:Y:S01]  /*9af0*/  @!P6 FMUL R15, R15, 0.5 ;  /* 0x3f0000000f0fe820 */ /* 0x000fe20000400000 */
[--C-:B------:R-:W-:Y:S01]  /*9b00*/  FFMA R45, R73, UR32, -R5.reuse ;  /* 0x00000020492d7c23 */ /* 0x100fe20008000805 */
[----:B------:R-:W1:Y:S01]  /*9b10*/  MUFU.EX2 R16, R16 ;  /* 0x0000001000107308 */ /* 0x000e620000000800 */
[----:B------:R-:W-:-:S01]  /*9b20*/  FFMA R49, R77, UR32, -R5 ;  /* 0x000000204d317c23 */ /* 0x000fc20008000805 */
[----:B------:R-:W2:Y:S04]  /*9b30*/  LDL.LU R172, [R1+0x118] ;  /* 0x0001180001ac7983 */ /* 0x000ea80000300800 */
[----:B------:R-:W-:-:S02]  /*9b40*/  @!P4 FMUL R17, R17, 0.5 ;  /* 0x3f0000001111c820 */ /* 0x000fc40000400000 */
[----:B------:R-:W3:Y:S08]  /*9b50*/  MUFU.EX2 R14, R14 ;  /* 0x0000000e000e7308 */ /* 0x000ef00000000800 */
[----:B------:R-:W3:Y:S01]  /*9b60*/  MUFU.EX2 R15, R15 ;  /* 0x0000000f000f7308 */ /* 0x000ee20000000800 */
[----:B-1----:R-:W-:Y:S01]  /*9b70*/  @!P3 FMUL R16, R16, R16 ;  /* 0x000000101010b220 */ /* 0x002fe20000400000 */
[--C-:B------:R-:W-:Y:S01]  /*9b80*/  FFMA R56, R84, UR32, -R5.reuse ;  /* 0x0000002054387c23 */ /* 0x100fe20008000805 */
[----:B------:R-:W-:-:S01]  /*9b90*/  FFMA R52, R80, UR32, -R5 ;  /* 0x0000002050347c23 */ /* 0x000fc20008000805 */
[--C-:B------:R-:W-:Y:S01]  /*9ba0*/  FFMA R53, R81, UR32, -R5.reuse ;  /* 0x0000002051357c23 */ /* 0x100fe20008000805 */
[----:B------:R-:W-:-:S01]  /*9bb0*/  FFMA R57, R88, UR32, -R5 ;  /* 0x0000002058397c23 */ /* 0x000fc20008000805 */
[--C-:B------:R-:W-:Y:S01]  /*9bc0*/  FFMA R64, R93, UR32, -R5.reuse ;  /* 0x000000205d407c23 */ /* 0x100fe20008000805 */
[----:B------:R-:W-:-:S01]  /*9bd0*/  FFMA R60, R89, UR32, -R5 ;  /* 0x00000020593c7c23 */ /* 0x000fc20008000805 */
[----:B------:R-:W1:Y:S01]  /*9be0*/  MUFU.EX2 R17, R17 ;  /* 0x0000001100117308 */ /* 0x000e620000000800 */
[----:B------:R-:W-:Y:S01]  /*9bf0*/  FSETP.GEU.AND P3, PT, R20, -126, PT ;  /* 0xc2fc00001400780b */ /* 0x000fe20003f6e000 */
[----:B---3--:R-:W-:Y:S01]  /*9c00*/  @!P5 FMUL R14, R14, R14 ;  /* 0x0000000e0e0ed220 */ /* 0x008fe20000400000 */
[----:B------:R-:W-:Y:S01]  /*9c10*/  FSETP.GEU.AND P5, PT, R18, -126, PT ;  /* 0xc2fc00001200780b */ /* 0x000fe20003fae000 */
[--C-:B------:R-:W-:Y:S01]  /*9c20*/  FFMA R61, R92, UR32, -R5.reuse ;  /* 0x000000205c3d7c23 */ /* 0x100fe20008000805 */
[----:B------:R-:W-:-:S01]  /*9c30*/  FFMA R65, R96, UR32, -R5 ;  /* 0x0000002060417c23 */ /* 0x000fc20008000805 */
[--C-:B------:R-:W-:Y:S01]  /*9c40*/  FFMA R72, R101, UR32, -R5.reuse ;  /* 0x0000002065487c23 */ /* 0x100fe20008000805 */
[----:B------:R-:W-:-:S01]  /*9c50*/  FFMA R68, R97, UR32, -R5 ;  /* 0x0000002061447c23 */ /* 0x000fc20008000805 */
[--C-:B------:R-:W-:Y:S01]  /*9c60*/  FFMA R69, R100, UR32, -R5.reuse ;  /* 0x0000002064457c23 */ /* 0x100fe20008000805 */
[----:B------:R-:W-:Y:S01]  /*9c70*/  @!P6 FMUL R15, R15, R15 ;  /* 0x0000000f0f0fe220 */ /* 0x000fe20000400000 */
[----:B------:R-:W-:Y:S01]  /*9c80*/  FSETP.GEU.AND P6, PT, R19, -126, PT ;  /* 0xc2fc00001300780b */ /* 0x000fe20003fce000 */
[----:B------:R-:W-:-:S01]  /*9c90*/  FFMA R73, R104, UR32, -R5 ;  /* 0x0000002068497c23 */ /* 0x000fc20008000805 */
[----:B------:R-:W3:Y:S01]  /*9ca0*/  LDL.LU R171, [R1+0x11c] ;  /* 0x00011c0001ab7983 */ /* 0x000ee20000300800 */
[----:B-1----:R-:W-:Y:S01]  /*9cb0*/  @!P4 FMUL R17, R17, R17 ;  /* 0x000000111111c220 */ /* 0x002fe20000400000 */
[----:B------:R-:W-:Y:S01]  /*9cc0*/  FSETP.GEU.AND P4, PT, R21, -126, PT ;  /* 0xc2fc00001500780b */ /* 0x000fe20003f8e000 */
[----:B------:R-:W-:Y:S01]  /*9cd0*/  @!P3 FMUL R20, R20, 0.5 ;  /* 0x3f0000001414b820 */ /* 0x000fe20000400000 */
[----:B------:R-:W-:-:S07]  /*9ce0*/  @!P5 FMUL R18, R18, 0.5 ;  /* 0x3f0000001212d820 */ /* 0x000fce0000400000 */
[----:B------:R-:W-:Y:S01]  /*9cf0*/  @!P6 FMUL R19, R19, 0.5 ;  /* 0x3f0000001313e820 */ /* 0x000fe20000400000 */
[----:B------:R-:W-:-:S01]  /*9d00*/  FADD R93, -R6, R9 ;  /* 0x00000009065d7221 */ /* 0x000fc20000000100 */
[----:B------:R-:W1:Y:S01]  /*9d10*/  MUFU.EX2 R20, R20 ;  /* 0x0000001400147308 */ /* 0x000e620000000800 */
[----:B------:R-:W-:-:S01]  /*9d20*/  FFMA R5, R149, UR32, -R5 ;  /* 0x0000002095057c23 */ /* 0x000fc20008000805 */
[----:B------:R-:W3:Y:S01]  /*9d30*/  LDL.LU R170, [R1+0x128] ;  /* 0x0001280001aa7983 */ /* 0x000ee20000300800 */
[----:B------:R-:W-:-:S03]  /*9d40*/  @!P4 FMUL R21, R21, 0.5 ;  /* 0x3f0000001515c820 */ /* 0x000fc60000400000 */
[----:B------:R-:W3:Y:S02]  /*9d50*/  LDL.LU R169, [R1+0x12c] ;  /* 0x00012c0001a97983 */ /* 0x000ee40000300800 */
[----:B------:R-:W1:Y:S02]  /*9d60*/  MUFU.EX2 R18, R18 ;  /* 0x0000001200127308 */ /* 0x000e640000000800 */
[----:B------:R-:W3:Y:S04]  /*9d70*/  LDL.LU R168, [R1+0x138] ;  /* 0x0001380001a87983 */ /* 0x000ee80000300800 */
[----:B------:R-:W3:Y:S02]  /*9d80*/  LDL.LU R167, [R1+0x13c] ;  /* 0x00013c0001a77983 */ /* 0x000ee40000300800 */
[----:B------:R-:W1:Y:S02]  /*9d90*/  MUFU.EX2 R19, R19 ;  /* 0x0000001300137308 */ /* 0x000e640000000800 */
[----:B-1----:R-:W-:-:S06]  /*9da0*/  @!P3 FMUL R20, R20, R20 ;  /* 0x000000141414b220 */ /* 0x002fcc0000400000 */
[----:B------:R-:W1:Y:S01]  /*9db0*/  MUFU.EX2 R21, R21 ;  /* 0x0000001500157308 */ /* 0x000e620000000800 */
[----:B------:R-:W-:Y:S01]  /*9dc0*/  FSETP.GEU.AND P3, PT, R24, -126, PT ;  /* 0xc2fc00001800780b */ /* 0x000fe20003f6e000 */
[----:B------:R-:W-:Y:S01]  /*9dd0*/  @!P5 FMUL R18, R18, R18 ;  /* 0x000000121212d220 */ /* 0x000fe20000400000 */
[----:B------:R-:W-:Y:S01]  /*9de0*/  FSETP.GEU.AND P5, PT, R22, -126, PT ;  /* 0xc2fc00001600780b */ /* 0x000fe20003fae000 */
[----:B------:R-:W3:Y:S04]  /*9df0*/  LDL.LU R166, [R1+0x148] ;  /* 0x0001480001a67983 */ /* 0x000ee80000300800 */
[----:B------:R-:W3:Y:S01]  /*9e00*/  LDL.LU R165, [R1+0x14c] ;  /* 0x00014c0001a57983 */ /* 0x000ee20000300800 */
[----:B------:R-:W-:Y:S01]  /*9e10*/  @!P6 FMUL R19, R19, R19 ;  /* 0x000000131313e220 */ /* 0x000fe20000400000 */
[----:B------:R-:W-:-:S02]  /*9e20*/  FSETP.GEU.AND P6, PT, R23, -126, PT ;  /* 0xc2fc00001700780b */ /* 0x000fc40003fce000 */
[----:B------:R-:W3:Y:S01]  /*9e30*/  LDL.LU R164, [R1+0x158] ;  /* 0x0001580001a47983 */ /* 0x000ee20000300800 */
[----:B-1----:R-:W-:Y:S01]  /*9e40*/  @!P4 FMUL R21, R21, R21 ;  /* 0x000000151515c220 */ /* 0x002fe20000400000 */
[----:B------:R-:W-:Y:S01]  /*9e50*/  FSETP.GEU.AND P4, PT, R25, -126, PT ;  /* 0xc2fc00001900780b */ /* 0x000fe20003f8e000 */
[----:B------:R-:W-:Y:S01]  /*9e60*/  @!P3 FMUL R24, R24, 0.5 ;  /* 0x3f0000001818b820 */ /* 0x000fe20000400000 */
[----:B------:R-:W-:Y:S01]  /*9e70*/  @!P5 FMUL R22, R22, 0.5 ;  /* 0x3f0000001616d820 */ /* 0x000fe20000400000 */
[----:B------:R-:W3:Y:S06]  /*9e80*/  LDL.LU R163, [R1+0x15c] ;  /* 0x00015c0001a37983 */ /* 0x000eec0000300800 */
[----:B------:R-:W-:Y:S01]  /*9e90*/  @!P6 FMUL R23, R23, 0.5 ;  /* 0x3f0000001717e820 */ /* 0x000fe20000400000 */
[----:B------:R-:W1:Y:S01]  /*9ea0*/  MUFU.EX2 R24, R24 ;  /* 0x0000001800187308 */ /* 0x000e620000000800 */
[----:B------:R-:W3:Y:S04]  /*9eb0*/  LDL.LU R162, [R1+0x168] ;  /* 0x0001680001a27983 */ /* 0x000ee80000300800 */
[----:B------:R-:W3:Y:S01]  /*9ec0*/  LDL.LU R161, [R1+0x16c] ;  /* 0x00016c0001a17983 */ /* 0x000ee20000300800 */
[----:B------:R-:W-:-:S02]  /*9ed0*/  @!P4 FMUL R25, R25, 0.5 ;  /* 0x3f0000001919c820 */ /* 0x000fc40000400000 */
[----:B------:R-:W1:Y:S01]  /*9ee0*/  MUFU.EX2 R22, R22 ;  /* 0x0000001600167308 */ /* 0x000e620000000800 */
[----:B------:R-:W3:Y:S04]  /*9ef0*/  LDL.LU R160, [R1+0x178] ;  /* 0x0001780001a07983 */ /* 0x000ee80000300800 */
[----:B------:R-:W3:Y:S03]  /*9f00*/  LDL.LU R154, [R1+0x17c] ;  /* 0x00017c00019a7983 */ /* 0x000ee60000300800 */
[----:B------:R-:W1:Y:S02]  /*9f10*/  MUFU.EX2 R23, R23 ;  /* 0x0000001700177308 */ /* 0x000e640000000800 */
[----:B-1----:R-:W-:Y:S01]  /*9f20*/  @!P3 FMUL R24, R24, R24 ;  /* 0x000000181818b220 */ /* 0x002fe20000400000 */
[----:B------:R-:W-:Y:S01]  /*9f30*/  FSETP.GEU.AND P3, PT, R32, -126, PT ;  /* 0xc2fc00002000780b */ /* 0x000fe20003f6e000 */
[----:B------:R-:W2:Y:S04]  /*9f40*/  LDL.LU R96, [R1+0x84] ;  /* 0x0000840001607983 */ /* 0x000ea80000300800 */
[----:B------:R-:W3:Y:S01]  /*9f50*/  LDL.LU R97, [R1+0x80] ;  /* 0x0000800001617983 */ /* 0x000ee20000300800 */
[----:B------:R-:W1:Y:S01]  /*9f60*/  MUFU.EX2 R25, R25 ;  /* 0x0000001900197308 */ /* 0x000e620000000800 */
[----:B------:R-:W-:Y:S01]  /*9f70*/  @!P5 FMUL R22, R22, R22 ;  /* 0x000000161616d220 */ /* 0x000fe20000400000 */
[----:B------:R-:W-:Y:S01]  /*9f80*/  FSETP.GEU.AND P5, PT, R28, -126, PT ;  /* 0xc2fc00001c00780b */ /* 0x000fe20003fae000 */
[----:B------:R-:W2:Y:S04]  /*9f90*/  LDL.LU R100, [R1+0x74] ;  /* 0x0000740001647983 */ /* 0x000ea80000300800 */
[----:B------:R-:W-:Y:S01]  /*9fa0*/  @!P3 FMUL R32, R32, 0.5 ;  /* 0x3f0000002020b820 */ /* 0x000fe20000400000 */
[----:B------:R-:W3:Y:S01]  /*9fb0*/  LDL.LU R101, [R1+0x70] ;  /* 0x0000700001657983 */ /* 0x000ee20000300800 */
[----:B------:R-:W-:Y:S01]  /*9fc0*/  @!P6 FMUL R23, R23, R23 ;  /* 0x000000171717e220 */ /* 0x000fe20000400000 */
[----:B------:R-:W-:-:S02]  /*9fd0*/  FSETP.GEU.AND P6, PT, R29, -126, PT ;  /* 0xc2fc00001d00780b */ /* 0x000fc40003fce000 */
[----:B------:R-:W2:Y:S01]  /*9fe0*/  LDL.LU R104, [R1+0x64] ;  /* 0x0000640001687983 */ /* 0x000ea20000300800 */
[----:B------:R-:W1:Y:S02]  /*9ff0*/  MUFU.EX2 R32, R32 ;  /* 0x0000002000207308 */ /* 0x000e640000000800 */
[----:B------:R-:W-:Y:S01]  /*a000*/  @!P5 FMUL R28, R28, 0.5 ;  /* 0x3f0000001c1cd820 */ /* 0x000fe20000400000 */
[----:B-1----:R-:W-:Y:S01]  /*a010*/  @!P4 FMUL R25, R25, R25 ;  /* 0x000000191919c220 */ /* 0x002fe20000400000 */
[----:B------:R-:W-:-:S04]  /*a020*/  FSETP.GEU.AND P4, PT, R33, -126, PT ;  /* 0xc2fc00002100780b */ /* 0x000fc80003f8e000 */
[----:B------:R-:W1:Y:S02]  /*a030*/  MUFU.EX2 R28, R28 ;  /* 0x0000001c001c7308 */ /* 0x000e640000000800 */
[----:B------:R-:W-:-:S06]  /*a040*/  @!P6 FMUL R29, R29, 0.5 ;  /* 0x3f0000001d1de820 */ /* 0x000fcc0000400000 */
[----:B------:R-:W1:Y:S01]  /*a050*/  MUFU.EX2 R29, R29 ;  /* 0x0000001d001d7308 */ /* 0x000e620000000800 */
[----:B------:R-:W-:Y:S01]  /*a060*/  @!P3 FMUL R32, R32, R32 ;  /* 0x000000202020b220 */ /* 0x000fe20000400000 */
[----:B------:R-:W-:Y:S01]  /*a070*/  @!P4 FMUL R33, R33, 0.5 ;  /* 0x3f0000002121c820 */ /* 0x000fe20000400000 */
[----:B------:R-:W-:-:S05]  /*a080*/  FSETP.GEU.AND P3, PT, R40, -126, PT ;  /* 0xc2fc00002800780b */ /* 0x000fca0003f6e000 */
[----:B------:R-:W1:Y:S02]  /*a090*/  MUFU.EX2 R33, R33 ;  /* 0x0000002100217308 */ /* 0x000e640000000800 */
[----:B-1----:R-:W-:Y:S01]  /*a0a0*/  @!P5 FMUL R28, R28, R28 ;  /* 0x0000001c1c1cd220 */ /* 0x002fe20000400000 */
[----:B------:R-:W-:-:S05]  /*a0b0*/  FSETP.GEU.AND P5, PT, R36, -126, PT ;  /* 0xc2fc00002400780b */ /* 0x000fca0003fae000 */
[----:B------:R-:W-:Y:S01]  /*a0c0*/  @!P3 FMUL R40, R40, 0.5 ;  /* 0x3f0000002828b820 */ /* 0x000fe20000400000 */
[----:B------:R-:W-:Y:S01]  /*a0d0*/  @!P6 FMUL R29, R29, R29 ;  /* 0x0000001d1d1de220 */ /* 0x000fe20000400000 */
[----:B------:R-:W-:-:S04]  /*a0e0*/  FSETP.GEU.AND P6, PT, R37, -126, PT ;  /* 0xc2fc00002500780b */ /* 0x000fc80003fce000 */
[----:B------:R-:W1:Y:S02]  /*a0f0*/  MUFU.EX2 R40, R40 ;  /* 0x0000002800287308 */ /* 0x000e640000000800 */
[----:B------:R-:W-:Y:S01]  /*a100*/  @!P5 FMUL R36, R36, 0.5 ;  /* 0x3f0000002424d820 */ /* 0x000fe20000400000 */
[----:B------:R-:W-:Y:S01]  /*a110*/  @!P4 FMUL R33, R33, R33 ;  /* 0x000000212121c220 */ /* 0x000fe20000400000 */
[----:B------:R-:W-:-:S04]  /*a120*/  FSETP.GEU.AND P4, PT, R41, -126, PT ;  /* 0xc2fc00002900780b */ /* 0x000fc80003f8e000 */
[----:B------:R-:W1:Y:S01]  /*a130*/  MUFU.EX2 R36, R36 ;  /* 0x0000002400247308 */ /* 0x000e620000000800 */
[----:B------:R-:W-:-:S07]  /*a140*/  @!P6 FMUL R37, R37, 0.5 ;  /* 0x3f0000002525e820 */ /* 0x000fce0000400000 */
[----:B------:R-:W1:Y:S01]  /*a150*/  MUFU.EX2 R37, R37 ;  /* 0x0000002500257308 */ /* 0x000e620000000800 */
[----:B------:R-:W-:Y:S01]  /*a160*/  @!P4 FMUL R41, R41, 0.5 ;  /* 0x3f0000002929c820 */ /* 0x000fe20000400000 */
[----:B-1----:R-:W-:Y:S01]  /*a170*/  @!P3 FMUL R40, R40, R40 ;  /* 0x000000282828b220 */ /* 0x002fe20000400000 */
[----:B------:R-:W-:-:S05]  /*a180*/  FSETP.GEU.AND P3, PT, R48, -126, PT ;  /* 0xc2fc00003000780b */ /* 0x000fca0003f6e000 */
[----:B------:R-:W1:Y:S01]  /*a190*/  MUFU.EX2 R41, R41 ;  /* 0x0000002900297308 */ /* 0x000e620000000800 */
[----:B------:R-:W-:Y:S01]  /*a1a0*/  @!P5 FMUL R36, R36, R36 ;  /* 0x000000242424d220 */ /* 0x000fe20000400000 */
[----:B------:R-:W-:-:S06]  /*a1b0*/  FSETP.GEU.AND P5, PT, R44, -126, PT ;  /* 0xc2fc00002c00780b */ /* 0x000fcc0003fae000 */
[----:B------:R-:W-:Y:S01]  /*a1c0*/  @!P3 FMUL R48, R48, 0.5 ;  /* 0x3f0000003030b820 */ /* 0x000fe20000400000 */
[----:B------:R-:W-:Y:S01]  /*a1d0*/  @!P6 FMUL R37, R37, R37 ;  /* 0x000000252525e220 */ /* 0x000fe20000400000 */
[----:B------:R-:W-:-:S04]  /*a1e0*/  FSETP.GEU.AND P6, PT, R45, -126, PT ;  /* 0xc2fc00002d00780b */ /* 0x000fc80003fce000 */
[----:B------:R-:W1:Y:S01]  /*a1f0*/  MUFU.EX2 R48, R48 ;  /* 0x0000003000307308 */ /* 0x000e620000000800 */
[----:B------:R-:W-:Y:S01]  /*a200*/  @!P5 FMUL R44, R44, 0.5 ;  /* 0x3f0000002c2cd820 */ /* 0x000fe20000400000 */
[----:B-1----:R-:W-:Y:S01]  /*a210*/  @!P4 FMUL R41, R41, R41 ;  /* 0x000000292929c220 */ /* 0x002fe20000400000 */
[----:B------:R-:W-:-:S05]  /*a220*/  FSETP.GEU.AND P4, PT, R49, -126, PT ;  /* 0xc2fc00003100780b */ /* 0x000fca0003f8e000 */
[----:B------:R-:W1:Y:S01]  /*a230*/  MUFU.EX2 R44, R44 ;  /* 0x0000002c002c7308 */ /* 0x000e620000000800 */
[----:B------:R-:W-:-:S07]  /*a240*/  @!P6 FMUL R45, R45, 0.5 ;  /* 0x3f0000002d2de820 */ /* 0x000fce0000400000 */
[----:B------:R-:W1:Y:S01]  /*a250*/  MUFU.EX2 R45, R45 ;  /* 0x0000002d002d7308 */ /* 0x000e620000000800 */
[----:B------:R-:W-:Y:S01]  /*a260*/  @!P4 FMUL R49, R49, 0.5 ;  /* 0x3f0000003131c820 */ /* 0x000fe20000400000 */
[----:B------:R-:W-:Y:S01]  /*a270*/  @!P3 FMUL R48, R48, R48 ;  /* 0x000000303030b220 */ /* 0x000fe20000400000 */
        /* <DEDUP_REMOVED lines=11> */
[----:B------:R-:W4:Y:S01]  /*a330*/  MUFU.EX2 R52, R52 ;  /* 0x0000003400347308 */ /* 0x000f220000000800 */
[----:B------:R-:W-:-:S07]  /*a340*/  @!P6 FMUL R53, R53, 0.5 ;  /* 0x3f0000003535e820 */ /* 0x000fce0000400000 */
[----:B------:R-:W4:Y:S01]  /*a350*/  MUFU.EX2 R53, R53 ;  /* 0x0000003500357308 */ /* 0x000f220000000800 */
[----:B------:R-:W-:Y:S01]  /*a360*/  @!P4 FMUL R57, R57, 0.5 ;  /* 0x3f0000003939c820 */ /* 0x000fe20000400000 */
[----:B-1----:R-:W-:Y:S01]  /*a370*/  @!P3 FMUL R56, R56, R56 ;  /* 0x000000383838b220 */ /* 0x002fe20000400000 */
[----:B------:R-:W-:-:S05]  /*a380*/  FSETP.GEU.AND P3, PT, R64, -126, PT ;  /* 0xc2fc00004000780b */ /* 0x000fca0003f6e000 */
[----:B------:R-:W1:Y:S01]  /*a390*/  MUFU.EX2 R57, R57 ;  /* 0x0000003900397308 */ /* 0x000e620000000800 */
[----:B----4-:R-:W-:Y:S01]  /*a3a0*/  @!P5 FMUL R52, R52, R52 ;  /* 0x000000343434d220 */ /* 0x010fe20000400000 */
[----:B------:R-:W-:Y:S01]  /*a3b0*/  FSETP.GEU.AND P5, PT, R60, -126, PT ;  /* 0xc2fc00003c00780b */ /* 0x000fe20003fae000 */
[----:B------:R-:W-:Y:S01]  /*a3c0*/  @!P6 FMUL R53, R53, R53 ;  /* 0x000000353535e220 */ /* 0x000fe20000400000 */
[----:B------:R-:W-:-:S04]  /*a3d0*/  FSETP.GEU.AND P6, PT, R61, -126, PT ;  /* 0xc2fc00003d00780b */ /* 0x000fc80003fce000 */
[----:B------:R-:W-:-:S07]  /*a3e0*/  @!P3 FMUL R64, R64, 0.5 ;  /* 0x3f0000004040b820 */ /* 0x000fce0000400000 */
[----:B------:R-:W-:Y:S01]  /*a3f0*/  @!P5 FMUL R60, R60, 0.5 ;  /* 0x3f0000003c3cd820 */ /* 0x000fe20000400000 */
[----:B-1----:R-:W-:Y:S01]  /*a400*/  @!P4 FMUL R57, R57, R57 ;  /* 0x000000393939c220 */ /* 0x002fe20000400000 */
[----:B------:R-:W-:Y:S01]  /*a410*/  FSETP.GEU.AND P4, PT, R65, -126, PT ;  /* 0xc2fc00004100780b */ /* 0x000fe20003f8e000 */
[----:B------:R-:W1:Y:S01]  /*a420*/  MUFU.EX2 R64, R64 ;  /* 0x0000004000407308 */ /* 0x000e620000000800 */
[----:B------:R-:W-:-:S07]  /*a430*/  @!P6 FMUL R61, R61, 0.5 ;  /* 0x3f0000003d3de820 */ /* 0x000fce0000400000 */
[----:B------:R-:W4:Y:S04]  /*a440*/  MUFU.EX2 R60, R60 ;  /* 0x0000003c003c7308 */ /* 0x000f280000000800 */
[----:B------:R-:W-:-:S04]  /*a450*/  @!P4 FMUL R65, R65, 0.5 ;  /* 0x3f0000004141c820 */ /* 0x000fc80000400000 */
[----:B------:R-:W4:Y:S08]  /*a460*/  MUFU.EX2 R61, R61 ;  /* 0x0000003d003d7308 */ /* 0x000f300000000800 */
[----:B------:R-:W4:Y:S01]  /*a470*/  MUFU.EX2 R65, R65 ;  /* 0x0000004100417308 */ /* 0x000f220000000800 */
[----:B-1----:R-:W-:Y:S01]  /*a480*/  @!P3 FMUL R64, R64, R64 ;  /* 0x000000404040b220 */ /* 0x002fe20000400000 */
[----:B------:R-:W-:Y:S01]  /*a490*/  FSETP.GEU.AND P3, PT, R72, -126, PT ;  /* 0xc2fc00004800780b */ /* 0x000fe20003f6e000 */
[----:B----4-:R-:W-:Y:S01]  /*a4a0*/  @!P5 FMUL R60, R60, R60 ;  /* 0x0000003c3c3cd220 */ /* 0x010fe20000400000 */
[----:B------:R-:W-:Y:S01]  /*a4b0*/  FSETP.GEU.AND P5, PT, R68, -126, PT ;  /* 0xc2fc00004400780b */ /* 0x000fe20003fae000 */
[----:B------:R-:W-:Y:S01]  /*a4c0*/  @!P6 FMUL R61, R61, R61 ;  /* 0x0000003d3d3de220 */ /* 0x000fe20000400000 */
[----:B------:R-:W-:Y:S01]  /*a4d0*/  FSETP.GEU.AND P6, PT, R69, -126, PT ;  /* 0xc2fc00004500780b */ /* 0x000fe20003fce000 */
[----:B------:R-:W-:Y:S01]  /*a4e0*/  @!P4 FMUL R65, R65, R65 ;  /* 0x000000414141c220 */ /* 0x000fe20000400000 */
[----:B------:R-:W-:-:S07]  /*a4f0*/  FSETP.GEU.AND P4, PT, R73, -126, PT ;  /* 0xc2fc00004900780b */ /* 0x000fce0003f8e000 */
[----:B------:R-:W-:Y:S02]  /*a500*/  @!P3 FMUL R72, R72, 0.5 ;  /* 0x3f0000004848b820 */ /* 0x000fe40000400000 */
[----:B------:R-:W-:Y:S02]  /*a510*/  @!P5 FMUL R68, R68, 0.5 ;  /* 0x3f0000004444d820 */ /* 0x000fe40000400000 */
[----:B------:R-:W-:Y:S02]  /*a520*/  @!P6 FMUL R69, R69, 0.5 ;  /* 0x3f0000004545e820 */ /* 0x000fe40000400000 */
[----:B------:R-:W1:Y:S01]  /*a530*/  MUFU.EX2 R72, R72 ;  /* 0x0000004800487308 */ /* 0x000e620000000800 */
[----:B------:R-:W-:-:S07]  /*a540*/  @!P4 FMUL R73, R73, 0.5 ;  /* 0x3f0000004949c820 */ /* 0x000fce0000400000 */
[----:B------:R-:W4:Y:S08]  /*a550*/  MUFU.EX2 R68, R68 ;  /* 0x0000004400447308 */ /* 0x000f300000000800 */
        /* <DEDUP_REMOVED lines=13> */
[----:B------:R1:W4:Y:S01]  /*a630*/  MUFU.EX2 R6, R105 ;  /* 0x0000006900067308 */ /* 0x0003220000000800 */
[----:B------:R-:W-:-:S07]  /*a640*/  @!P4 FMUL R109, R109, 0.5 ;  /* 0x3f0000006d6dc820 */ /* 0x000fce0000400000 */
[----:B------:R-:W4:Y:S01]  /*a650*/  MUFU.EX2 R120, R120 ;  /* 0x0000007800787308 */ /* 0x000f220000000800 */
[----:B------:R-:W-:-:S01]  /*a660*/  FADD R92, R7, R57 ;  /* 0x00000039075c7221 */ /* 0x000fc20000000000 */
[----:B------:R-:W-:Y:S01]  /*a670*/  FADD R89, R11, R60 ;  /* 0x0000003c0b597221 */ /* 0x000fe20000000000 */
[----:B-1----:R-:W3:Y:S04]  /*a680*/  LDL.LU R105, [R1+0x60] ;  /* 0x0000600001697983 */ /* 0x002ee80000300800 */
[----:B------:R-:W2:Y:S01]  /*a690*/  LDL.LU R149, [R1+0x54] ;  /* 0x0000540001957983 */ /* 0x000ea20000300800 */
[----:B------:R-:W1:Y:S08]  /*a6a0*/  MUFU.EX2 R108, R108 ;  /* 0x0000006c006c7308 */ /* 0x000e700000000800 */
[----:B------:R-:W1:Y:S01]  /*a6b0*/  MUFU.EX2 R109, R109 ;  /* 0x0000006d006d7308 */ /* 0x000e620000000800 */
[----:B----4-:R-:W-:Y:S01]  /*a6c0*/  @!P5 FMUL R6, R6, R6 ;  /* 0x000000060606d220 */ /* 0x010fe20000400000 */
[----:B------:R-:W-:Y:S01]  /*a6d0*/  @!P3 FMUL R120, R120, R120 ;  /* 0x000000787878b220 */ /* 0x000fe20000400000 */
[----:B------:R-:W-:-:S02]  /*a6e0*/  FSETP.GEU.AND P5, PT, R136, -126, PT ;  /* 0xc2fc00008800780b */ /* 0x000fc40003fae000 */
[----:B------:R-:W-:Y:S01]  /*a6f0*/  FSETP.GEU.AND P3, PT, R112, -126, PT ;  /* 0xc2fc00007000780b */ /* 0x000fe20003f6e000 */
[----:B-1----:R-:W-:Y:S01]  /*a700*/  @!P6 FMUL R108, R108, R108 ;  /* 0x0000006c6c6ce220 */ /* 0x002fe20000400000 */
        /* <DEDUP_REMOVED lines=12> */
[----:B----4-:R-:W-:Y:S01]  /*a7d0*/  @!P3 FMUL R112, R112, R112 ;  /* 0x000000707070b220 */ /* 0x010fe20000400000 */
[----:B------:R-:W-:-:S02]  /*a7e0*/  FSETP.GEU.AND P5, PT, R124, -126, PT ;  /* 0xc2fc00007c00780b */ /* 0x000fc40003fae000 */
        /* <DEDUP_REMOVED lines=22> */
[----:B------:R-:W-:Y:S01]  /*a950*/  @!P3 FMUL R128, R128, 0.5 ;  /* 0x3f0000008080b820 */ /* 0x000fe20000400000 */
[----:B------:R-:W-:Y:S01]  /*a960*/  FADD R9, R28, R120 ;  /* 0x000000781c097221 */ /* 0x000fe20000000000 */
[----:B------:R-:W-:Y:S02]  /*a970*/  @!P6 FMUL R141, R141, 0.5 ;  /* 0x3f0000008d8de820 */ /* 0x000fe40000400000 */
[----:B------:R-:W1:Y:S01]  /*a980*/  MUFU.EX2 R116, R116 ;  /* 0x0000007400747308 */ /* 0x000e620000000800 */
[----:B------:R-:W-:-:S01]  /*a990*/  FADD R92, R92, R9 ;  /* 0x000000095c5c7221 */ /* 0x000fc20000000000 */
[----:B------:R-:W-:Y:S01]  /*a9a0*/  FADD R9, R18, R73 ;  /* 0x0000004912097221 */ /* 0x000fe20000000000 */
[----:B------:R-:W-:-:S01]  /*a9b0*/  FADD R10, R44, R136 ;  /* 0x000000882c0a7221 */ /* 0x000fc20000000000 */
[----:B------:R-:W-:-:S04]  /*a9c0*/  @!P4 FMUL R129, R129, 0.5 ;  /* 0x3f0000008181c820 */ /* 0x000fc80000400000 */
[----:B------:R-:W4:Y:S01]  /*a9d0*/  MUFU.EX2 R128, R128 ;  /* 0x0000008000807308 */ /* 0x000f220000000800 */
[----:B------:R-:W-:-:S07]  /*a9e0*/  FADD R9, R9, R10 ;  /* 0x0000000a09097221 */ /* 0x000fce0000000000 */
[----:B------:R-:W4:Y:S01]  /*a9f0*/  MUFU.EX2 R141, R141 ;  /* 0x0000008d008d7308 */ /* 0x000f220000000800 */
[----:B------:R-:W-:-:S01]  /*aa00*/  FADD R92, R92, R9 ;  /* 0x000000095c5c7221 */ /* 0x000fc20000000000 */
[----:B------:R-:W-:-:S06]  /*aa10*/  FADD R9, R29, R121 ;  /* 0x000000791d097221 */ /* 0x000fcc0000000000 */
[----:B------:R-:W4:Y:S01]  /*aa20*/  MUFU.EX2 R129, R129 ;  /* 0x0000008100817308 */ /* 0x000f220000000800 */
[----:B------:R-:W-:-:S01]  /*aa30*/  FADD R89, R89, R9 ;  /* 0x0000000959597221 */ /* 0x000fc20000000000 */
[----:B------:R-:W-:Y:S01]  /*aa40*/  FADD R9, R19, R6 ;  /* 0x0000000613097221 */ /* 0x000fe20000000000 */
[----:B------:R-:W-:-:S01]  /*aa50*/  FADD R10, R45, R137 ;  /* 0x000000892d0a7221 */ /* 0x000fc20000000000 */
[----:B-1----:R-:W-:Y:S01]  /*aa60*/  @!P5 FMUL R116, R116, R116 ;  /* 0x000000747474d220 */ /* 0x002fe20000400000 */
[----:B----4-:R-:W-:Y:S01]  /*aa70*/  @!P3 FMUL R128, R128, R128 ;  /* 0x000000808080b220 */ /* 0x010fe20000400000 */
[----:B------:R-:W-:Y:S02]  /*aa80*/  FSETP.GEU.AND P5, PT, R144, -126, PT ;  /* 0xc2fc00009000780b */ /* 0x000fe40003fae000 */
[----:B------:R-:W-:Y:S01]  /*aa90*/  FSETP.GEU.AND P3, PT, R145, -126, PT ;  /* 0xc2fc00009100780b */ /* 0x000fe20003f6e000 */
[----:B------:R-:W-:Y:S01]  /*aaa0*/  FADD R9, R9, R10 ;  /* 0x0000000a09097221 */ /* 0x000fe20000000000 */
[----:B------:R-:W-:Y:S01]  /*aab0*/  @!P6 FMUL R141, R141, R141 ;  /* 0x0000008d8d8de220 */ /* 0x000fe20000400000 */
[----:B------:R-:W-:Y:S01]  /*aac0*/  FSETP.GEU.AND P6, PT, R132, -126, PT ;  /* 0xc2fc00008400780b */ /* 0x000fe20003fce000 */
[----:B------:R-:W-:-:S01]  /*aad0*/  FADD R10, R32, R124 ;  /* 0x0000007c200a7221 */ /* 0x000fc20000000000 */
[----:B------:R-:W-:Y:S01]  /*aae0*/  FADD R89, R89, R9 ;  /* 0x0000000959597221 */ /* 0x000fe20000000000 */
[----:B------:R-:W-:-:S01]  /*aaf0*/  FADD R9, R12, R61 ;  /* 0x0000003d0c097221 */ /* 0x000fc20000000000 */
[----:B------:R-:W-:Y:S01]  /*ab00*/  @!P4 FMUL R129, R129, R129 ;  /* 0x000000818181c220 */ /* 0x000fe20000400000 */
[----:B------:R-:W-:-:S02]  /*ab10*/  FSETP.GEU.AND P4, PT, R148, -126, PT ;  /* 0xc2fc00009400780b */ /* 0x000fc40003f8e000 */
[----:B------:R-:W-:Y:S01]  /*ab20*/  FADD R9, R9, R10 ;  /* 0x0000000a09097221 */ /* 0x000fe20000000000 */
[----:B------:R-:W-:-:S01]  /*ab30*/  FADD R10, R20, R108 ;  /* 0x0000006c140a7221 */ /* 0x000fc20000000000 */
[----:B------:R-:W-:Y:S01]  /*ab40*/  FADD R76, R48, R140 ;  /* 0x0000008c304c7221 */ /* 0x000fe20000000000 */
[----:B------:R-:W-:Y:S01]  /*ab50*/  @!P5 FMUL R144, R144, 0.5 ;  /* 0x3f0000009090d820 */ /* 0x000fe20000400000 */
[----:B------:R-:W-:Y:S02]  /*ab60*/  @!P3 FMUL R145, R145, 0.5 ;  /* 0x3f0000009191b820 */ /* 0x000fe40000400000 */
[----:B------:R-:W-:-:S01]  /*ab70*/  FADD R10, R10, R76 ;  /* 0x0000004c0a0a7221 */ /* 0x000fc20000000000 */
[----:B------:R-:W-:Y:S02]  /*ab80*/  @!P6 FMUL R132, R132, 0.5 ;  /* 0x3f0000008484e820 */ /* 0x000fe40000400000 */
[----:B------:R-:W1:Y:S01]  /*ab90*/  MUFU.EX2 R144, R144 ;  /* 0x0000009000907308 */ /* 0x000e620000000800 */
[----:B------:R-:W-:-:S01]  /*aba0*/  FADD R9, R9, R10 ;  /* 0x0000000a09097221 */ /* 0x000fc20000000000 */
[----:B------:R-:W-:Y:S01]  /*abb0*/  @!P4 FMUL R148, R148, 0.5 ;  /* 0x3f0000009494c820 */ /* 0x000fe20000400000 */
[----:B------:R-:W-:-:S01]  /*abc0*/  FADD R10, R13, R64 ;  /* 0x000000400d0a7221 */ /* 0x000fc20000000000 */
[----:B------:R-:W-:-:S04]  /*abd0*/  FADD R76, R33, R125 ;  /* 0x0000007d214c7221 */ /* 0x000fc80000000000 */
[----:B------:R-:W4:Y:S01]  /*abe0*/  MUFU.EX2 R145, R145 ;  /* 0x0000009100917308 */ /* 0x000f220000000800 */
[----:B------:R-:W-:-:S01]  /*abf0*/  FADD R10, R10, R76 ;  /* 0x0000004c0a0a7221 */ /* 0x000fc20000000000 */
[----:B------:R-:W-:Y:S01]  /*ac00*/  FADD R76, R21, R109 ;  /* 0x0000006d154c7221 */ /* 0x000fe20000000000 */
[----:B------:R-:W-:-:S05]  /*ac10*/  FADD R77, R49, R141 ;  /* 0x0000008d314d7221 */ /* 0x000fca0000000000 */
[----:B------:R-:W4:Y:S01]  /*ac20*/  MUFU.EX2 R132, R132 ;  /* 0x0000008400847308 */ /* 0x000f220000000800 */
[----:B------:R-:W-:-:S07]  /*ac30*/  FADD R76, R76, R77 ;  /* 0x0000004d4c4c7221 */ /* 0x000fce0000000000 */
[----:B------:R-:W4:Y:S01]  /*ac40*/  MUFU.EX2 R148, R148 ;  /* 0x0000009400947308 */ /* 0x000f220000000800 */
[----:B------:R-:W-:-:S01]  /*ac50*/  FADD R10, R10, R76 ;  /* 0x0000004c0a0a7221 */ /* 0x000fc20000000000 */
[----:B------:R-:W-:Y:S01]  /*ac60*/  FADD R76, R14, R65 ;  /* 0x000000410e4c7221 */ /* 0x000fe20000000000 */
[----:B------:R-:W-:-:S01]  /*ac70*/  FADD R77, R36, R128 ;  /* 0x00000080244d7221 */ /* 0x000fc20000000000 */
[----:B-1----:R-:W-:Y:S01]  /*ac80*/  @!P5 FMUL R144, R144, R144 ;  /* 0x000000909090d220 */ /* 0x002fe20000400000 */
[----:B----4-:R-:W-:Y:S01]  /*ac90*/  @!P3 FMUL R145, R145, R145 ;  /* 0x000000919191b220 */ /* 0x010fe20000400000 */
[----:B------:R-:W-:Y:S01]  /*aca0*/  FSETP.GEU.AND P3, PT, R133, -126, PT ;  /* 0xc2fc00008500780b */ /* 0x000fe20003f6e000 */
[----:B------:R-:W-:-:S01]  /*acb0*/  FADD R76, R76, R77 ;  /* 0x0000004d4c4c7221 */ /* 0x000fc20000000000 */
[----:B------:R-:W-:Y:S01]  /*acc0*/  FADD R77, R22, R112 ;  /* 0x00000070164d7221 */ /* 0x000fe20000000000 */
[----:B------:R-:W-:-:S01]  /*acd0*/  FADD R80, R52, R144 ;  /* 0x0000009034507221 */ /* 0x000fc20000000000 */
[----:B------:R-:W-:Y:S01]  /*ace0*/  @!P6 FMUL R132, R132, R132 ;  /* 0x000000848484e220 */ /* 0x000fe20000400000 */
[----:B------:R-:W-:-:S02]  /*acf0*/  FSETP.GEU.AND P5, PT, R85, -126, PT ;  /* 0xc2fc00005500780b */ /* 0x000fc40003fae000 */
[----:B------:R-:W-:Y:S01]  /*ad00*/  FSETP.GEU.AND P6, PT, R117, -126, PT ;  /* 0xc2fc00007500780b */ /* 0x000fe20003fce000 */
[----:B------:R-:W-:-:S01]  /*ad10*/  FADD R77, R77, R80 ;  /* 0x000000504d4d7221 */ /* 0x000fc20000000000 */
[----:B------:R-:W-:Y:S01]  /*ad20*/  @!P4 FMUL R148, R148, R148 ;  /* 0x000000949494c220 */ /* 0x000fe20000400000 */
[----:B------:R-:W-:Y:S02]  /*ad30*/  FSETP.GEU.AND P4, PT, R5, -126, PT ;  /* 0xc2fc00000500780b */ /* 0x000fe40003f8e000 */
[----:B------:R-:W-:Y:S01]  /*ad40*/  FADD R76, R76, R77 ;  /* 0x0000004d4c4c7221 */ /* 0x000fe20000000000 */
[----:B------:R-:W-:-:S01]  /*ad50*/  FADD R77, R15, R68 ;  /* 0x000000440f4d7221 */ /* 0x000fc20000000000 */
[----:B------:R-:W-:Y:S01]  /*ad60*/  FADD R80, R37, R129 ;  /* 0x0000008125507221 */ /* 0x000fe20000000000 */
[----:B------:R-:W-:Y:S01]  /*ad70*/  @!P3 FMUL R133, R133, 0.5 ;  /* 0x3f0000008585b820 */ /* 0x000fe20000400000 */
[----:B------:R-:W-:Y:S02]  /*ad80*/  FADD R81, R53, R145 ;  /* 0x0000009135517221 */ /* 0x000fe40000000000 */
[----:B------:R-:W-:-:S01]  /*ad90*/  FADD R77, R77, R80 ;  /* 0x000000504d4d7221 */ /* 0x000fc20000000000 */
[----:B------:R-:W-:Y:S01]  /*ada0*/  FADD R80, R23, R113 ;  /* 0x0000007117507221 */ /* 0x000fe20000000000 */
[----:B------:R-:W-:Y:S01]  /*adb0*/  @!P5 FMUL R85, R85, 0.5 ;  /* 0x3f0000005555d820 */ /* 0x000fe20000400000 */
[----:B------:R-:W-:Y:S01]  /*adc0*/  @!P6 FMUL R117, R117, 0.5 ;  /* 0x3f0000007575e820 */ /* 0x000fe20000400000 */
[----:B------:R-:W1:Y:S01]  /*add0*/  MUFU.EX2 R133, R133 ;  /* 0x0000008500857308 */ /* 0x000e620000000800 */
[----:B------:R-:W-:Y:S01]  /*ade0*/  @!P4 FMUL R5, R5, 0.5 ;  /* 0x3f0000000505c820 */ /* 0x000fe20000400000 */
[----:B------:R-:W-:Y:S01]  /*adf0*/  FADD R80, R80, R81 ;  /* 0x0000005150507221 */ /* 0x000fe20000000000 */
[----:B------:R-:W-:-:S03]  /*ae00*/  FADD R81, R40, R132 ;  /* 0x0000008428517221 */ /* 0x000fc60000000000 */
[----:B------:R-:W-:Y:S02]  /*ae10*/  FADD R77, R77, R80 ;  /* 0x000000504d4d7221 */ /* 0x000fe40000000000 */
[----:B------:R-:W4:Y:S01]  /*ae20*/  MUFU.EX2 R85, R85 ;  /* 0x0000005500557308 */ /* 0x000f220000000800 */
[----:B------:R-:W-:-:S07]  /*ae30*/  FADD R80, R16, R69 ;  /* 0x0000004510507221 */ /* 0x000fce0000000000 */
[----:B------:R-:W4:Y:S01]  /*ae40*/  MUFU.EX2 R117, R117 ;  /* 0x0000007500757308 */ /* 0x000f220000000800 */
[----:B------:R-:W-:-:S07]  /*ae50*/  FADD R80, R80, R81 ;  /* 0x0000005150507221 */ /* 0x000fce0000000000 */
[----:B------:R-:W3:Y:S01]  /*ae60*/  MUFU.EX2 R5, R5 ;  /* 0x0000000500057308 */ /* 0x000ee20000000800 */
[----:B------:R-:W-:-:S01]  /*ae70*/  FADD R81, R24, R116 ;  /* 0x0000007418517221 */ /* 0x000fc20000000000 */
[----:B------:R-:W-:Y:S01]  /*ae80*/  FADD R84, R56, R148 ;  /* 0x0000009438547221 */ /* 0x000fe20000000000 */
[----:B-1----:R-:W-:-:S03]  /*ae90*/  @!P3 FMUL R133, R133, R133 ;  /* 0x000000858585b220 */ /* 0x002fc60000400000 */
[----:B------:R-:W-:Y:S01]  /*aea0*/  FADD R81, R81, R84 ;  /* 0x0000005451517221 */ /* 0x000fe20000000000 */
[----:B------:R-:W-:-:S01]  /*aeb0*/  FADD R84, R41, R133 ;  /* 0x0000008529547221 */ /* 0x000fc20000000000 */
[----:B----4-:R-:W-:Y:S02]  /*aec0*/  @!P5 FMUL R85, R85, R85 ;  /* 0x000000555555d220 */ /* 0x010fe40000400000 */
[----:B------:R-:W-:-:S01]  /*aed0*/  FADD R80, R80, R81 ;  /* 0x0000005150507221 */ /* 0x000fc20000000000 */
[----:B------:R-:W-:Y:S01]  /*aee0*/  FADD R81, R17, R72 ;  /* 0x0000004811517221 */ /* 0x000fe20000000000 */
[----:B------:R-:W-:Y:S01]  /*aef0*/  @!P6 FMUL R117, R117, R117 ;  /* 0x000000757575e220 */ /* 0x000fe20000400000 */
[----:B---3--:R-:W-:Y:S02]  /*af00*/  @!P4 FMUL R5, R5, R5 ;  /* 0x000000050505c220 */ /* 0x008fe40000400000 */
[----:B------:R-:W-:-:S01]  /*af10*/  FADD R81, R81, R84 ;  /* 0x0000005451517221 */ /* 0x000fc20000000000 */
[----:B------:R-:W-:Y:S01]  /*af20*/  FADD R84, R25, R117 ;  /* 0x0000007519547221 */ /* 0x000fe20000000000 */
[----:B------:R-:W-:-:S04]  /*af30*/  FADD R88, R85, R5 ;  /* 0x0000000555587221 */ /* 0x000fc80000000000 */
[----:B------:R-:W-:-:S04]  /*af40*/  FADD R84, R84, R88 ;  /* 0x0000005854547221 */ /* 0x000fc80000000000 */
[----:B------:R-:W-:Y:S01]  /*af50*/  FADD R81, R81, R84 ;  /* 0x0000005451517221 */ /* 0x000fe20000000000 */
[----:B------:R-:W-:-:S04]  /*af60*/  FMNMX R84, R26, R8, !PT ;  /* 0x000000081a547209 */ /* 0x000fc80007800000 */
        /* <DEDUP_REMOVED lines=62> */
[----:B------:R-:W-:Y:S01]  /*b350*/  FMNMX R88, R151, R84, !PT ;  /* 0x0000005497587209 */ /* 0x000fe20007800000 */
[----:B------:R-:W-:-:S04]  /*b360*/  FADD R80, R9, R80 ;  /* 0x0000005009507221 */ /* 0x000fc80000000000 */
[----:B------:R-:W1:Y:S02]  /*b370*/  SHFL.BFLY PT, R9, R88, 0x1, 0x1f ;  /* 0x0c201f0058097f89 */ /* 0x000e6400000e0000 */
[----:B-1----:R-:W-:-:S05]  /*b380*/  FMNMX R88, R88, R9, !PT ;  /* 0x0000000958587209 */ /* 0x002fca0007800000 */
[----:B------:R-:W1:Y:S01]  /*b390*/  SHFL.BFLY PT, R84, R88, 0x2, 0x1f ;  /* 0x0c401f0058547f89 */ /* 0x000e6200000e0000 */
[----:B------:R-:W-:-:S01]  /*b3a0*/  FADD R76, R92, R76 ;  /* 0x0000004c5c4c7221 */ /* 0x000fc20000000000 */
[----:B------:R-:W-:Y:S01]  /*b3b0*/  FADD R81, R10, R81 ;  /* 0x000000510a517221 */ /* 0x000fe20000000000 */
[----:B------:R-:W-:-:S01]  /*b3c0*/  FADD R77, R89, R77 ;  /* 0x0000004d594d7221 */ /* 0x000fc20000000000 */
[----:B------:R-:W3:Y:S01]  /*b3d0*/  LDL.LU R92, [R1+0x50] ;  /* 0x00005000015c7983 */ /* 0x000ee20000300800 */
[----:B------:R-:W-:Y:S01]  /*b3e0*/  FMUL R9, R93, UR32 ;  /* 0x000000205d097c20 */ /* 0x000fe20008400000 */
[----:B------:R-:W-:Y:S02]  /*b3f0*/  FADD R76, R76, R80 ;  /* 0x000000504c4c7221 */ /* 0x000fe40000000000 */
[----:B------:R-:W4:Y:S01]  /*b400*/  LDL.LU R89, [R1+0x44] ;  /* 0x0000440001597983 */ /* 0x000f220000300800 */
[----:B------:R-:W-:-:S03]  /*b410*/  FADD R80, R77, R81 ;  /* 0x000000514d507221 */ /* 0x000fc60000000000 */
[----:B------:R-:W2:Y:S01]  /*b420*/  LDL.LU R93, [R1+0x40] ;  /* 0x00004000015d7983 */ /* 0x000ea20000300800 */
[----:B-1----:R-:W-:-:S03]  /*b430*/  FMNMX R10, R88, R84, !PT ;  /* 0x00000054580a7209 */ /* 0x002fc60007800000 */
[----:B------:R-:W3:Y:S04]  /*b440*/  LDL.LU R88, [R1+0x30] ;  /* 0x0000300001587983 */ /* 0x000ee80000300800 */
[----:B------:R-:W4:Y:S04]  /*b450*/  LDL.LU R84, [R1+0x34] ;  /* 0x0000340001547983 */ /* 0x000f280000300800 */
[----:B------:R-:W2:Y:S01]  /*b460*/  LDL.LU R81, [R1+0x24] ;  /* 0x0000240001517983 */ /* 0x000ea20000300800 */
[----:B------:R-:W-:Y:S02]  /*b470*/  FSETP.GEU.AND P3, PT, R9, -126, PT ;  /* 0xc2fc00000900780b */ /* 0x000fe40003f6e000 */
[----:B------:R-:W-:Y:S01]  /*b480*/  FSETP.NEU.AND P4, PT, R10, -INF , PT ;  /* 0xff8000000a00780b */ /* 0x000fe20003f8d000 */
[----:B------:R-:W-:-:S10]  /*b490*/  FADD R80, R76, R80 ;  /* 0x000000504c507221 */ /* 0x000fd40000000000 */
[----:B------:R-:W-:-:S04]  /*b4a0*/  @!P3 FMUL R9, R9, 0.5 ;  /* 0x3f0000000909b820 */ /* 0x000fc80000400000 */
[----:B------:R1:W1:Y:S01]  /*b4b0*/  MUFU.EX2 R77, R9 ;  /* 0x00000009004d7308 */ /* 0x0002620000000800 */
[----:B------:R-:W-:-:S05]  /*b4c0*/  FSEL R76, R10, RZ, P4 ;  /* 0x000000ff0a4c7208 */ /* 0x000fca0002000000 */
[----:B-1----:R-:W-:-:S04]  /*b4d0*/  FMUL R9, R76, UR32 ;  /* 0x000000204c097c20 */ /* 0x002fc80008400000 */
[--C-:B------:R-:W-:Y:S01]  /*b4e0*/  FFMA R30, R30, UR32, -R9.reuse ;  /* 0x000000201e1e7c23 */ /* 0x100fe20008000809 */
[----:B------:R-:W-:-:S01]  /*b4f0*/  FFMA R26, R26, UR32, -R9 ;  /* 0x000000201a1a7c23 */ /* 0x000fc20008000809 */
[--C-:B------:R-:W-:Y:S01]  /*b500*/  FFMA R31, R31, UR32, -R9.reuse ;  /* 0x000000201f1f7c23 */ /* 0x100fe20008000809 */
[----:B------:R-:W-:Y:S02]  /*b510*/  @!P3 FMUL R77, R77, R77 ;  /* 0x0000004d4d4db220 */ /* 0x000fe40000400000 */
[----:B------:R-:W-:Y:S01]  /*b520*/  FSETP.GEU.AND P3, PT, R30, -126, PT ;  /* 0xc2fc00001e00780b */ /* 0x000fe20003f6e000 */
[----:B------:R-:W-:-:S01]  /*b530*/  FFMA R27, R27, UR32, -R9 ;  /* 0x000000201b1b7c23 */ /* 0x000fc20008000809 */
[----:B------:R-:W-:Y:S02]  /*b540*/  FSETP.GEU.AND P5, PT, R26, -126, PT ;  /* 0xc2fc00001a00780b */ /* 0x000fe40003fae000 */
[----:B------:R-:W-:Y:S02]  /*b550*/  FSETP.GEU.AND P4, PT, R31, -126, PT ;  /* 0xc2fc00001f00780b */ /* 0x000fe40003f8e000 */
[----:B------:R-:W-:-:S07]  /*b560*/  FSETP.GEU.AND P6, PT, R27, -126, PT ;  /* 0xc2fc00001b00780b */ /* 0x000fce0003fce000 */
[----:B------:R-:W-:Y:S02]  /*b570*/  @!P3 FMUL R30, R30, 0.5 ;  /* 0x3f0000001e1eb820 */ /* 0x000fe40000400000 */
[----:B------:R-:W-:Y:S02]  /*b580*/  @!P5 FMUL R26, R26, 0.5 ;  /* 0x3f0000001a1ad820 */ /* 0x000fe40000400000 */
[----:B------:R-:W-:Y:S02]  /*b590*/  @!P4 FMUL R31, R31, 0.5 ;  /* 0x3f0000001f1fc820 */ /* 0x000fe40000400000 */
[----:B------:R-:W1:Y:S01]  /*b5a0*/  MUFU.EX2 R30, R30 ;  /* 0x0000001e001e7308 */ /* 0x000e620000000800 */
[----:B------:R-:W-:-:S07]  /*b5b0*/  @!P6 FMUL R27, R27, 0.5 ;  /* 0x3f0000001b1be820 */ /* 0x000fce0000400000 */
[----:B------:R-:W1:Y:S08]  /*b5c0*/  MUFU.EX2 R26, R26 ;  /* 0x0000001a001a7308 */ /* 0x000e700000000800 */
[----:B------:R-:W1:Y:S01]  /*b5d0*/  MUFU.EX2 R31, R31 ;  /* 0x0000001f001f7308 */ /* 0x000e620000000800 */
[----:B------:R-:W-:-:S07]  /*b5e0*/  FFMA R38, R38, UR32, -R9 ;  /* 0x0000002026267c23 */ /* 0x000fce0008000809 */
[----:B------:R-:W1:Y:S01]  /*b5f0*/  MUFU.EX2 R27, R27 ;  /* 0x0000001b001b7308 */ /* 0x000e620000000800 */
[----:B------:R-:W-:-:S01]  /*b600*/  FFMA R34, R34, UR32, -R9 ;  /* 0x0000002022227c23 */ /* 0x000fc20008000809 */
[----:B-1----:R-:W-:Y:S01]  /*b610*/  @!P3 FMUL R30, R30, R30 ;  /* 0x0000001e1e1eb220 */ /* 0x002fe20000400000 */
[----:B------:R-:W-:Y:S01]  /*b620*/  FSETP.GEU.AND P3, PT, R38, -126, PT ;  /* 0xc2fc00002600780b */ /* 0x000fe20003f6e000 */
[--C-:B------:R-:W-:Y:S01]  /*b630*/  FFMA R39, R39, UR32, -R9.reuse ;  /* 0x0000002027277c23 */ /* 0x100fe20008000809 */
[----:B------:R-:W-:Y:S01]  /*b640*/  @!P5 FMUL R26, R26, R26 ;  /* 0x0000001a1a1ad220 */ /* 0x000fe20000400000 */
[----:B------:R-:W-:Y:S01]  /*b650*/  FSETP.GEU.AND P5, PT, R34, -126, PT ;  /* 0xc2fc00002200780b */ /* 0x000fe20003fae000 */
[----:B------:R-:W-:-:S01]  /*b660*/  FFMA R35, R35, UR32, -R9 ;  /* 0x0000002023237c23 */ /* 0x000fc20008000809 */
[----:B------:R-:W-:Y:S01]  /*b670*/  @!P4 FMUL R31, R31, R31 ;  /* 0x0000001f1f1fc220 */ /* 0x000fe20000400000 */
[----:B------:R-:W-:Y:S01]  /*b680*/  FSETP.GEU.AND P4, PT, R39, -126, PT ;  /* 0xc2fc00002700780b */ /* 0x000fe20003f8e000 */
[----:B------:R-:W-:-:S02]  /*b690*/  @!P6 FMUL R27, R27, R27 ;  /* 0x0000001b1b1be220 */ /* 0x000fc40000400000 */
[----:B------:R-:W-:-:S04]  /*b6a0*/  FSETP.GEU.AND P6, PT, R35, -126, PT ;  /* 0xc2fc00002300780b */ /* 0x000fc80003fce000 */
[----:B------:R-:W-:-:S03]  /*b6b0*/  @!P3 FMUL R38, R38, 0.5 ;  /* 0x3f0000002626b820 */ /* 0x000fc60000400000 */
[----:B------:R-:W-:-:S03]  /*b6c0*/  @!P5 FMUL R34, R34, 0.5 ;  /* 0x3f0000002222d820 */ /* 0x000fc60000400000 */
[----:B------:R-:W-:Y:S01]  /*b6d0*/  @!P4 FMUL R39, R39, 0.5 ;  /* 0x3f0000002727c820 */ /* 0x000fe20000400000 */
[----:B------:R-:W1:Y:S02]  /*b6e0*/  MUFU.EX2 R38, R38 ;  /* 0x0000002600267308 */ /* 0x000e640000000800 */
[----:B------:R-:W-:-:S06]  /*b6f0*/  @!P6 FMUL R35, R35, 0.5 ;  /* 0x3f0000002323e820 */ /* 0x000fcc0000400000 */
        /* <DEDUP_REMOVED lines=60> */
[----:B------:R-:W3:Y:S08]  /*bac0*/  MUFU.EX2 R58, R58 ;  /* 0x0000003a003a7308 */ /* 0x000ef00000000800 */
[----:B------:R-:W4:Y:S01]  /*bad0*/  MUFU.EX2 R63, R63 ;  /* 0x0000003f003f7308 */ /* 0x000f220000000800 */
[----:B------:R-:W-:-:S07]  /*bae0*/  FFMA R70, R70, UR32, -R9 ;  /* 0x0000002046467c23 */ /* 0x000fce0008000809 */
[----:B------:R-:W2:Y:S01]  /*baf0*/  MUFU.EX2 R59, R59 ;  /* 0x0000003b003b7308 */ /* 0x000ea20000000800 */
[----:B------:R-:W-:-:S01]  /*bb00*/  FFMA R66, R66, UR32, -R9 ;  /* 0x0000002042427c23 */ /* 0x000fc20008000809 */
[----:B-1----:R-:W-:Y:S01]  /*bb10*/  @!P3 FMUL R62, R62, R62 ;  /* 0x0000003e3e3eb220 */ /* 0x002fe20000400000 */
[----:B------:R-:W-:Y:S01]  /*bb20*/  FSETP.GEU.AND P3, PT, R70, -126, PT ;  /* 0xc2fc00004600780b */ /* 0x000fe20003f6e000 */
[--C-:B------:R-:W-:Y:S01]  /*bb30*/  FFMA R71, R71, UR32, -R9.reuse ;  /* 0x0000002047477c23 */ /* 0x100fe20008000809 */
[----:B---3--:R-:W-:Y:S01]  /*bb40*/  @!P5 FMUL R58, R58, R58 ;  /* 0x0000003a3a3ad220 */ /* 0x008fe20000400000 */
[----:B------:R-:W-:Y:S01]  /*bb50*/  FSETP.GEU.AND P5, PT, R66, -126, PT ;  /* 0xc2fc00004200780b */ /* 0x000fe20003fae000 */
[----:B------:R-:W-:-:S01]  /*bb60*/  FFMA R67, R67, UR32, -R9 ;  /* 0x0000002043437c23 */ /* 0x000fc20008000809 */
[----:B----4-:R-:W-:Y:S01]  /*bb70*/  @!P4 FMUL R63, R63, R63 ;  /* 0x0000003f3f3fc220 */ /* 0x010fe20000400000 */
[----:B------:R-:W-:Y:S01]  /*bb80*/  FSETP.GEU.AND P4, PT, R71, -126, PT ;  /* 0xc2fc00004700780b */ /* 0x000fe20003f8e000 */
[----:B--2---:R-:W-:-:S02]  /*bb90*/  @!P6 FMUL R59, R59, R59 ;  /* 0x0000003b3b3be220 */ /* 0x004fc40000400000 */
[----:B------:R-:W-:-:S04]  /*bba0*/  FSETP.GEU.AND P6, PT, R67, -126, PT ;  /* 0xc2fc00004300780b */ /* 0x000fc80003fce000 */
[----:B------:R-:W-:-:S03]  /*bbb0*/  @!P3 FMUL R70, R70, 0.5 ;  /* 0x3f0000004646b820 */ /* 0x000fc60000400000 */
[----:B------:R-:W-:-:S03]  /*bbc0*/  @!P5 FMUL R66, R66, 0.5 ;  /* 0x3f0000004242d820 */ /* 0x000fc60000400000 */
[----:B------:R-:W-:Y:S01]  /*bbd0*/  @!P4 FMUL R71, R71, 0.5 ;  /* 0x3f0000004747c820 */ /* 0x000fe20000400000 */
[----:B------:R-:W1:Y:S02]  /*bbe0*/  MUFU.EX2 R70, R70 ;  /* 0x0000004600467308 */ /* 0x000e640000000800 */
[----:B------:R-:W-:-:S06]  /*bbf0*/  @!P6 FMUL R67, R67, 0.5 ;  /* 0x3f0000004343e820 */ /* 0x000fcc0000400000 */
[----:B------:R-:W2:Y:S01]  /*bc00*/  MUFU.EX2 R66, R66 ;  /* 0x0000004200427308 */ /* 0x000ea20000000800 */
[----:B------:R-:W-:-:S07]  /*bc10*/  FMUL R153, R153, R77 ;  /* 0x0000004d99997220 */ /* 0x000fce0000400000 */
[----:B------:R-:W3:Y:S01]  /*bc20*/  MUFU.EX2 R71, R71 ;  /* 0x0000004700477308 */ /* 0x000ee20000000800 */
[-C--:B------:R-:W-:Y:S01]  /*bc30*/  FMUL R152, R152, R77.reuse ;  /* 0x0000004d98987220 */ /* 0x080fe20000400000 */
[-C--:B------:R-:W-:Y:S01]  /*bc40*/  FMUL R3, R3, R77.reuse ;  /* 0x0000004d03037220 */ /* 0x080fe20000400000 */
[----:B------:R-:W-:-:S05]  /*bc50*/  FMUL R2, R2, R77 ;  /* 0x0000004d02027220 */ /* 0x000fca0000400000 */
[----:B------:R-:W4:Y:S01]  /*bc60*/  MUFU.EX2 R67, R67 ;  /* 0x0000004300437308 */ /* 0x000f220000000800 */
[-C--:B------:R-:W-:Y:S01]  /*bc70*/  FMUL R0, R0, R77.reuse ;  /* 0x0000004d00007220 */ /* 0x080fe20000400000 */
        /* <DEDUP_REMOVED lines=42> */
[----:B------:R-:W-:Y:S01]  /*bf20*/  FMUL R206, R206, R77 ;  /* 0x0000004dcece7220 */ /* 0x000fe20000400000 */
[----:B------:R-:W-:-:S01]  /*bf30*/  FFMA R157, R77, R157, R80 ;  /* 0x0000009d4d9d7223 */ /* 0x000fc20000000050 */
[--C-:B------:R-:W-:Y:S01]  /*bf40*/  FFMA R77, R78, UR32, -R9.reuse ;  /* 0x000000204e4d7c23 */ /* 0x100fe20008000809 */
[----:B------:R-:W-:-:S01]  /*bf50*/  FFMA R74, R74, UR32, -R9 ;  /* 0x000000204a4a7c23 */ /* 0x000fc20008000809 */
[----:B-1----:R-:W-:Y:S01]  /*bf60*/  @!P3 FMUL R70, R70, R70 ;  /* 0x000000464646b220 */ /* 0x002fe20000400000 */
[----:B------:R-:W-:-:S01]  /*bf70*/  FFMA R78, R79, UR32, -R9 ;  /* 0x000000204f4e7c23 */ /* 0x000fc20008000809 */
[----:B--2---:R-:W-:Y:S01]  /*bf80*/  @!P5 FMUL R66, R66, R66 ;  /* 0x000000424242d220 */ /* 0x004fe20000400000 */
[----:B------:R-:W-:Y:S01]  /*bf90*/  FSETP.GEU.AND P3, PT, R77, -126, PT ;  /* 0xc2fc00004d00780b */ /* 0x000fe20003f6e000 */
[----:B------:R-:W-:Y:S01]  /*bfa0*/  FFMA R75, R75, UR32, -R9 ;  /* 0x000000204b4b7c23 */ /* 0x000fe20008000809 */
[----:B------:R-:W-:Y:S01]  /*bfb0*/  FSETP.GEU.AND P5, PT, R74, -126, PT ;  /* 0xc2fc00004a00780b */ /* 0x000fe20003fae000 */
[----:B---3--:R-:W-:Y:S01]  /*bfc0*/  @!P4 FMUL R71, R71, R71 ;  /* 0x000000474747c220 */ /* 0x008fe20000400000 */
[----:B------:R-:W-:Y:S01]  /*bfd0*/  FSETP.GEU.AND P4, PT, R78, -126, PT ;  /* 0xc2fc00004e00780b */ /* 0x000fe20003f8e000 */
[----:B----4-:R-:W-:Y:S01]  /*bfe0*/  @!P6 FMUL R67, R67, R67 ;  /* 0x000000434343e220 */ /* 0x010fe20000400000 */
[----:B------:R-:W-:-:S07]  /*bff0*/  FSETP.GEU.AND P6, PT, R75, -126, PT ;  /* 0xc2fc00004b00780b */ /* 0x000fce0003fce000 */
[----:B------:R-:W-:Y:S02]  /*c000*/  @!P3 FMUL R77, R77, 0.5 ;  /* 0x3f0000004d4db820 */ /* 0x000fe40000400000 */
[----:B------:R-:W-:Y:S02]  /*c010*/  @!P5 FMUL R74, R74, 0.5 ;  /* 0x3f0000004a4ad820 */ /* 0x000fe40000400000 */
[----:B------:R-:W-:Y:S02]  /*c020*/  @!P4 FMUL R78, R78, 0.5 ;  /* 0x3f0000004e4ec820 */ /* 0x000fe40000400000 */
[----:B------:R-:W1:Y:S01]  /*c030*/  MUFU.EX2 R77, R77 ;  /* 0x0000004d004d7308 */ /* 0x000e620000000800 */
[----:B------:R-:W-:Y:S01]  /*c040*/  @!P6 FMUL R75, R75, 0.5 ;  /* 0x3f0000004b4be820 */ /* 0x000fe20000400000 */
[----:B------:R2:W-:Y:S06]  /*c050*/  STL [R1], R153 ;  /* 0x0000009901007387 */ /* 0x0005ec0000100800 */
[----:B------:R-:W3:Y:S01]  /*c060*/  MUFU.EX2 R74, R74 ;  /* 0x0000004a004a7308 */ /* 0x000ee20000000800 */
[----:B--2---:R-:W2:Y:S04]  /*c070*/  LDL.LU R153, [R1+0x190] ;  /* 0x0001900001997983 */ /* 0x004ea80000300800 */
[----:B------:R4:W-:Y:S03]  /*c080*/  STL [R1+0x4], R152 ;  /* 0x0000049801007387 */ /* 0x0009e60000100800 */
[----:B------:R-:W3:Y:S01]  /*c090*/  MUFU.EX2 R78, R78 ;  /* 0x0000004e004e7308 */ /* 0x000ee20000000800 */
[----:B----4-:R4:W5:Y:S07]  /*c0a0*/  LDL.LU R152, [R1+0x18c] ;  /* 0x00018c0001987983 */ /* 0x01096e0000300800 */
[----:B------:R-:W4:Y:S01]  /*c0b0*/  MUFU.EX2 R75, R75 ;  /* 0x0000004b004b7308 */ /* 0x000f220000000800 */
[----:B------:R1:W-:Y:S01]  /*c0c0*/  STL [R1+0x10], R3 ;  /* 0x0000100301007387 */ /* 0x0003e20000100800 */
[----:B------:R-:W-:-:S03]  /*c0d0*/  FFMA R79, R82, UR32, -R9 ;  /* 0x00000020524f7c23 */ /* 0x000fc60008000809 */
[----:B-1----:R1:W5:Y:S04]  /*c0e0*/  LDL.LU R3, [R1+0x188] ;  /* 0x0001880001037983 */ /* 0x0023680000300800 */
[----:B------:R3:W-:Y:S01]  /*c0f0*/  STL [R1+0x14], R2 ;  /* 0x0000140201007387 */ /* 0x0007e20000100800 */
[----:B------:R-:W-:-:S03]  /*c100*/  @!P3 FMUL R77, R77, R77 ;  /* 0x0000004d4d4db220 */ /* 0x000fc60000400000 */
[----:B---3--:R1:W5:Y:S04]  /*c110*/  LDL.LU R2, [R1+0x184] ;  /* 0x0001840001027983 */ /* 0x0083680000300800 */
[----:B------:R3:W-:Y:S01]  /*c120*/  STL [R1+0x20], R0 ;  /* 0x0000200001007387 */ /* 0x0007e20000100800 */
[----:B------:R-:W-:-:S01]  /*c130*/  FFMA R82, R90, UR32, -R9 ;  /* 0x000000205a527c23 */ /* 0x000fc20008000809 */
[----:B------:R-:W-:Y:S02]  /*c140*/  @!P5 FMUL R74, R74, R74 ;  /* 0x0000004a4a4ad220 */ /* 0x000fe40000400000 */
[----:B---3--:R1:W5:Y:S04]  /*c150*/  LDL.LU R0, [R1+0x180] ;  /* 0x0001800001007983 */ /* 0x0083680000300800 */
[----:B------:R3:W-:Y:S01]  /*c160*/  STL [R1+0x24], R81 ;  /* 0x0000245101007387 */ /* 0x0007e20000100800 */
[----:B------:R-:W-:Y:S01]  /*c170*/  FSETP.GEU.AND P5, PT, R79, -126, PT ;  /* 0xc2fc00004f00780b */ /* 0x000fe20003fae000 */
[--C-:B------:R-:W-:Y:S01]  /*c180*/  FFMA R80, R83, UR32, -R9.reuse ;  /* 0x0000002053507c23 */ /* 0x100fe20008000809 */
[----:B---3--:R-:W-:-:S01]  /*c190*/  FFMA R81, R86, UR32, -R9 ;  /* 0x0000002056517c23 */ /* 0x008fc20008000809 */
[----:B------:R-:W-:-:S04]  /*c1a0*/  @!P4 FMUL R78, R78, R78 ;  /* 0x0000004e4e4ec220 */ /* 0x000fc80000400000 */
[----:B------:R-:W-:Y:S01]  /*c1b0*/  FSETP.GEU.AND P3, PT, R81, -126, PT ;  /* 0xc2fc00005100780b */ /* 0x000fe20003f6e000 */
[----:B----4-:R-:W-:Y:S01]  /*c1c0*/  @!P6 FMUL R75, R75, R75 ;  /* 0x0000004b4b4be220 */ /* 0x010fe20000400000 */
[----:B------:R-:W-:Y:S02]  /*c1d0*/  FSETP.GEU.AND P4, PT, R82, -126, PT ;  /* 0xc2fc00005200780b */ /* 0x000fe40003f8e000 */
[----:B------:R-:W-:Y:S02]  /*c1e0*/  FSETP.GEU.AND P6, PT, R80, -126, PT ;  /* 0xc2fc00005000780b */ /* 0x000fe40003fce000 */
[----:B------:R-:W-:-:S07]  /*c1f0*/  @!P5 FMUL R79, R79, 0.5 ;  /* 0x3f0000004f4fd820 */ /* 0x000fce0000400000 */
[----:B------:R-:W-:Y:S02]  /*c200*/  @!P3 FMUL R81, R81, 0.5 ;  /* 0x3f0000005151b820 */ /* 0x000fe40000400000 */
[----:B------:R-:W-:Y:S01]  /*c210*/  @!P4 FMUL R82, R82, 0.5 ;  /* 0x3f0000005252c820 */ /* 0x000fe20000400000 */
[----:B------:R-:W-:Y:S01]  /*c220*/  MUFU.EX2 R79, R79 ;  /* 0x0000004f004f7308 */ /* 0x000fe20000000800 */
[----:B------:R-:W-:-:S07]  /*c230*/  @!P6 FMUL R80, R80, 0.5 ;  /* 0x3f0000005050e820 */ /* 0x000fce0000400000 */
[----:B------:R-:W3:Y:S08]  /*c240*/  MUFU.EX2 R81, R81 ;  /* 0x0000005100517308 */ /* 0x000ef00000000800 */
[----:B------:R-:W4:Y:S01]  /*c250*/  MUFU.EX2 R82, R82 ;  /* 0x0000005200527308 */ /* 0x000f220000000800 */
[----:B------:R-:W-:-:S07]  /*c260*/  FFMA R86, R95, UR32, -R9 ;  /* 0x000000205f567c23 */ /* 0x000fce0008000809 */
[----:B------:R-:W1:Y:S01]  /*c270*/  MUFU.EX2 R80, R80 ;  /* 0x0000005000507308 */ /* 0x000e620000000800 */
[----:B------:R-:W-:-:S01]  /*c280*/  FFMA R83, R91, UR32, -R9 ;  /* 0x000000205b537c23 */ /* 0x000fc20008000809 */
[----:B------:R4:W-:Y:S01]  /*c290*/  STL [R1+0x30], R88 ;  /* 0x0000305801007387 */ /* 0x0009e20000100800 */
[----:B---3--:R-:W-:Y:S01]  /*c2a0*/  @!P3 FMUL R81, R81, R81 ;  /* 0x000000515151b220 */ /* 0x008fe20000400000 */
[----:B------:R-:W-:Y:S01]  /*c2b0*/  FSETP.GEU.AND P3, PT, R86, -126, PT ;  /* 0xc2fc00005600780b */ /* 0x000fe20003f6e000 */
[----:B------:R-:W-:Y:S01]  /*c2c0*/  @!P5 FMUL R79, R79, R79 ;  /* 0x0000004f4f4fd220 */ /* 0x000fe20000400000 */
[----:B------:R3:W-:Y:S01]  /*c2d0*/  STL [R1+0x34], R84 ;  /* 0x0000345401007387 */ /* 0x0007e20000100800 */
[----:B------:R-:W-:Y:S01]  /*c2e0*/  FSETP.GEU.AND P5, PT, R83, -126, PT ;  /* 0xc2fc00005300780b */ /* 0x000fe20003fae000 */
[--C-:B----4-:R-:W-:Y:S01]  /*c2f0*/  FFMA R88, R98, UR32, -R9.reuse ;  /* 0x0000002062587c23 */ /* 0x110fe20008000809 */
[----:B------:R-:W-:Y:S01]  /*c300*/  @!P4 FMUL R82, R82, R82 ;  /* 0x000000525252c220 */ /* 0x000fe20000400000 */
[----:B---3--:R-:W-:-:S03]  /*c310*/  FFMA R84, R94, UR32, -R9 ;  /* 0x000000205e547c23 */ /* 0x008fc60008000809 */
[----:B------:R-:W-:Y:S01]  /*c320*/  FSETP.GEU.AND P4, PT, R88, -126, PT ;  /* 0xc2fc00005800780b */ /* 0x000fe20003f8e000 */
[----:B-1----:R-:W-:Y:S01]  /*c330*/  @!P6 FMUL R80, R80, R80 ;  /* 0x000000505050e220 */ /* 0x002fe20000400000 */
[----:B------:R-:W-:Y:S01]  /*c340*/  STL [R1+0x40], R93 ;  /* 0x0000405d01007387 */ /* 0x000fe20000100800 */
[----:B------:R-:W-:-:S03]  /*c350*/  FSETP.GEU.AND P6, PT, R84, -126, PT ;  /* 0xc2fc00005400780b */ /* 0x000fc60003fce000 */
[----:B------:R1:W-:Y:S01]  /*c360*/  STL [R1+0x44], R89 ;  /* 0x0000445901007387 */ /* 0x0003e20000100800 */
[----:B------:R-:W-:-:S03]  /*c370*/  @!P3 FMUL R86, R86, 0.5 ;  /* 0x3f0000005656b820 */ /* 0x000fc60000400000 */
[----:B------:R-:W-:Y:S04]  /*c380*/  STL [R1+0x50], R92 ;  /* 0x0000505c01007387 */ /* 0x000fe80000100800 */
[----:B------:R-:W-:Y:S01]  /*c390*/  STL [R1+0x54], R149 ;  /* 0x0000549501007387 */ /* 0x000fe20000100800 */
[----:B------:R-:W-:-:S03]  /*c3a0*/  @!P5 FMUL R83, R83, 0.5 ;  /* 0x3f0000005353d820 */ /* 0x000fc60000400000 */
[----:B------:R-:W-:Y:S04]  /*c3b0*/  STL [R1+0x60], R105 ;  /* 0x0000606901007387 */ /* 0x000fe80000100800 */
[----:B------:R-:W-:Y:S04]  /*c3c0*/  STL [R1+0x64], R104 ;  /* 0x0000646801007387 */ /* 0x000fe80000100800 */
[----:B------:R-:W-:Y:S01]  /*c3d0*/  STL [R1+0x70], R101 ;  /* 0x0000706501007387 */ /* 0x000fe20000100800 */
[----:B------:R-:W-:-:S03]  /*c3e0*/  @!P4 FMUL R88, R88, 0.5 ;  /* 0x3f0000005858c820 */ /* 0x000fc60000400000 */
[----:B------:R3:W-:Y:S01]  /*c3f0*/  STL [R1+0x74], R100 ;  /* 0x0000746401007387 */ /* 0x0007e20000100800 */
[----:B------:R-:W4:Y:S03]  /*c400*/  MUFU.EX2 R86, R86 ;  /* 0x0000005600567308 */ /* 0x000f260000000800 */
[----:B------:R-:W-:Y:S01]  /*c410*/  STL [R1+0x80], R97 ;  /* 0x0000806101007387 */ /* 0x000fe20000100800 */
[----:B------:R-:W-:-:S03]  /*c420*/  @!P6 FMUL R84, R84, 0.5 ;  /* 0x3f0000005454e820 */ /* 0x000fc60000400000 */
[----:B------:R2:W-:Y:S01]  /*c430*/  STL [R1+0x84], R96 ;  /* 0x0000846001007387 */ /* 0x0005e20000100800 */
[----:B------:R-:W3:Y:S03]  /*c440*/  MUFU.EX2 R83, R83 ;  /* 0x0000005300537308 */ /* 0x000ee60000000800 */
[----:B------:R-:W-:Y:S04]  /*c450*/  STL [R1+0x90], R235 ;  /* 0x000090eb01007387 */ /* 0x000fe80000100800 */
[----:B------:R-:W-:Y:S04]  /*c460*/  STL [R1+0x94], R234 ;  /* 0x000094ea01007387 */ /* 0x000fe80000100800 */
[----:B------:R-:W-:Y:S01]  /*c470*/  STL [R1+0xa0], R233 ;  /* 0x0000a0e901007387 */ /* 0x000fe20000100800 */
[----:B------:R-:W3:Y:S03]  /*c480*/  MUFU.EX2 R88, R88 ;  /* 0x0000005800587308 */ /* 0x000ee60000000800 */
[----:B------:R-:W-:Y:S04]  /*c490*/  STL [R1+0xa4], R232 ;  /* 0x0000a4e801007387 */ /* 0x000fe80000100800 */
[----:B------:R-:W-:Y:S01]  /*c4a0*/  STL [R1+0xb0], R231 ;  /* 0x0000b0e701007387 */ /* 0x000fe20000100800 */
[----:B------:R-:W3:Y:S03]  /*c4b0*/  MUFU.EX2 R84, R84 ;  /* 0x0000005400547308 */ /* 0x000ee60000000800 */
[----:B------:R-:W-:Y:S04]  /*c4c0*/  STL [R1+0xb4], R230 ;  /* 0x0000b4e601007387 */ /* 0x000fe80000100800 */
[----:B------:R-:W-:Y:S04]  /*c4d0*/  STL [R1+0xc0], R229 ;  /* 0x0000c0e501007387 */ /* 0x000fe80000100800 */
[----:B------:R-:W-:Y:S04]  /*c4e0*/  STL [R1+0xc4], R228 ;  /* 0x0000c4e401007387 */ /* 0x000fe80000100800 */
[----:B------:R-:W-:Y:S04]  /*c4f0*/  STL [R1+0xd0], R227 ;  /* 0x0000d0e301007387 */ /* 0x000fe80000100800 */
[----:B------:R-:W-:Y:S04]  /*c500*/  STL [R1+0xd4], R226 ;  /* 0x0000d4e201007387 */ /* 0x000fe80000100800 */
[----:B------:R-:W-:Y:S01]  /*c510*/  STL [R1+0xe0], R225 ;  /* 0x0000e0e101007387 */ /* 0x000fe20000100800 */
[----:B-1----:R-:W-:-:S03]  /*c520*/  FFMA R89, R103, UR32, -R9 ;  /* 0x0000002067597c23 */ /* 0x002fc60008000809 */
[----:B------:R-:W-:Y:S04]  /*c530*/  STL [R1+0xe4], R224 ;  /* 0x0000e4e001007387 */ /* 0x000fe80000100800 */
[----:B------:R-:W-:Y:S01]  /*c540*/  STL [R1+0xf0], R223 ;  /* 0x0000f0df01007387 */ /* 0x000fe20000100800 */
[----:B------:R-:W-:-:S03]  /*c550*/  FFMA R99, R99, UR32, -R9 ;  /* 0x0000002063637c23 */ /* 0x000fc60008000809 */
[----:B------:R-:W-:Y:S04]  /*c560*/  STL [R1+0xf4], R222 ;  /* 0x0000f4de01007387 */ /* 0x000fe80000100800 */
[----:B------:R-:W-:Y:S01]  /*c570*/  STL [R1+0x100], R221 ;  /* 0x000100dd01007387 */ /* 0x000fe20000100800 */
[----:B----4-:R-:W-:-:S03]  /*c580*/  @!P3 FMUL R86, R86, R86 ;  /* 0x000000565656b220 */ /* 0x010fc60000400000 */
[----:B------:R-:W-:Y:S01]  /*c590*/  STL [R1+0x104], R220 ;  /* 0x000104dc01007387 */ /* 0x000fe20000100800 */
[----:B------:R-:W-:-:S03]  /*c5a0*/  FSETP.GEU.AND P3, PT, R89, -126, PT ;  /* 0xc2fc00005900780b */ /* 0x000fc60003f6e000 */
[----:B------:R-:W-:Y:S01]  /*c5b0*/  STL [R1+0x110], R219 ;  /* 0x000110db01007387 */ /* 0x000fe20000100800 */
[----:B------:R-:W-:-:S03]  /*c5c0*/  FFMA R106, R106, UR32, -R9 ;  /* 0x000000206a6a7c23 */ /* 0x000fc60008000809 */
[----:B------:R-:W-:Y:S01]  /*c5d0*/  STL [R1+0x114], R218 ;  /* 0x000114da01007387 */ /* 0x000fe20000100800 */
[----:B---3--:R-:W-:-:S03]  /*c5e0*/  @!P5 FMUL R83, R83, R83 ;  /* 0x000000535353d220 */ /* 0x008fc60000400000 */
[----:B------:R-:W-:Y:S01]  /*c5f0*/  STL [R1+0x120], R217 ;  /* 0x000120d901007387 */ /* 0x000fe20000100800 */
[----:B------:R-:W-:Y:S01]  /*c600*/  FSETP.GEU.AND P5, PT, R99, -126, PT ;  /* 0xc2fc00006300780b */ /* 0x000fe20003fae000 */
[----:B------:R-:W-:Y:S02]  /*c610*/  FFMA R102, R102, UR32, -R9 ;  /* 0x0000002066667c23 */ /* 0x000fe40008000809 */
[----:B------:R-:W-:Y:S01]  /*c620*/  STL [R1+0x124], R216 ;  /* 0x000124d801007387 */ /* 0x000fe20000100800 */
[----:B------:R-:W-:-:S03]  /*c630*/  @!P4 FMUL R88, R88, R88 ;  /* 0x000000585858c220 */ /* 0x000fc60000400000 */
[----:B------:R-:W-:Y:S01]  /*c640*/  STL [R1+0x130], R215 ;  /* 0x000130d701007387 */ /* 0x000fe20000100800 */
[----:B------:R-:W-:-:S03]  /*c650*/  FSETP.GEU.AND P4, PT, R106, -126, PT ;  /* 0xc2fc00006a00780b */ /* 0x000fc60003f8e000 */
[----:B------:R-:W-:Y:S01]  /*c660*/  STL [R1+0x134], R214 ;  /* 0x000134d601007387 */ /* 0x000fe20000100800 */
[----:B------:R-:W-:-:S03]  /*c670*/  @!P6 FMUL R84, R84, R84 ;  /* 0x000000545454e220 */ /* 0x000fc60000400000 */
[----:B------:R-:W-:Y:S01]  /*c680*/  STL [R1+0x140], R213 ;  /* 0x000140d501007387 */ /* 0x000fe20000100800 */
[----:B------:R-:W-:-:S03]  /*c690*/  FSETP.GEU.AND P6, PT, R102, -126, PT ;  /* 0xc2fc00006600780b */ /* 0x000fc60003fce000 */
[----:B------:R-:W-:Y:S04]  /*c6a0*/  STL [R1+0x144], R212 ;  /* 0x000144d401007387 */ /* 0x000fe80000100800 */
[----:B------:R-:W-:Y:S04]  /*c6b0*/  STL [R1+0x150], R211 ;  /* 0x000150d301007387 */ /* 0x000fe80000100800 */
[----:B------:R-:W-:Y:S04]  /*c6c0*/  STL [R1+0x154], R210 ;  /* 0x000154d201007387 */ /* 0x000fe80000100800 */
[----:B------:R-:W-:Y:S04]  /*c6d0*/  STL [R1+0x160], R209 ;  /* 0x000160d101007387 */ /* 0x000fe80000100800 */
[----:B------:R-:W3:Y:S01]  /*c6e0*/  LDL.LU R100, [R1+0x8] ;  /* 0x0000080001647983 */ /* 0x000ee20000300800 */
[----:B------:R-:W-:Y:S01]  /*c6f0*/  @!P3 FMUL R89, R89, 0.5 ;  /* 0x3f0000005959b820 */ /* 0x000fe20000400000 */
[----:B------:R-:W-:Y:S01]  /*c700*/  @!P5 FMUL R99, R99, 0.5 ;  /* 0x3f0000006363d820 */ /* 0x000fe20000400000 */
[----:B------:R-:W-:-:S01]  /*c710*/  FADD R98, -R76, R8 ;  /* 0x000000084c627221 */ /* 0x000fc20000000100 */
[----:B------:R-:W-:Y:S01]  /*c720*/  @!P4 FMUL R106, R106, 0.5 ;  /* 0x3f0000006a6ac820 */ /* 0x000fe20000400000 */
[----:B------:R-:W-:Y:S01]  /*c730*/  @!P6 FMUL R102, R102, 0.5 ;  /* 0x3f0000006666e820 */ /* 0x000fe20000400000 */
[----:B------:R-:W1:Y:S08]  /*c740*/  MUFU.EX2 R8, R99 ;  /* 0x0000006300087308 */ /* 0x000e700000000800 */
[----:B------:R-:W4:Y:S08]  /*c750*/  MUFU.EX2 R89, R89 ;  /* 0x0000005900597308 */ /* 0x000f300000000800 */
[----:B------:R-:W2:Y:S08]  /*c760*/  MUFU.EX2 R76, R102 ;  /* 0x00000066004c7308 */ /* 0x000eb00000000800 */
[----:B------:R-:W2:Y:S01]  /*c770*/  MUFU.EX2 R106, R106 ;  /* 0x0000006a006a7308 */ /* 0x000ea20000000800 */
[----:B------:R-:W-:-:S01]  /*c780*/  FFMA R107, R107, UR32, -R9 ;  /* 0x000000206b6b7c23 */ /* 0x000fc20008000809 */
[--C-:B------:R-:W-:Y:S01]  /*c790*/  FFMA R122, R122, UR32, -R9.reuse ;  /* 0x000000207a7a7c23 */ /* 0x100fe20008000809 */
[----:B-1----:R-:W-:Y:S01]  /*c7a0*/  @!P5 FMUL R8, R8, R8 ;  /* 0x000000080808d220 */ /* 0x002fe20000400000 */
[----:B----4-:R-:W-:Y:S01]  /*c7b0*/  @!P3 FMUL R89, R89, R89 ;  /* 0x000000595959b220 */ /* 0x010fe20000400000 */
[----:B------:R-:W-:-:S01]  /*c7c0*/  FFMA R110, R110, UR32, -R9 ;  /* 0x000000206e6e7c23 */ /* 0x000fc20008000809 */
[----:B------:R-:W-:Y:S01]  /*c7d0*/  FSETP.GEU.AND P5, PT, R107, -126, PT ;  /* 0xc2fc00006b00780b */ /* 0x000fe20003fae000 */
[----:B------:R-:W-:-:S01]  /*c7e0*/  FFMA R111, R111, UR32, -R9 ;  /* 0x000000206f6f7c23 */ /* 0x000fc20008000809 */
[----:B------:R-:W-:Y:S01]  /*c7f0*/  FSETP.GEU.AND P3, PT, R122, -126, PT ;  /* 0xc2fc00007a00780b */ /* 0x000fe20003f6e000 */
[----:B--2---:R-:W-:Y:S01]  /*c800*/  @!P6 FMUL R76, R76, R76 ;  /* 0x0000004c4c4ce220 */ /* 0x004fe20000400000 */
        /* <DEDUP_REMOVED lines=8> */
[----:B------:R-:W2:Y:S08]  /*c890*/  MUFU.EX2 R122, R122 ;  /* 0x0000007a007a7308 */ /* 0x000eb00000000800 */
[----:B------:R-:W4:Y:S08]  /*c8a0*/  MUFU.EX2 R110, R110 ;  /* 0x0000006e006e7308 */ /* 0x000f300000000800 */
[----:B------:R-:W4:Y:S01]  /*c8b0*/  MUFU.EX2 R111, R111 ;  /* 0x0000006f006f7308 */ /* 0x000f220000000800 */
[----:B------:R-:W-:-:S01]  /*c8c0*/  FFMA R114, R114, UR32, -R9 ;  /* 0x0000002072727c23 */ /* 0x000fc20008000809 */
[--C-:B------:R-:W-:Y:S01]  /*c8d0*/  FFMA R138, R138, UR32, -R9.reuse ;  /* 0x000000208a8a7c23 */ /* 0x100fe20008000809 */
[----:B-1----:R-:W-:Y:S01]  /*c8e0*/  @!P5 FMUL R107, R107, R107 ;  /* 0x0000006b6b6bd220 */ /* 0x002fe20000400000 */
[----:B--2---:R-:W-:Y:S01]  /*c8f0*/  @!P3 FMUL R122, R122, R122 ;  /* 0x0000007a7a7ab220 */ /* 0x004fe20000400000 */
[----:B------:R-:W-:-:S01]  /*c900*/  FFMA R123, R123, UR32, -R9 ;  /* 0x000000207b7b7c23 */ /* 0x000fc20008000809 */
[----:B------:R-:W-:Y:S01]  /*c910*/  FFMA R139, R139, UR32, -R9 ;  /* 0x000000208b8b7c23 */ /* 0x000fe20008000809 */
[----:B------:R-:W-:-:S02]  /*c920*/  FSETP.GEU.AND P5, PT, R138, -126, PT ;  /* 0xc2fc00008a00780b */ /* 0x000fc40003fae000 */
[----:B------:R-:W-:Y:S01]  /*c930*/  FSETP.GEU.AND P3, PT, R114, -126, PT ;  /* 0xc2fc00007200780b */ /* 0x000fe20003f6e000 */
[----:B----4-:R-:W-:Y:S01]  /*c940*/  @!P6 FMUL R110, R110, R110 ;  /* 0x0000006e6e6ee220 */ /* 0x010fe20000400000 */
        /* <DEDUP_REMOVED lines=40> */
[----:B------:R-:W-:Y:S02]  /*cbd0*/  FSETP.GEU.AND P6, PT, R143, -126, PT ;  /* 0xc2fc00008f00780b */ /* 0x000fe40003fce000 */
[----:B------:R-:W-:Y:S01]  /*cbe0*/  F2FP.SATFINITE.E4M3.F32.PACK_AB_MERGE_C R7, RZ, R7, RZ ;  /* 0x00000007ff07723e */ /* 0x000fe200048070ff */
[----:B------:R-:W-:Y:S01]  /*cbf0*/  @!P4 FMUL R127, R127, R127 ;  /* 0x0000007f7f7fc220 */ /* 0x000fe20000400000 */
[----:B------:R-:W-:Y:S02]  /*cc00*/  FSETP.GEU.AND P4, PT, R131, -126, PT ;  /* 0xc2fc00008300780b */ /* 0x000fe40003f8e000 */
[----:B------:R-:W-:Y:S02]  /*cc10*/  F2FP.SATFINITE.E4M3.F32.PACK_AB_MERGE_C R11, RZ, R11, RZ ;  /* 0x0000000bff0b723e */ /* 0x000fe400048070ff */
[----:B------:R-:W-:-:S02]  /*cc20*/  LOP3.LUT R7, R7, 0xff, RZ, 0xc0, !PT ;  /* 0x000000ff07077812 */ /* 0x000fc400078ec0ff */
[----:B------:R-:W-:Y:S01]  /*cc30*/  LOP3.LUT R90, R11, 0xffff, RZ, 0xc0, !PT ;  /* 0x0000ffff0b5a7812 */ /* 0x000fe200078ec0ff */
[----:B------:R-:W-:Y:S01]  /*cc40*/  @!P5 FMUL R118, R118, 0.5 ;  /* 0x3f0000007676d820 */ /* 0x000fe20000400000 */
[----:B------:R-:W-:Y:S01]  /*cc50*/  @!P3 FMUL R130, R130, 0.5 ;  /* 0x3f0000008282b820 */ /* 0x000fe20000400000 */
[----:B------:R-:W-:-:S01]  /*cc60*/  FADD R11, R58, R122 ;  /* 0x0000007a3a0b7221 */ /* 0x000fc20000000000 */
[----:B------:R-:W-:Y:S01]  /*cc70*/  PRMT R99, R90, 0x7604, R7 ;  /* 0x000076045a637816 */ /* 0x000fe20000000007 */
[----:B------:R-:W-:-:S01]  /*cc80*/  FADD R7, R26, R82 ;  /* 0x000000521a077221 */ /* 0x000fc20000000000 */
[----:B------:R-:W-:Y:S01]  /*cc90*/  @!P6 FMUL R143, R143, 0.5 ;  /* 0x3f0000008f8fe820 */ /* 0x000fe20000400000 */
[----:B------:R-:W-:Y:S01]  /*cca0*/  @!P4 FMUL R131, R131, 0.5 ;  /* 0x3f0000008383c820 */ /* 0x000fe20000400000 */
[----:B------:R-:W1:Y:S01]  /*ccb0*/  MUFU.EX2 R118, R118 ;  /* 0x0000007600767308 */ /* 0x000e620000000800 */
[----:B------:R-:W-:-:S01]  /*ccc0*/  FADD R7, R7, R11 ;  /* 0x0000000b07077221 */ /* 0x000fc20000000000 */
[----:B------:R-:W-:Y:S01]  /*ccd0*/  FADD R11, R42, R106 ;  /* 0x0000006a2a0b7221 */ /* 0x000fe20000000000 */
[----:B------:R-:W-:-:S05]  /*cce0*/  FADD R90, R74, R138 ;  /* 0x0000008a4a5a7221 */ /* 0x000fca0000000000 */
[----:B------:R-:W2:Y:S01]  /*ccf0*/  MUFU.EX2 R130, R130 ;  /* 0x0000008200827308 */ /* 0x000ea20000000800 */
[----:B------:R-:W-:-:S01]  /*cd00*/  FADD R11, R11, R90 ;  /* 0x0000005a0b0b7221 */ /* 0x000fc20000000000 */
[----:B------:R-:W-:-:S06]  /*cd10*/  FADD R90, R59, R123 ;  /* 0x0000007b3b5a7221 */ /* 0x000fcc0000000000 */
[----:B------:R-:W4:Y:S01]  /*cd20*/  MUFU.EX2 R143, R143 ;  /* 0x0000008f008f7308 */ /* 0x000f220000000800 */
[----:B------:R-:W-:-:S01]  /*cd30*/  FADD R7, R7, R11 ;  /* 0x0000000b07077221 */ /* 0x000fc20000000000 */
[----:B------:R-:W-:-:S06]  /*cd40*/  FADD R11, R27, R83 ;  /* 0x000000531b0b7221 */ /* 0x000fcc0000000000 */
[----:B------:R-:W4:Y:S01]  /*cd50*/  MUFU.EX2 R131, R131 ;  /* 0x0000008300837308 */ /* 0x000f220000000800 */
[----:B------:R-:W-:-:S01]  /*cd60*/  FFMA R146, R146, UR32, -R9 ;  /* 0x0000002092927c23 */ /* 0x000fc20008000809 */
[----:B------:R-:W-:Y:S01]  /*cd70*/  FFMA R147, R147, UR32, -R9 ;  /* 0x0000002093937c23 */ /* 0x000fe20008000809 */
[----:B------:R-:W-:-:S01]  /*cd80*/  FADD R11, R11, R90 ;  /* 0x0000005a0b0b7221 */ /* 0x000fc20000000000 */
[----:B------:R-:W-:Y:S01]  /*cd90*/  FADD R90, R43, R107 ;  /* 0x0000006b2b5a7221 */ /* 0x000fe20000000000 */
[----:B------:R-:W-:-:S01]  /*cda0*/  FADD R91, R75, R139 ;  /* 0x0000008b4b5b7221 */ /* 0x000fc20000000000 */
[----:B-1----:R-:W-:Y:S01]  /*cdb0*/  @!P5 FMUL R118, R118, R118 ;  /* 0x000000767676d220 */ /* 0x002fe20000400000 */
[----:B--2---:R-:W-:Y:S01]  /*cdc0*/  @!P3 FMUL R130, R130, R130 ;  /* 0x000000828282b220 */ /* 0x004fe20000400000 */
[--C-:B------:R-:W-:Y:S01]  /*cdd0*/  FFMA R134, R134, UR32, -R9.reuse ;  /* 0x0000002086867c23 */ /* 0x100fe20008000809 */
[----:B------:R-:W-:-:S01]  /*cde0*/  FFMA R150, R150, UR32, -R9 ;  /* 0x0000002096967c23 */ /* 0x000fc20008000809 */
[----:B------:R-:W-:-:S02]  /*cdf0*/  FSETP.GEU.AND P5, PT, R146, -126, PT ;  /* 0xc2fc00009200780b */ /* 0x000fc40003fae000 */
[----:B------:R-:W-:Y:S01]  /*ce00*/  FSETP.GEU.AND P3, PT, R147, -126, PT ;  /* 0xc2fc00009300780b */ /* 0x000fe20003f6e000 */
[----:B------:R-:W-:Y:S01]  /*ce10*/  FADD R90, R90, R91 ;  /* 0x0000005b5a5a7221 */ /* 0x000fe20000000000 */
[----:B----4-:R-:W-:Y:S01]  /*ce20*/  @!P6 FMUL R143, R143, R143 ;  /* 0x0000008f8f8fe220 */ /* 0x010fe20000400000 */
[----:B------:R-:W-:Y:S01]  /*ce30*/  FSETP.GEU.AND P6, PT, R134, -126, PT ;  /* 0xc2fc00008600780b */ /* 0x000fe20003fce000 */
[----:B------:R-:W-:Y:S01]  /*ce40*/  @!P4 FMUL R131, R131, R131 ;  /* 0x000000838383c220 */ /* 0x000fe20000400000 */
[----:B------:R-:W-:Y:S01]  /*ce50*/  FSETP.GEU.AND P4, PT, R150, -126, PT ;  /* 0xc2fc00009600780b */ /* 0x000fe20003f8e000 */
[----:B------:R-:W-:-:S01]  /*ce60*/  FADD R11, R11, R90 ;  /* 0x0000005a0b0b7221 */ /* 0x000fc20000000000 */
[----:B------:R-:W-:Y:S01]  /*ce70*/  FADD R90, R30, R84 ;  /* 0x000000541e5a7221 */ /* 0x000fe20000000000 */
[----:B------:R-:W-:-:S01]  /*ce80*/  FADD R91, R62, R126 ;  /* 0x0000007e3e5b7221 */ /* 0x000fc20000000000 */
[----:B------:R-:W-:Y:S02]  /*ce90*/  FADD R92, R77, R142 ;  /* 0x0000008e4d5c7221 */ /* 0x000fe40000000000 */
[----:B------:R-:W-:Y:S01]  /*cea0*/  @!P5 FMUL R146, R146, 0.5 ;  /* 0x3f0000009292d820 */ /* 0x000fe20000400000 */
[----:B------:R-:W-:Y:S01]  /*ceb0*/  FADD R90, R90, R91 ;  /* 0x0000005b5a5a7221 */ /* 0x000fe20000000000 */
[----:B------:R-:W-:-:S01]  /*cec0*/  FADD R91, R46, R110 ;  /* 0x0000006e2e5b7221 */ /* 0x000fc20000000000 */
[----:B------:R-:W-:-:S02]  /*ced0*/  @!P3 FMUL R147, R147, 0.5 ;  /* 0x3f0000009393b820 */ /* 0x000fc40000400000 */
[----:B------:R-:W-:Y:S01]  /*cee0*/  @!P6 FMUL R134, R134, 0.5 ;  /* 0x3f0000008686e820 */ /* 0x000fe20000400000 */
[----:B------:R-:W-:Y:S01]  /*cef0*/  FADD R91, R91, R92 ;  /* 0x0000005c5b5b7221 */ /* 0x000fe20000000000 */
[----:B------:R-:W-:Y:S01]  /*cf00*/  @!P4 FMUL R150, R150, 0.5 ;  /* 0x3f0000009696c820 */ /* 0x000fe20000400000 */
[----:B------:R-:W1:Y:S01]  /*cf10*/  MUFU.EX2 R146, R146 ;  /* 0x0000009200927308 */ /* 0x000e620000000800 */
[----:B------:R-:W-:-:S01]  /*cf20*/  FADD R92, R63, R127 ;  /* 0x0000007f3f5c7221 */ /* 0x000fc20000000000 */
[----:B------:R-:W-:Y:S01]  /*cf30*/  FADD R90, R90, R91 ;  /* 0x0000005b5a5a7221 */ /* 0x000fe20000000000 */
[----:B------:R-:W-:-:S05]  /*cf40*/  FADD R91, R31, R86 ;  /* 0x000000561f5b7221 */ /* 0x000fca0000000000 */
[----:B------:R-:W2:Y:S01]  /*cf50*/  MUFU.EX2 R147, R147 ;  /* 0x0000009300937308 */ /* 0x000ea20000000800 */
[----:B------:R-:W-:-:S01]  /*cf60*/  FADD R91, R91, R92 ;  /* 0x0000005c5b5b7221 */ /* 0x000fc20000000000 */
[----:B------:R-:W-:Y:S01]  /*cf70*/  FADD R92, R47, R111 ;  /* 0x0000006f2f5c7221 */ /* 0x000fe20000000000 */
[----:B------:R-:W-:-:S05]  /*cf80*/  FADD R93, R78, R143 ;  /* 0x0000008f4e5d7221 */ /* 0x000fca0000000000 */
[----:B------:R-:W4:Y:S01]  /*cf90*/  MUFU.EX2 R134, R134 ;  /* 0x0000008600867308 */ /* 0x000f220000000800 */
[----:B------:R-:W-:-:S07]  /*cfa0*/  FADD R92, R92, R93 ;  /* 0x0000005d5c5c7221 */ /* 0x000fce0000000000 */
[----:B------:R-:W3:Y:S01]  /*cfb0*/  MUFU.EX2 R150, R150 ;  /* 0x0000009600967308 */ /* 0x000ee20000000800 */
[----:B------:R-:W-:-:S01]  /*cfc0*/  FFMA R135, R135, UR32, -R9 ;  /* 0x0000002087877c23 */ /* 0x000fc20008000809 */
[----:B------:R-:W-:Y:S01]  /*cfd0*/  FADD R91, R91, R92 ;  /* 0x0000005c5b5b7221 */ /* 0x000fe20000000000 */
[----:B------:R-:W-:-:S01]  /*cfe0*/  FADD R92, R34, R88 ;  /* 0x00000058225c7221 */ /* 0x000fc20000000000 */
[----:B------:R-:W-:Y:S01]  /*cff0*/  FADD R93, R66, R130 ;  /* 0x00000082425d7221 */ /* 0x000fe20000000000 */
[----:B------:R-:W-:-:S01]  /*d000*/  FFMA R87, R87, UR32, -R9 ;  /* 0x0000002057577c23 */ /* 0x000fc20008000809 */
[--C-:B------:R-:W-:Y:S01]  /*d010*/  FFMA R119, R119, UR32, -R9.reuse ;  /* 0x0000002077777c23 */ /* 0x100fe20008000809 */
[----:B-1----:R-:W-:Y:S01]  /*d020*/  @!P5 FMUL R146, R146, R146 ;  /* 0x000000929292d220 */ /* 0x002fe20000400000 */
[----:B--2---:R-:W-:Y:S01]  /*d030*/  @!P3 FMUL R147, R147, R147 ;  /* 0x000000939393b220 */ /* 0x004fe20000400000 */
[----:B------:R-:W-:-:S01]  /*d040*/  FFMA R9, R151, UR32, -R9 ;  /* 0x0000002097097c23 */ /* 0x000fc20008000809 */
[----:B------:R-:W-:Y:S01]  /*d050*/  FSETP.GEU.AND P3, PT, R135, -126, PT ;  /* 0xc2fc00008700780b */ /* 0x000fe20003f6e000 */
[----:B------:R-:W-:-:S01]  /*d060*/  FADD R92, R92, R93 ;  /* 0x0000005d5c5c7221 */ /* 0x000fc20000000000 */
[----:B------:R-:W-:Y:S01]  /*d070*/  FADD R93, R50, R114 ;  /* 0x00000072325d7221 */ /* 0x000fe20000000000 */
[----:B------:R-:W-:-:S01]  /*d080*/  FADD R94, R79, R146 ;  /* 0x000000924f5e7221 */ /* 0x000fc20000000000 */
[----:B----4-:R-:W-:Y:S01]  /*d090*/  @!P6 FMUL R134, R134, R134 ;  /* 0x000000868686e220 */ /* 0x010fe20000400000 */
[----:B------:R-:W-:Y:S01]  /*d0a0*/  FSETP.GEU.AND P5, PT, R87, -126, PT ;  /* 0xc2fc00005700780b */ /* 0x000fe20003fae000 */
[----:B---3--:R-:W-:Y:S01]  /*d0b0*/  @!P4 FMUL R150, R150, R150 ;  /* 0x000000969696c220 */ /* 0x008fe20000400000 */
[----:B------:R-:W-:-:S02]  /*d0c0*/  FSETP.GEU.AND P6, PT, R119, -126, PT ;  /* 0xc2fc00007700780b */ /* 0x000fc40003fce000 */
[----:B------:R-:W-:Y:S01]  /*d0d0*/  FSETP.GEU.AND P4, PT, R9, -126, PT ;  /* 0xc2fc00000900780b */ /* 0x000fe20003f8e000 */
[----:B------:R-:W-:-:S01]  /*d0e0*/  FADD R93, R93, R94 ;  /* 0x0000005e5d5d7221 */ /* 0x000fc20000000000 */
[----:B------:R-:W-:Y:S02]  /*d0f0*/  FADD R94, R67, R131 ;  /* 0x00000083435e7221 */ /* 0x000fe40000000000 */
[----:B------:R-:W-:Y:S01]  /*d100*/  @!P3 FMUL R135, R135, 0.5 ;  /* 0x3f0000008787b820 */ /* 0x000fe20000400000 */
[----:B------:R-:W-:Y:S01]  /*d110*/  FADD R92, R92, R93 ;  /* 0x0000005d5c5c7221 */ /* 0x000fe20000000000 */
[----:B------:R-:W-:-:S01]  /*d120*/  FADD R93, R35, R8 ;  /* 0x00000008235d7221 */ /* 0x000fc20000000000 */
[----:B------:R-:W-:Y:S02]  /*d130*/  FADD R95, R80, R147 ;  /* 0x00000093505f7221 */ /* 0x000fe40000000000 */
[----:B------:R-:W-:Y:S01]  /*d140*/  @!P5 FMUL R87, R87, 0.5 ;  /* 0x3f0000005757d820 */ /* 0x000fe20000400000 */
[----:B------:R-:W-:Y:S01]  /*d150*/  FADD R93, R93, R94 ;  /* 0x0000005e5d5d7221 */ /* 0x000fe20000000000 */
[----:B------:R-:W-:-:S01]  /*d160*/  FADD R94, R51, R115 ;  /* 0x00000073335e7221 */ /* 0x000fc20000000000 */
[----:B------:R-:W-:Y:S01]  /*d170*/  @!P6 FMUL R119, R119, 0.5 ;  /* 0x3f0000007777e820 */ /* 0x000fe20000400000 */
[----:B------:R-:W-:Y:S01]  /*d180*/  @!P4 FMUL R9, R9, 0.5 ;  /* 0x3f0000000909c820 */ /* 0x000fe20000400000 */
[----:B------:R-:W1:Y:S01]  /*d190*/  MUFU.EX2 R135, R135 ;  /* 0x0000008700877308 */ /* 0x000e620000000800 */
[----:B------:R-:W-:-:S02]  /*d1a0*/  F2FP.SATFINITE.E4M3.F32.PACK_AB_MERGE_C R12, RZ, R12, RZ ;  /* 0x0000000cff0c723e */ /* 0x000fc400048070ff */
[----:B------:R-:W-:Y:S01]  /*d1b0*/  F2FP.SATFINITE.E4M3.F32.PACK_AB_MERGE_C R13, RZ, R13, RZ ;  /* 0x0000000dff0d723e */ /* 0x000fe200048070ff */
[----:B------:R-:W-:-:S01]  /*d1c0*/  FADD R94, R94, R95 ;  /* 0x0000005f5e5e7221 */ /* 0x000fc20000000000 */
[----:B------:R-:W-:Y:S02]  /*d1d0*/  LOP3.LUT R12, R12, 0xff, RZ, 0xc0, !PT ;  /* 0x000000ff0c0c7812 */ /* 0x000fe400078ec0ff */
[----:B------:R-:W-:Y:S01]  /*d1e0*/  LOP3.LUT R13, R13, 0xffff, RZ, 0xc0, !PT ;  /* 0x0000ffff0d0d7812 */ /* 0x000fe200078ec0ff */
[----:B------:R-:W2:Y:S01]  /*d1f0*/  MUFU.EX2 R87, R87 ;  /* 0x0000005700577308 */ /* 0x000ea20000000800 */
[----:B------:R-:W-:Y:S01]  /*d200*/  F2FP.SATFINITE.E4M3.F32.PACK_AB_MERGE_C R36, RZ, R36, RZ ;  /* 0x00000024ff24723e */ /* 0x000fe200048070ff */
[----:B------:R-:W-:Y:S01]  /*d210*/  FADD R93, R93, R94 ;  /* 0x0000005e5d5d7221 */ /* 0x000fe20000000000 */
[----:B------:R-:W-:Y:S01]  /*d220*/  F2FP.SATFINITE.E4M3.F32.PACK_AB_MERGE_C R14, RZ, R14, RZ ;  /* 0x0000000eff0e723e */ /* 0x000fe200048070ff */
[----:B------:R-:W-:Y:S01]  /*d230*/  FADD R94, R38, R76 ;  /* 0x0000004c265e7221 */ /* 0x000fe20000000000 */
[----:B------:R-:W-:Y:S01]  /*d240*/  F2FP.SATFINITE.E4M3.F32.PACK_AB_MERGE_C R15, RZ, R15, RZ ;  /* 0x0000000fff0f723e */ /* 0x000fe200048070ff */
[----:B------:R-:W-:Y:S01]  /*d250*/  FADD R95, R70, R134 ;  /* 0x00000086465f7221 */ /* 0x000fe20000000000 */
[----:B------:R-:W-:Y:S01]  /*d260*/  F2FP.SATFINITE.E4M3.F32.PACK_AB_MERGE_C R16, RZ, R16, RZ ;  /* 0x00000010ff10723e */ /* 0x000fe200048070ff */
[----:B------:R-:W3:Y:S01]  /*d270*/  MUFU.EX2 R119, R119 ;  /* 0x0000007700777308 */ /* 0x000ee20000000800 */
[----:B------:R-:W-:-:S02]  /*d280*/  F2FP.SATFINITE.E4M3.F32.PACK_AB_MERGE_C R17, RZ, R17, RZ ;  /* 0x00000011ff11723e */ /* 0x000fc400048070ff */
[----:B------:R-:W-:Y:S02]  /*d290*/  F2FP.SATFINITE.E4M3.F32.PACK_AB_MERGE_C R37, RZ, R37, RZ ;  /* 0x00000025ff25723e */ /* 0x000fe400048070ff */
[----:B------:R-:W-:-:S03]  /*d2a0*/  PRMT R12, R13, 0x7604, R12 ;  /* 0x000076040d0c7816 */ /* 0x000fc6000000000c */
[----:B------:R-:W4:Y:S01]  /*d2b0*/  MUFU.EX2 R9, R9 ;  /* 0x0000000900097308 */ /* 0x000f220000000800 */
[----:B------:R-:W-:Y:S01]  /*d2c0*/  LOP3.LUT R13, R36, 0xff, RZ, 0xc0, !PT ;  /* 0x000000ff240d7812 */ /* 0x000fe200078ec0ff */
[----:B------:R-:W-:Y:S01]  /*d2d0*/  FADD R94, R94, R95 ;  /* 0x0000005f5e5e7221 */ /* 0x000fe20000000000 */
[----:B------:R-:W-:Y:S02]  /*d2e0*/  LOP3.LUT R14, R14, 0xff, RZ, 0xc0, !PT ;  /* 0x000000ff0e0e7812 */ /* 0x000fe400078ec0ff */
[----:B------:R-:W-:Y:S02]  /*d2f0*/  LOP3.LUT R15, R15, 0xffff, RZ, 0xc0, !PT ;  /* 0x0000ffff0f0f7812 */ /* 0x000fe400078ec0ff */
[----:B------:R-:W-:Y:S02]  /*d300*/  LOP3.LUT R16, R16, 0xff, RZ, 0xc0, !PT ;  /* 0x000000ff10107812 */ /* 0x000fe400078ec0ff */
[----:B------:R-:W-:Y:S02]  /*d310*/  LOP3.LUT R17, R17, 0xffff, RZ, 0xc0, !PT ;  /* 0x0000ffff11117812 */ /* 0x000fe400078ec0ff */
[----:B------:R-:W-:Y:S01]  /*d320*/  LOP3.LUT R36, R37, 0xffff, RZ, 0xc0, !PT ;  /* 0x0000ffff25247812 */ /* 0x000fe200078ec0ff */
[----:B------:R-:W-:Y:S01]  /*d330*/  FADD R95, R54, R118 ;  /* 0x00000076365f7221 */ /* 0x000fe20000000000 */
[----:B------:R-:W-:Y:S01]  /*d340*/  F2FP.SATFINITE.E4M3.F32.PACK_AB_MERGE_C R20, RZ, R20, RZ ;  /* 0x00000014ff14723e */ /* 0x000fe200048070ff */
[----:B------:R-:W-:Y:S01]  /*d350*/  FADD R96, R81, R150 ;  /* 0x0000009651607221 */ /* 0x000fe20000000000 */
[----:B------:R-:W-:-:S02]  /*d360*/  F2FP.SATFINITE.E4M3.F32.PACK_AB_MERGE_C R21, RZ, R21, RZ ;  /* 0x00000015ff15723e */ /* 0x000fc400048070ff */
[----:B------:R-:W-:Y:S02]  /*d370*/  F2FP.SATFINITE.E4M3.F32.PACK_AB_MERGE_C R32, RZ, R32, RZ ;  /* 0x00000020ff20723e */ /* 0x000fe400048070ff */
[----:B------:R-:W-:Y:S02]  /*d380*/  F2FP.SATFINITE.E4M3.F32.PACK_AB_MERGE_C R44, RZ, R44, RZ ;  /* 0x0000002cff2c723e */ /* 0x000fe400048070ff */
[----:B------:R-:W-:Y:S02]  /*d390*/  F2FP.SATFINITE.E4M3.F32.PACK_AB_MERGE_C R45, RZ, R45, RZ ;  /* 0x0000002dff2d723e */ /* 0x000fe400048070ff */
[----:B------:R-:W-:Y:S02]  /*d3a0*/  F2FP.SATFINITE.E4M3.F32.PACK_AB_MERGE_C R18, RZ, R18, RZ ;  /* 0x00000012ff12723e */ /* 0x000fe400048070ff */
[----:B------:R-:W-:Y:S02]  /*d3b0*/  F2FP.SATFINITE.E4M3.F32.PACK_AB_MERGE_C R19, RZ, R19, RZ ;  /* 0x00000013ff13723e */ /* 0x000fe400048070ff */
[----:B------:R-:W-:-:S02]  /*d3c0*/  F2FP.SATFINITE.E4M3.F32.PACK_AB_MERGE_C R33, RZ, R33, RZ ;  /* 0x00000021ff21723e */ /* 0x000fc400048070ff */
[----:B------:R-:W-:Y:S02]  /*d3d0*/  PRMT R14, R15, 0x7604, R14 ;  /* 0x000076040f0e7816 */ /* 0x000fe4000000000e */
[----:B------:R-:W-:Y:S02]  /*d3e0*/  PRMT R16, R17, 0x7604, R16 ;  /* 0x0000760411107816 */ /* 0x000fe40000000010 */
[----:B------:R-:W-:Y:S01]  /*d3f0*/  PRMT R13, R36, 0x7604, R13 ;  /* 0x00007604240d7816 */ /* 0x000fe2000000000d */
[----:B------:R-:W-:-:S01]  /*d400*/  FADD R95, R95, R96 ;  /* 0x000000605f5f7221 */ /* 0x000fc20000000000 */
[----:B------:R-:W-:Y:S02]  /*d410*/  LOP3.LUT R20, R20, 0xff, RZ, 0xc0, !PT ;  /* 0x000000ff14147812 */ /* 0x000fe400078ec0ff */
[----:B------:R-:W-:Y:S02]  /*d420*/  LOP3.LUT R21, R21, 0xffff, RZ, 0xc0, !PT ;  /* 0x0000ffff15157812 */ /* 0x000fe400078ec0ff */
[----:B------:R-:W-:-:S02]  /*d430*/  LOP3.LUT R15, R32, 0xff, RZ, 0xc0, !PT ;  /* 0x000000ff200f7812 */ /* 0x000fc400078ec0ff */
[----:B------:R-:W-:Y:S02]  /*d440*/  LOP3.LUT R17, R44, 0xff, RZ, 0xc0, !PT ;  /* 0x000000ff2c117812 */ /* 0x000fe400078ec0ff */
[----:B------:R-:W-:Y:S01]  /*d450*/  LOP3.LUT R36, R45, 0xffff, RZ, 0xc0, !PT ;  /* 0x0000ffff2d247812 */ /* 0x000fe200078ec0ff */
[----:B-1----:R-:W-:Y:S01]  /*d460*/  @!P3 FMUL R135, R135, R135 ;  /* 0x000000878787b220 */ /* 0x002fe20000400000 */
[----:B------:R-:W-:Y:S02]  /*d470*/  LOP3.LUT R18, R18, 0xff, RZ, 0xc0, !PT ;  /* 0x000000ff12127812 */ /* 0x000fe400078ec0ff */
[----:B------:R-:W-:Y:S02]  /*d480*/  LOP3.LUT R19, R19, 0xffff, RZ, 0xc0, !PT ;  /* 0x0000ffff13137812 */ /* 0x000fe400078ec0ff */
[----:B------:R-:W-:Y:S02]  /*d490*/  F2FP.SATFINITE.E4M3.F32.PACK_AB_MERGE_C R24, RZ, R24, RZ ;  /* 0x00000018ff18723e */ /* 0x000fe400048070ff */
[----:B------:R-:W-:-:S02]  /*d4a0*/  F2FP.SATFINITE.E4M3.F32.PACK_AB_MERGE_C R25, RZ, R25, RZ ;  /* 0x00000019ff19723e */ /* 0x000fc400048070ff */
[----:B------:R-:W-:Y:S02]  /*d4b0*/  LOP3.LUT R32, R33, 0xffff, RZ, 0xc0, !PT ;  /* 0x0000ffff21207812 */ /* 0x000fe400078ec0ff */
[----:B------:R-:W-:Y:S02]  /*d4c0*/  F2FP.SATFINITE.E4M3.F32.PACK_AB_MERGE_C R52, RZ, R52, RZ ;  /* 0x00000034ff34723e */ /* 0x000fe400048070ff */
[----:B------:R-:W-:Y:S02]  /*d4d0*/  F2FP.SATFINITE.E4M3.F32.PACK_AB_MERGE_C R53, RZ, R53, RZ ;  /* 0x00000035ff35723e */ /* 0x000fe400048070ff */
[----:B------:R-:W-:Y:S02]  /*d4e0*/  F2FP.SATFINITE.E4M3.F32.PACK_AB_MERGE_C R22, RZ, R22, RZ ;  /* 0x00000016ff16723e */ /* 0x000fe400048070ff */
[----:B------:R-:W-:Y:S02]  /*d4f0*/  F2FP.SATFINITE.E4M3.F32.PACK_AB_MERGE_C R23, RZ, R23, RZ ;  /* 0x00000017ff17723e */ /* 0x000fe400048070ff */
[----:B------:R-:W-:-:S02]  /*d500*/  F2FP.SATFINITE.E4M3.F32.PACK_AB_MERGE_C R40, RZ, R40, RZ ;  /* 0x00000028ff28723e */ /* 0x000fc400048070ff */
[----:B------:R-:W-:Y:S02]  /*d510*/  F2FP.SATFINITE.E4M3.F32.PACK_AB_MERGE_C R41, RZ, R41, RZ ;  /* 0x00000029ff29723e */ /* 0x000fe400048070ff */
[----:B------:R-:W-:Y:S01]  /*d520*/  F2FP.SATFINITE.E4M3.F32.PACK_AB_MERGE_C R26, RZ, R26, RZ ;  /* 0x0000001aff1a723e */ /* 0x000fe200048070ff */
[----:B------:R-:W-:Y:S01]  /*d530*/  FADD R94, R94, R95 ;  /* 0x0000005f5e5e7221 */ /* 0x000fe20000000000 */
[----:B------:R-:W-:Y:S02]  /*d540*/  PRMT R20, R21, 0x7604, R20 ;  /* 0x0000760415147816 */ /* 0x000fe40000000014 */
[----:B------:R-:W-:Y:S01]  /*d550*/  PRMT R17, R36, 0x7604, R17 ;  /* 0x0000760424117816 */ /* 0x000fe20000000011 */
[----:B------:R-:W-:-:S01]  /*d560*/  FADD R95, R39, R89 ;  /* 0x00000059275f7221 */ /* 0x000fc20000000000 */
[----:B------:R-:W-:Y:S01]  /*d570*/  PRMT R18, R19, 0x7604, R18 ;  /* 0x0000760413127816 */ /* 0x000fe20000000012 */
[----:B------:R-:W-:-:S01]  /*d580*/  FADD R96, R71, R135 ;  /* 0x0000008747607221 */ /* 0x000fc20000000000 */
[----:B------:R-:W-:-:S02]  /*d590*/  LOP3.LUT R24, R24, 0xff, RZ, 0xc0, !PT ;  /* 0x000000ff18187812 */ /* 0x000fc400078ec0ff */
[----:B------:R-:W-:Y:S02]  /*d5a0*/  LOP3.LUT R25, R25, 0xffff, RZ, 0xc0, !PT ;  /* 0x0000ffff19197812 */ /* 0x000fe400078ec0ff */
[----:B------:R-:W-:Y:S02]  /*d5b0*/  PRMT R15, R32, 0x7604, R15 ;  /* 0x00007604200f7816 */ /* 0x000fe4000000000f */
[----:B------:R-:W-:Y:S02]  /*d5c0*/  LOP3.LUT R21, R52, 0xff, RZ, 0xc0, !PT ;  /* 0x000000ff34157812 */ /* 0x000fe400078ec0ff */
[----:B------:R-:W-:Y:S01]  /*d5d0*/  LOP3.LUT R36, R53, 0xffff, RZ, 0xc0, !PT ;  /* 0x0000ffff35247812 */ /* 0x000fe200078ec0ff */
[----:B--2---:R-:W-:Y:S01]  /*d5e0*/  @!P5 FMUL R87, R87, R87 ;  /* 0x000000575757d220 */ /* 0x004fe20000400000 */
[----:B------:R-:W-:Y:S01]  /*d5f0*/  LOP3.LUT R22, R22, 0xff, RZ, 0xc0, !PT ;  /* 0x000000ff16167812 */ /* 0x000fe200078ec0ff */
[----:B---3--:R-:W-:Y:S01]  /*d600*/  @!P6 FMUL R119, R119, R119 ;  /* 0x000000777777e220 */ /* 0x008fe20000400000 */
[----:B------:R-:W-:Y:S01]  /*d610*/  LOP3.LUT R23, R23, 0xffff, RZ, 0xc0, !PT ;  /* 0x0000ffff17177812 */ /* 0x000fe200078ec0ff */
[----:B----4-:R-:W-:Y:S01]  /*d620*/  @!P4 FMUL R9, R9, R9 ;  /* 0x000000090909c220 */ /* 0x010fe20000400000 */
[----:B------:R-:W-:-:S02]  /*d630*/  LOP3.LUT R19, R40, 0xff, RZ, 0xc0, !PT ;  /* 0x000000ff28137812 */ /* 0x000fc400078ec0ff */
[----:B------:R-:W-:Y:S02]  /*d640*/  LOP3.LUT R32, R41, 0xffff, RZ, 0xc0, !PT ;  /* 0x0000ffff29207812 */ /* 0x000fe400078ec0ff */
[----:B------:R-:W-:Y:S02]  /*d650*/  F2FP.SATFINITE.E4M3.F32.PACK_AB_MERGE_C R57, RZ, R57, RZ ;  /* 0x00000039ff39723e */ /* 0x000fe400048070ff */
[----:B------:R-:W-:Y:S02]  /*d660*/  F2FP.SATFINITE.E4M3.F32.PACK_AB_MERGE_C R60, RZ, R60, RZ ;  /* 0x0000003cff3c723e */ /* 0x000fe400048070ff */
[----:B------:R-:W-:Y:S02]  /*d670*/  F2FP.SATFINITE.E4M3.F32.PACK_AB_MERGE_C R61, RZ, R61, RZ ;  /* 0x0000003dff3d723e */ /* 0x000fe400048070ff */
[----:B------:R-:W-:Y:S01]  /*d680*/  F2FP.SATFINITE.E4M3.F32.PACK_AB_MERGE_C R34, RZ, R34, RZ ;  /* 0x00000022ff22723e */ /* 0x000fe200048070ff */
[----:B------:R-:W-:Y:S01]  /*d690*/  IMAD.U32 R26, R26, 0x10000, RZ ;  /* 0x000100001a1a7824 */ /* 0x000fe200078e00ff */
[----:B------:R-:W-:-:S02]  /*d6a0*/  F2FP.SATFINITE.E4M3.F32.PACK_AB_MERGE_C R48, RZ, R48, RZ ;  /* 0x00000030ff30723e */ /* 0x000fc400048070ff */
[----:B------:R-:W-:Y:S01]  /*d6b0*/  F2FP.SATFINITE.E4M3.F32.PACK_AB_MERGE_C R49, RZ, R49, RZ ;  /* 0x00000031ff31723e */ /* 0x000fe200048070ff */
[----:B------:R-:W-:Y:S01]  /*d6c0*/  FMUL R98, R98, UR32 ;  /* 0x0000002062627c20 */ /* 0x000fe20008400000 */
[----:B------:R-:W-:Y:S01]  /*d6d0*/  PRMT R24, R25, 0x7604, R24 ;  /* 0x0000760419187816 */ /* 0x000fe20000000018 */
[----:B------:R-:W-:-:S01]  /*d6e0*/  FADD R95, R95, R96 ;  /* 0x000000605f5f7221 */ /* 0x000fc20000000000 */
[----:B------:R-:W-:Y:S02]  /*d6f0*/  PRMT R21, R36, 0x7604, R21 ;  /* 0x0000760424157816 */ /* 0x000fe40000000015 */
[----:B------:R-:W-:Y:S01]  /*d700*/  F2FP.SATFINITE.E4M3.F32.PACK_AB_MERGE_C R77, RZ, R77, RZ ;  /* 0x0000004dff4d723e */ /* 0x000fe200048070ff */
[----:B------:R-:W-:Y:S01]  /*d710*/  FADD R96, R55, R119 ;  /* 0x0000007737607221 */ /* 0x000fe20000000000 */
[----:B------:R-:W-:Y:S01]  /*d720*/  PRMT R22, R23, 0x7604, R22 ;  /* 0x0000760417167816 */ /* 0x000fe20000000016 */
[----:B------:R-:W-:Y:S01]  /*d730*/  FADD R97, R87, R9 ;  /* 0x0000000957617221 */ /* 0x000fe20000000000 */
[----:B------:R-:W-:-:S02]  /*d740*/  F2FP.SATFINITE.E4M3.F32.PACK_AB_MERGE_C R28, RZ, R28, RZ ;  /* 0x0000001cff1c723e */ /* 0x000fc400048070ff */
[----:B------:R-:W-:Y:S02]  /*d750*/  F2FP.SATFINITE.E4M3.F32.PACK_AB_MERGE_C R29, RZ, R29, RZ ;  /* 0x0000001dff1d723e */ /* 0x000fe400048070ff */
[----:B------:R-:W-:Y:S02]  /*d760*/  PRMT R19, R32, 0x7604, R19 ;  /* 0x0000760420137816 */ /* 0x000fe40000000013 */
[----:B------:R-:W-:Y:S02]  /*d770*/  LOP3.LUT R25, R57, 0xff, RZ, 0xc0, !PT ;  /* 0x000000ff39197812 */ /* 0x000fe400078ec0ff */
[----:B------:R-:W-:Y:S02]  /*d780*/  LOP3.LUT R60, R60, 0xffff, RZ, 0xc0, !PT ;  /* 0x0000ffff3c3c7812 */ /* 0x000fe400078ec0ff */
[----:B------:R-:W-:Y:S01]  /*d790*/  LOP3.LUT R36, R61, 0xff, RZ, 0xc0, !PT ;  /* 0x000000ff3d247812 */ /* 0x000fe200078ec0ff */
[----:B------:R-:W-:Y:S01]  /*d7a0*/  IMAD.U32 R61, R34, 0x10000, RZ ;  /* 0x00010000223d7824 */ /* 0x000fe200078e00ff */
[----:B------:R-:W-:-:S02]  /*d7b0*/  LOP3.LUT R23, R48, 0xff, RZ, 0xc0, !PT ;  /* 0x000000ff30177812 */ /* 0x000fc400078ec0ff */
[----:B------:R-:W-:Y:S02]  /*d7c0*/  LOP3.LUT R32, R49, 0xffff, RZ, 0xc0, !PT ;  /* 0x0000ffff31207812 */ /* 0x000fe400078ec0ff */
[----:B------:R-:W-:Y:S02]  /*d7d0*/  F2FP.SATFINITE.E4M3.F32.PACK_AB_MERGE_C R57, RZ, R5, RZ ;  /* 0x00000005ff39723e */ /* 0x000fe400048070ff */
[----:B------:R-:W-:Y:S02]  /*d7e0*/  F2FP.SATFINITE.E4M3.F32.PACK_AB_MERGE_C R30, RZ, R30, RZ ;  /* 0x0000001eff1e723e */ /* 0x000fe400048070ff */
[----:B------:R-:W-:Y:S02]  /*d7f0*/  F2FP.SATFINITE.E4M3.F32.PACK_AB_MERGE_C R27, RZ, R27, RZ ;  /* 0x0000001bff1b723e */ /* 0x000fe400048070ff */
[----:B------:R-:W-:Y:S02]  /*d800*/  F2FP.SATFINITE.E4M3.F32.PACK_AB_MERGE_C R46, RZ, R46, RZ ;  /* 0x0000002eff2e723e */ /* 0x000fe400048070ff */
[----:B------:R-:W-:-:S02]  /*d810*/  F2FP.SATFINITE.E4M3.F32.PACK_AB_MERGE_C R47, RZ, R47, RZ ;  /* 0x0000002fff2f723e */ /* 0x000fc400048070ff */
[----:B------:R-:W-:Y:S02]  /*d820*/  F2FP.SATFINITE.E4M3.F32.PACK_AB_MERGE_C R148, RZ, R148, RZ ;  /* 0x00000094ff94723e */ /* 0x000fe400048070ff */
[----:B------:R-:W-:Y:S01]  /*d830*/  LOP3.LUT R99, R99, 0xff0000, R26, 0xf8, !PT ;  /* 0x00ff000063637812 */ /* 0x000fe200078ef81a */
[----:B------:R-:W-:Y:S01]  /*d840*/  IMAD.U32 R26, R77, 0x10000, RZ ;  /* 0x000100004d1a7824 */ /* 0x000fe200078e00ff */
[----:B------:R-:W-:Y:S01]  /*d850*/  LOP3.LUT R28, R28, 0xff, RZ, 0xc0, !PT ;  /* 0x000000ff1c1c7812 */ /* 0x000fe200078ec0ff */
[----:B------:R-:W-:-:S01]  /*d860*/  FADD R96, R96, R97 ;  /* 0x0000006160607221 */ /* 0x000fc20000000000 */
[----:B------:R-:W-:Y:S02]  /*d870*/  LOP3.LUT R29, R29, 0xffff, RZ, 0xc0, !PT ;  /* 0x0000ffff1d1d7812 */ /* 0x000fe400078ec0ff */
[----:B------:R-:W-:Y:S02]  /*d880*/  PRMT R25, R60, 0x7604, R25 ;  /* 0x000076043c197816 */ /* 0x000fe40000000019 */
[----:B------:R-:W-:-:S02]  /*d890*/  F2FP.SATFINITE.E4M3.F32.PACK_AB_MERGE_C R64, RZ, R64, RZ ;  /* 0x00000040ff40723e */ /* 0x000fc400048070ff */
[----:B------:R-:W-:Y:S02]  /*d8a0*/  F2FP.SATFINITE.E4M3.F32.PACK_AB_MERGE_C R31, RZ, R31, RZ ;  /* 0x0000001fff1f723e */ /* 0x000fe400048070ff */
[----:B------:R-:W-:Y:S02]  /*d8b0*/  FSETP.GEU.AND P3, PT, R98, -126, PT ;  /* 0xc2fc00006200780b */ /* 0x000fe40003f6e000 */
[----:B------:R-:W-:Y:S02]  /*d8c0*/  PRMT R23, R32, 0x7604, R23 ;  /* 0x0000760420177816 */ /* 0x000fe40000000017 */
[----:B------:R-:W-:Y:S02]  /*d8d0*/  F2FP.SATFINITE.E4M3.F32.PACK_AB_MERGE_C R56, RZ, R56, RZ ;  /* 0x00000038ff38723e */ /* 0x000fe400048070ff */
[----:B------:R-:W-:Y:S02]  /*d8e0*/  F2FP.SATFINITE.E4M3.F32.PACK_AB_MERGE_C R85, RZ, R85, RZ ;  /* 0x00000055ff55723e */ /* 0x000fe400048070ff */
[----:B------:R-:W-:-:S02]  /*d8f0*/  F2FP.SATFINITE.E4M3.F32.PACK_AB_MERGE_C R65, RZ, R65, RZ ;  /* 0x00000041ff41723e */ /* 0x000fc400048070ff */
[----:B------:R-:W-:Y:S02]  /*d900*/  F2FP.SATFINITE.E4M3.F32.PACK_AB_MERGE_C R68, RZ, R68, RZ ;  /* 0x00000044ff44723e */ /* 0x000fe400048070ff */
[----:B------:R-:W-:Y:S01]  /*d910*/  LOP3.LUT R60, R57, 0xffff, RZ, 0xc0, !PT ;  /* 0x0000ffff393c7812 */ /* 0x000fe200078ec0ff */
[----:B------:R-:W-:Y:S01]  /*d920*/  IMAD.U32 R57, R30, 0x10000, RZ ;  /* 0x000100001e397824 */ /* 0x000fe200078e00ff */
[----:B------:R-:W-:Y:S02]  /*d930*/  F2FP.SATFINITE.E4M3.F32.PACK_AB_MERGE_C R150, RZ, R150, RZ ;  /* 0x00000096ff96723e */ /* 0x000fe400048070ff */
[----:B------:R-:W-:Y:S02]  /*d940*/  LOP3.LUT R27, R27, 0xffff, RZ, 0xc0, !PT ;  /* 0x0000ffff1b1b7812 */ /* 0x000fe400078ec0ff */
[----:B------:R-:W-:Y:S01]  /*d950*/  LOP3.LUT R14, R14, 0xff0000, R61, 0xf8, !PT ;  /* 0x00ff00000e0e7812 */ /* 0x000fe200078ef83d */
[----:B------:R-:W-:Y:S01]  /*d960*/  IMAD.U32 R61, R46, 0x10000, RZ ;  /* 0x000100002e3d7824 */ /* 0x000fe200078e00ff */
[----:B------:R-:W-:-:S02]  /*d970*/  LOP3.LUT R47, R47, 0xffff, RZ, 0xc0, !PT ;  /* 0x0000ffff2f2f7812 */ /* 0x000fc400078ec0ff */
[----:B------:R-:W-:Y:S02]  /*d980*/  F2FP.SATFINITE.E4M3.F32.PACK_AB_MERGE_C R9, RZ, R9, RZ ;  /* 0x00000009ff09723e */ /* 0x000fe400048070ff */
[----:B------:R-:W-:Y:S02]  /*d990*/  LOP3.LUT R5, R148, 0xff, RZ, 0xc0, !PT ;  /* 0x000000ff94057812 */ /* 0x000fe400078ec0ff */
[----:B------:R-:W-:Y:S01]  /*d9a0*/  F2FP.SATFINITE.E4M3.F32.PACK_AB_MERGE_C R42, RZ, R42, RZ ;  /* 0x0000002aff2a723e */ /* 0x000fe200048070ff */
[----:B------:R-:W-:Y:S01]  /*d9b0*/  FADD R95, R95, R96 ;  /* 0x000000605f5f7221 */ /* 0x000fe20000000000 */
[----:B------:R-:W-:Y:S02]  /*d9c0*/  PRMT R28, R29, 0x7604, R28 ;  /* 0x000076041d1c7816 */ /* 0x000fe4000000001c */
[----:B------:R-:W-:Y:S02]  /*d9d0*/  LOP3.LUT R33, R64, 0xffff, RZ, 0xc0, !PT ;  /* 0x0000ffff40217812 */ /* 0x000fe400078ec0ff */
[----:B------:R-:W-:-:S02]  /*d9e0*/  F2FP.SATFINITE.E4M3.F32.PACK_AB_MERGE_C R66, RZ, R66, RZ ;  /* 0x00000042ff42723e */ /* 0x000fc400048070ff */
[----:B------:R-:W-:Y:S02]  /*d9f0*/  LOP3.LUT R31, R31, 0xffff, RZ, 0xc0, !PT ;  /* 0x0000ffff1f1f7812 */ /* 0x000fe400078ec0ff */
[----:B------:R-:W-:Y:S01]  /*da00*/  F2FP.SATFINITE.E4M3.F32.PACK_AB_MERGE_C R67, RZ, R67, RZ ;  /* 0x00000043ff43723e */ /* 0x000fe200048070ff */
[----:B------:R-:W-:Y:S01]  /*da10*/  IMAD.U32 R150, R150, 0x10000, RZ ;  /* 0x0001000096967824 */ /* 0x000fe200078e00ff */
[----:B------:R-:W-:Y:S02]  /*da20*/  LOP3.LUT R29, R56, 0xff, RZ, 0xc0, !PT ;  /* 0x000000ff381d7812 */ /* 0x000fe400078ec0ff */
[----:B------:R-:W-:Y:S02]  /*da30*/  LOP3.LUT R32, R85, 0xffff, RZ, 0xc0, !PT ;  /* 0x0000ffff55207812 */ /* 0x000fe400078ec0ff */
[----:B------:R-:W-:Y:S02]  /*da40*/  LOP3.LUT R65, R65, 0xff, RZ, 0xc0, !PT ;  /* 0x000000ff41417812 */ /* 0x000fe400078ec0ff */
[----:B------:R-:W-:-:S02]  /*da50*/  LOP3.LUT R68, R68, 0xffff, RZ, 0xc0, !PT ;  /* 0x0000ffff44447812 */ /* 0x000fc400078ec0ff */
[----:B------:R-:W-:Y:S02]  /*da60*/  F2FP.SATFINITE.E4M3.F32.PACK_AB_MERGE_C R38, RZ, R38, RZ ;  /* 0x00000026ff26723e */ /* 0x000fe400048070ff */
[----:B------:R-:W-:Y:S01]  /*da70*/  LOP3.LUT R23, R23, 0xff0000, R26, 0xf8, !PT ;  /* 0x00ff000017177812 */ /* 0x000fe200078ef81a */
[----:B------:R-:W-:Y:S01]  /*da80*/  IMAD.SHL.U32 R26, R27, 0x1000000, RZ ;  /* 0x010000001b1a7824 */ /* 0x000fe200078e00ff */
[----:B------:R-:W-:Y:S01]  /*da90*/  F2FP.SATFINITE.E4M3.F32.PACK_AB_MERGE_C R39, RZ, R39, RZ ;  /* 0x00000027ff27723e */ /* 0x000fe200048070ff */
[----:B------:R-:W-:Y:S01]  /*daa0*/  IMAD.SHL.U32 R27, R47, 0x1000000, RZ ;  /* 0x010000002f1b7824 */ /* 0x000fe200078e00ff */
[----:B------:R-:W-:Y:S02]  /*dab0*/  F2FP.SATFINITE.E4M3.F32.PACK_AB_MERGE_C R69, RZ, R69, RZ ;  /* 0x00000045ff45723e */ /* 0x000fe400048070ff */
[----:B------:R-:W-:Y:S02]  /*dac0*/  F2FP.SATFINITE.E4M3.F32.PACK_AB_MERGE_C R54, RZ, R54, RZ ;  /* 0x00000036ff36723e */ /* 0x000fe400048070ff */
[----:B------:R-:W-:-:S02]  /*dad0*/  F2FP.SATFINITE.E4M3.F32.PACK_AB_MERGE_C R55, RZ, R55, RZ ;  /* 0x00000037ff37723e */ /* 0x000fc400048070ff */
[----:B------:R-:W-:Y:S02]  /*dae0*/  LOP3.LUT R9, R9, 0xffff, RZ, 0xc0, !PT ;  /* 0x0000ffff09097812 */ /* 0x000fe400078ec0ff */
[----:B------:R-:W-:Y:S02]  /*daf0*/  PRMT R5, R60, 0x7604, R5 ;  /* 0x000076043c057816 */ /* 0x000fe40000000005 */
[----:B------:R-:W-:Y:S01]  /*db00*/  LOP3.LUT R12, R12, 0xff0000, R57, 0xf8, !PT ;  /* 0x00ff00000c0c7812 */ /* 0x000fe200078ef839 */
[----:B------:R-:W-:Y:S01]  /*db10*/  IMAD.U32 R57, R42, 0x10000, RZ ;  /* 0x000100002a397824 */ /* 0x000fe200078e00ff */
[----:B------:R-:W-:Y:S01]  /*db20*/  PRMT R36, R33, 0x7604, R36 ;  /* 0x0000760421247816 */ /* 0x000fe20000000024 */
[----:B------:R-:W-:Y:S01]  /*db30*/  FADD R11, R11, R93 ;  /* 0x0000005d0b0b7221 */ /* 0x000fe20000000000 */
[----:B------:R-:W-:Y:S01]  /*db40*/  LOP3.LUT R20, R20, 0xff0000, R61, 0xf8, !PT ;  /* 0x00ff000014147812 */ /* 0x000fe200078ef83d */
[----:B------:R-:W-:Y:S01]  /*db50*/  FADD R60, R91, R95 ;  /* 0x0000005f5b3c7221 */ /* 0x000fe20000000000 */
[----:B------:R-:W-:Y:S01]  /*db60*/  LOP3.LUT R67, R67, 0xffff, RZ, 0xc0, !PT ;  /* 0x0000ffff43437812 */ /* 0x000fe200078ec0ff */
[----:B------:R-:W-:Y:S01]  /*db70*/  IMAD.U32 R66, R66, 0x10000, RZ ;  /* 0x0001000042427824 */ /* 0x000fe200078e00ff */
[----:B------:R-:W-:Y:S01]  /*db80*/  PRMT R29, R32, 0x7604, R29 ;  /* 0x00007604201d7816 */ /* 0x000fe2000000001d */
[----:B------:R-:W-:Y:S01]  /*db90*/  IMAD.SHL.U32 R31, R31, 0x1000000, RZ ;  /* 0x010000001f1f7824 */ /* 0x000fe200078e00ff */
[----:B------:R-:W-:Y:S01]  /*dba0*/  PRMT R33, R68, 0x7604, R65 ;  /* 0x0000760444217816 */ /* 0x000fe20000000041 */
[----:B------:R-:W-:Y:S01]  /*dbb0*/  IMAD.U32 R65, R38, 0x10000, RZ ;  /* 0x0001000026417824 */ /* 0x000fe200078e00ff */
[----:B------:R-:W-:-:S02]  /*dbc0*/  F2FP.SATFINITE.E4M3.F32.PACK_AB_MERGE_C R58, RZ, R58, RZ ;  /* 0x0000003aff3a723e */ /* 0x000fc400048070ff */
[----:B------:R-:W-:Y:S01]  /*dbd0*/  LOP3.LUT R39, R39, 0xffff, RZ, 0xc0, !PT ;  /* 0x0000ffff27277812 */ /* 0x000fe200078ec0ff */
[----:B------:R-:W-:Y:S01]  /*dbe0*/  IMAD.SHL.U32 R38, R9, 0x1000000, RZ ;  /* 0x0100000009267824 */ /* 0x000fe200078e00ff */
[----:B------:R-:W-:Y:S01]  /*dbf0*/  LOP3.LUT R32, R69, 0xff, RZ, 0xc0, !PT ;  /* 0x000000ff45207812 */ /* 0x000fe200078ec0ff */
[----:B------:R-:W-:Y:S01]  /*dc00*/  IMAD.U32 R69, R54, 0x10000, RZ ;  /* 0x0001000036457824 */ /* 0x000fe200078e00ff */
[----:B------:R-:W-:Y:S02]  /*dc10*/  F2FP.SATFINITE.E4M3.F32.PACK_AB_MERGE_C R74, RZ, R74, RZ ;  /* 0x0000004aff4a723e */ /* 0x000fe400048070ff */
[----:B------:R-:W-:Y:S02]  /*dc20*/  LOP3.LUT R55, R55, 0xffff, RZ, 0xc0, !PT ;  /* 0x0000ffff37377812 */ /* 0x000fe400078ec0ff */
[----:B------:R-:W-:Y:S02]  /*dc30*/  F2FP.SATFINITE.E4M3.F32.PACK_AB_MERGE_C R75, RZ, R75, RZ ;  /* 0x0000004bff4b723e */ /* 0x000fe400048070ff */
[----:B------:R-:W-:-:S02]  /*dc40*/  F2FP.SATFINITE.E4M3.F32.PACK_AB_MERGE_C R62, RZ, R62, RZ ;  /* 0x0000003eff3e723e */ /* 0x000fc400048070ff */
[----:B------:R-:W-:Y:S02]  /*dc50*/  LOP3.LUT R5, R5, 0xff0000, R150, 0xf8, !PT ;  /* 0x00ff000005057812 */ /* 0x000fe400078ef896 */
[----:B------:R-:W-:Y:S02]  /*dc60*/  F2FP.SATFINITE.E4M3.F32.PACK_AB_MERGE_C R63, RZ, R63, RZ ;  /* 0x0000003fff3f723e */ /* 0x000fe400048070ff */
[----:B------:R-:W-:Y:S01]  /*dc70*/  F2FP.SATFINITE.E4M3.F32.PACK_AB_MERGE_C R78, RZ, R78, RZ ;  /* 0x0000004eff4e723e */ /* 0x000fe200048070ff */
[----:B------:R-:W-:-:S01]  /*dc80*/  FADD R60, R11, R60 ;  /* 0x0000003c0b3c7221 */ /* 0x000fc20000000000 */
[----:B------:R-:W-:Y:S01]  /*dc90*/  F2FP.SATFINITE.E4M3.F32.PACK_AB_MERGE_C R70, RZ, R70, RZ ;  /* 0x00000046ff46723e */ /* 0x000fe200048070ff */
[----:B------:R-:W-:Y:S01]  /*dca0*/  @!P3 FMUL R98, R98, 0.5 ;  /* 0x3f0000006262b820 */ /* 0x000fe20000400000 */
[----:B------:R-:W-:Y:S01]  /*dcb0*/  LOP3.LUT R27, R20, R27, RZ, 0xfc, !PT ;  /* 0x0000001b141b7212 */ /* 0x000fe200078efcff */
[----:B------:R-:W-:Y:S01]  /*dcc0*/  IMAD.SHL.U32 R20, R67, 0x1000000, RZ ;  /* 0x0100000043147824 */ /* 0x000fe200078e00ff */
[----:B------:R-:W-:Y:S01]  /*dcd0*/  F2FP.SATFINITE.E4M3.F32.PACK_AB_MERGE_C R71, RZ, R71, RZ ;  /* 0x00000047ff47723e */ /* 0x000fe200048070ff */
[----:B------:R-:W-:Y:S01]  /*dce0*/  IMAD.SHL.U32 R11, R39, 0x1000000, RZ ;  /* 0x01000000270b7824 */ /* 0x000fe200078e00ff */
[----:B------:R-:W-:-:S02]  /*dcf0*/  F2FP.SATFINITE.E4M3.F32.PACK_AB_MERGE_C R72, RZ, R72, RZ ;  /* 0x00000048ff48723e */ /* 0x000fc400048070ff */
[----:B------:R-:W-:Y:S01]  /*dd00*/  LOP3.LUT R18, R18, 0xff0000, R57, 0xf8, !PT ;  /* 0x00ff000012127812 */ /* 0x000fe200078ef839 */
[----:B------:R-:W-:Y:S01]  /*dd10*/  IMAD.U32 R57, R58, 0x10000, RZ ;  /* 0x000100003a397824 */ /* 0x000fe200078e00ff */
[----:B------:R-:W-:Y:S01]  /*dd20*/  LOP3.LUT R13, R13, 0xff0000, R66, 0xf8, !PT ;  /* 0x00ff00000d0d7812 */ /* 0x000fe200078ef842 */
[----:B------:R-:W-:Y:S01]  /*dd30*/  IMAD.U32 R74, R74, 0x10000, RZ ;  /* 0x000100004a4a7824 */ /* 0x000fe200078e00ff */
[----:B------:R-:W-:Y:S01]  /*dd40*/  LOP3.LUT R12, R12, R31, RZ, 0xfc, !PT ;  /* 0x0000001f0c0c7212 */ /* 0x000fe200078efcff */
[----:B------:R-:W-:Y:S01]  /*dd50*/  IMAD.SHL.U32 R31, R55, 0x1000000, RZ ;  /* 0x01000000371f7824 */ /* 0x000fe200078e00ff */
[----:B------:R-:W-:Y:S01]  /*dd60*/  LOP3.LUT R75, R75, 0xffff, RZ, 0xc0, !PT ;  /* 0x0000ffff4b4b7812 */ /* 0x000fe200078ec0ff */
[----:B------:R-:W-:Y:S01]  /*dd70*/  IMAD.U32 R62, R62, 0x10000, RZ ;  /* 0x000100003e3e7824 */ /* 0x000fe200078e00ff */
[----:B------:R-:W-:Y:S02]  /*dd80*/  LOP3.LUT R16, R16, 0xff0000, R65, 0xf8, !PT ;  /* 0x00ff000010107812 */ /* 0x000fe400078ef841 */
[----:B------:R-:W-:-:S02]  /*dd90*/  F2FP.SATFINITE.E4M3.F32.PACK_AB_MERGE_C R84, RZ, R84, RZ ;  /* 0x00000054ff54723e */ /* 0x000fc400048070ff */
[----:B------:R-:W-:Y:S02]  /*dda0*/  F2FP.SATFINITE.E4M3.F32.PACK_AB_MERGE_C R76, RZ, R76, RZ ;  /* 0x0000004cff4c723e */ /* 0x000fe400048070ff */
[----:B------:R-:W-:Y:S02]  /*ddb0*/  LOP3.LUT R63, R63, 0xffff, RZ, 0xc0, !PT ;  /* 0x0000ffff3f3f7812 */ /* 0x000fe400078ec0ff */
[----:B------:R-:W-:Y:S01]  /*ddc0*/  LOP3.LUT R78, R78, 0xffff, RZ, 0xc0, !PT ;  /* 0x0000ffff4e4e7812 */ /* 0x000fe200078ec0ff */
[----:B------:R-:W-:Y:S01]  /*ddd0*/  IMAD.U32 R70, R70, 0x10000, RZ ;  /* 0x0001000046467824 */ /* 0x000fe200078e00ff */
[----:B------:R-:W-:Y:S02]  /*dde0*/  LOP3.LUT R24, R24, 0xff0000, R69, 0xf8, !PT ;  /* 0x00ff000018187812 */ /* 0x000fe400078ef845 */
[----:B------:R-:W-:Y:S02]  /*ddf0*/  LOP3.LUT R71, R71, 0xffff, RZ, 0xc0, !PT ;  /* 0x0000ffff47477812 */ /* 0x000fe400078ec0ff */
[----:B------:R-:W-:-:S02]  /*de00*/  LOP3.LUT R9, R5, R38, RZ, 0xfc, !PT ;  /* 0x0000002605097212 */ /* 0x000fc400078efcff */
[----:B------:R-:W-:Y:S01]  /*de10*/  LOP3.LUT R37, R72, 0xffff, RZ, 0xc0, !PT ;  /* 0x0000ffff48257812 */ /* 0x000fe200078ec0ff */
[----:B------:R-:W1:Y:S01]  /*de20*/  MUFU.EX2 R5, R98 ;  /* 0x0000006200057308 */ /* 0x000e620000000800 */
[----:B------:R-:W-:Y:S02]  /*de30*/  F2FP.SATFINITE.E4M3.F32.PACK_AB_MERGE_C R128, RZ, R128, RZ ;  /* 0x00000080ff80723e */ /* 0x000fe400048070ff */
[----:B------:R-:W-:Y:S02]  /*de40*/  F2FP.SATFINITE.E4M3.F32.PACK_AB_MERGE_C R129, RZ, R129, RZ ;  /* 0x00000081ff81723e */ /* 0x000fe400048070ff */
[----:B------:R-:W-:Y:S02]  /*de50*/  F2FP.SATFINITE.E4M3.F32.PACK_AB_MERGE_C R73, RZ, R73, RZ ;  /* 0x00000049ff49723e */ /* 0x000fe400048070ff */
[----:B------:R-:W-:Y:S02]  /*de60*/  F2FP.SATFINITE.E4M3.F32.PACK_AB_MERGE_C R6, RZ, R6, RZ ;  /* 0x00000006ff06723e */ /* 0x000fe400048070ff */
[----:B------:R-:W-:Y:S01]  /*de70*/  LOP3.LUT R13, R13, R20, RZ, 0xfc, !PT ;  /* 0x000000140d0d7212 */ /* 0x000fe200078efcff */
[----:B------:R-:W-:Y:S01]  /*de80*/  IMAD.SHL.U32 R20, R75, 0x1000000, RZ ;  /* 0x010000004b147824 */ /* 0x000fe200078e00ff */
[----:B------:R-:W-:Y:S01]  /*de90*/  F2FP.SATFINITE.E4M3.F32.PACK_AB_MERGE_C R86, RZ, R86, RZ ;  /* 0x00000056ff56723e */ /* 0x000fe200048070ff */
[----:B------:R-:W-:Y:S01]  /*dea0*/  IMAD.U32 R61, R76, 0x10000, RZ ;  /* 0x000100004c3d7824 */ /* 0x000fe200078e00ff */
[----:B------:R-:W-:Y:S01]  /*deb0*/  F2FP.SATFINITE.E4M3.F32.PACK_AB_MERGE_C R108, RZ, R108, RZ ;  /* 0x0000006cff6c723e */ /* 0x000fe200048070ff */
[----:B------:R-:W-:Y:S01]  /*dec0*/  IMAD.SHL.U32 R78, R78, 0x1000000, RZ ;  /* 0x010000004e4e7824 */ /* 0x000fe200078e00ff */
[----:B------:R-:W-:-:S02]  /*ded0*/  F2FP.SATFINITE.E4M3.F32.PACK_AB_MERGE_C R109, RZ, R109, RZ ;  /* 0x0000006dff6d723e */ /* 0x000fc400048070ff */
[----:B------:R-:W-:Y:S02]  /*dee0*/  F2FP.SATFINITE.E4M3.F32.PACK_AB_MERGE_C R116, RZ, R116, RZ ;  /* 0x00000074ff74723e */ /* 0x000fe400048070ff */
[----:B------:R-:W-:Y:S02]  /*def0*/  F2FP.SATFINITE.E4M3.F32.PACK_AB_MERGE_C R117, RZ, R117, RZ ;  /* 0x00000075ff75723e */ /* 0x000fe400048070ff */
[----:B------:R-:W-:Y:S02]  /*df00*/  F2FP.SATFINITE.E4M3.F32.PACK_AB_MERGE_C R50, RZ, R50, RZ ;  /* 0x00000032ff32723e */ /* 0x000fe400048070ff */
[----:B------:R-:W-:Y:S01]  /*df10*/  LOP3.LUT R28, R28, 0xff0000, R57, 0xf8, !PT ;  /* 0x00ff00001c1c7812 */ /* 0x000fe200078ef839 */
[----:B------:R-:W-:Y:S01]  /*df20*/  IMAD.U32 R57, R84, 0x10000, RZ ;  /* 0x0001000054397824 */ /* 0x000fe200078e00ff */
[----:B------:R-:W-:Y:S01]  /*df30*/  LOP3.LUT R11, R16, R11, RZ, 0xfc, !PT ;  /* 0x0000000b100b7212 */ /* 0x000fe200078efcff */
[----:B------:R-:W-:Y:S01]  /*df40*/  IMAD.SHL.U32 R16, R63, 0x1000000, RZ ;  /* 0x010000003f107824 */ /* 0x000fe200078e00ff */
[----:B------:R-:W-:-:S02]  /*df50*/  F2FP.SATFINITE.E4M3.F32.PACK_AB_MERGE_C R51, RZ, R51, RZ ;  /* 0x00000033ff33723e */ /* 0x000fc400048070ff */
[----:B------:R-:W-:Y:S02]  /*df60*/  F2FP.SATFINITE.E4M3.F32.PACK_AB_MERGE_C R112, RZ, R112, RZ ;  /* 0x00000070ff70723e */ /* 0x000fe400048070ff */
[----:B------:R-:W-:Y:S02]  /*df70*/  F2FP.SATFINITE.E4M3.F32.PACK_AB_MERGE_C R113, RZ, R113, RZ ;  /* 0x00000071ff71723e */ /* 0x000fe400048070ff */
[----:B------:R-:W-:Y:S02]  /*df80*/  LOP3.LUT R17, R17, 0xff0000, R74, 0xf8, !PT ;  /* 0x00ff000011117812 */ /* 0x000fe400078ef84a */
[----:B------:R-:W-:Y:S01]  /*df90*/  LOP3.LUT R31, R24, R31, RZ, 0xfc, !PT ;  /* 0x0000001f181f7212 */ /* 0x000fe200078efcff */
[----:B------:R-:W-:Y:S01]  /*dfa0*/  IMAD.SHL.U32 R24, R71, 0x1000000, RZ ;  /* 0x0100000047187824 */ /* 0x000fe200078e00ff */
[----:B------:R-:W-:Y:S02]  /*dfb0*/  PRMT R32, R37, 0x7604, R32 ;  /* 0x0000760425207816 */ /* 0x000fe40000000020 */
[----:B------:R-:W-:-:S02]  /*dfc0*/  LOP3.LUT R45, R128, 0xff, RZ, 0xc0, !PT ;  /* 0x000000ff802d7812 */ /* 0x000fc400078ec0ff */
[----:B------:R-:W-:Y:S02]  /*dfd0*/  LOP3.LUT R52, R129, 0xffff, RZ, 0xc0, !PT ;  /* 0x0000ffff81347812 */ /* 0x000fe400078ec0ff */
[----:B------:R-:W-:Y:S02]  /*dfe0*/  LOP3.LUT R15, R15, 0xff0000, R62, 0xf8, !PT ;  /* 0x00ff00000f0f7812 */ /* 0x000fe400078ef83e */
[----:B------:R-:W-:Y:S02]  /*dff0*/  F2FP.SATFINITE.E4M3.F32.PACK_AB_MERGE_C R110, RZ, R110, RZ ;  /* 0x0000006eff6e723e */ /* 0x000fe400048070ff */
[----:B------:R-:W-:Y:S02]  /*e000*/  F2FP.SATFINITE.E4M3.F32.PACK_AB_MERGE_C R118, RZ, R118, RZ ;  /* 0x00000076ff76723e */ /* 0x000fe400048070ff */
[----:B------:R-:W-:Y:S02]  /*e010*/  F2FP.SATFINITE.E4M3.F32.PACK_AB_MERGE_C R59, RZ, R59, RZ ;  /* 0x0000003bff3b723e */ /* 0x000fe400048070ff */
[----:B------:R-:W-:-:S02]  /*e020*/  F2FP.SATFINITE.E4M3.F32.PACK_AB_MERGE_C R119, RZ, R119, RZ ;  /* 0x00000077ff77723e */ /* 0x000fc400048070ff */
[----:B------:R-:W-:Y:S02]  /*e030*/  LOP3.LUT R41, R73, 0xff, RZ, 0xc0, !PT ;  /* 0x000000ff49297812 */ /* 0x000fe400078ec0ff */
[----:B------:R-:W-:Y:S02]  /*e040*/  LOP3.LUT R6, R6, 0xffff, RZ, 0xc0, !PT ;  /* 0x0000ffff06067812 */ /* 0x000fe400078ec0ff */
[----:B------:R-:W-:Y:S02]  /*e050*/  F2FP.SATFINITE.E4M3.F32.PACK_AB_MERGE_C R140, RZ, R140, RZ ;  /* 0x0000008cff8c723e */ /* 0x000fe400048070ff */
[----:B------:R-:W-:Y:S02]  /*e060*/  F2FP.SATFINITE.E4M3.F32.PACK_AB_MERGE_C R141, RZ, R141, RZ ;  /* 0x0000008dff8d723e */ /* 0x000fe400048070ff */
[----:B------:R-:W-:Y:S02]  /*e070*/  LOP3.LUT R19, R19, 0xff0000, R70, 0xf8, !PT ;  /* 0x00ff000013137812 */ /* 0x000fe400078ef846 */
[----:B------:R-:W-:-:S02]  /*e080*/  F2FP.SATFINITE.E4M3.F32.PACK_AB_MERGE_C R88, RZ, R88, RZ ;  /* 0x00000058ff58723e */ /* 0x000fc400048070ff */
[----:B------:R-:W-:Y:S02]  /*e090*/  F2FP.SATFINITE.E4M3.F32.PACK_AB_MERGE_C R8, RZ, R8, RZ ;  /* 0x00000008ff08723e */ /* 0x000fe400048070ff */
[----:B------:R-:W-:Y:S01]  /*e0a0*/  LOP3.LUT R86, R86, 0xffff, RZ, 0xc0, !PT ;  /* 0x0000ffff56567812 */ /* 0x000fe200078ec0ff */
[----:B------:R-:W-:Y:S01]  /*e0b0*/  IMAD.U32 R65, R50, 0x10000, RZ ;  /* 0x0001000032417824 */ /* 0x000fe200078e00ff */
[----:B------:R-:W-:Y:S02]  /*e0c0*/  LOP3.LUT R40, R108, 0xff, RZ, 0xc0, !PT ;  /* 0x000000ff6c287812 */ /* 0x000fe400078ec0ff */
[----:B------:R-:W-:Y:S02]  /*e0d0*/  LOP3.LUT R109, R109, 0xffff, RZ, 0xc0, !PT ;  /* 0x0000ffff6d6d7812 */ /* 0x000fe400078ec0ff */
[----:B------:R-:W-:Y:S02]  /*e0e0*/  LOP3.LUT R116, R116, 0xff, RZ, 0xc0, !PT ;  /* 0x000000ff74747812 */ /* 0x000fe400078ec0ff */
[----:B------:R-:W-:-:S02]  /*e0f0*/  LOP3.LUT R117, R117, 0xffff, RZ, 0xc0, !PT ;  /* 0x0000ffff75757812 */ /* 0x000fc400078ec0ff */
[----:B------:R-:W-:Y:S02]  /*e100*/  LOP3.LUT R51, R51, 0xffff, RZ, 0xc0, !PT ;  /* 0x0000ffff33337812 */ /* 0x000fe400078ec0ff */
[----:B------:R-:W-:Y:S02]  /*e110*/  LOP3.LUT R37, R112, 0xff, RZ, 0xc0, !PT ;  /* 0x000000ff70257812 */ /* 0x000fe400078ec0ff */
[----:B------:R-:W-:Y:S02]  /*e120*/  LOP3.LUT R44, R113, 0xffff, RZ, 0xc0, !PT ;  /* 0x0000ffff712c7812 */ /* 0x000fe400078ec0ff */
[----:B------:R-:W-:Y:S02]  /*e130*/  F2FP.SATFINITE.E4M3.F32.PACK_AB_MERGE_C R142, RZ, R142, RZ ;  /* 0x0000008eff8e723e */ /* 0x000fe400048070ff */
[----:B------:R-:W-:Y:S02]  /*e140*/  LOP3.LUT R17, R17, R20, RZ, 0xfc, !PT ;  /* 0x0000001411117212 */ /* 0x000fe400078efcff */
[----:B------:R-:W-:-:S02]  /*e150*/  F2FP.SATFINITE.E4M3.F32.PACK_AB_MERGE_C R143, RZ, R143, RZ ;  /* 0x0000008fff8f723e */ /* 0x000fc400048070ff */
[----:B------:R-:W-:Y:S02]  /*e160*/  F2FP.SATFINITE.E4M3.F32.PACK_AB_MERGE_C R120, RZ, R120, RZ ;  /* 0x00000078ff78723e */ /* 0x000fe400048070ff */
[----:B------:R-:W-:Y:S02]  /*e170*/  F2FP.SATFINITE.E4M3.F32.PACK_AB_MERGE_C R121, RZ, R121, RZ ;  /* 0x00000079ff79723e */ /* 0x000fe400048070ff */
[----:B------:R-:W-:Y:S02]  /*e180*/  F2FP.SATFINITE.E4M3.F32.PACK_AB_MERGE_C R124, RZ, R124, RZ ;  /* 0x0000007cff7c723e */ /* 0x000fe400048070ff */
[----:B------:R-:W-:Y:S02]  /*e190*/  F2FP.SATFINITE.E4M3.F32.PACK_AB_MERGE_C R125, RZ, R125, RZ ;  /* 0x0000007dff7d723e */ /* 0x000fe400048070ff */
[----:B------:R-:W-:Y:S02]  /*e1a0*/  PRMT R45, R52, 0x7604, R45 ;  /* 0x00007604342d7816 */ /* 0x000fe4000000002d */
[----:B------:R-:W-:Y:S01]  /*e1b0*/  LOP3.LUT R36, R36, 0xff0000, R57, 0xf8, !PT ;  /* 0x00ff000024247812 */ /* 0x000fe200078ef839 */
[----:B------:R-:W-:Y:S01]  /*e1c0*/  IMAD.U32 R57, R110, 0x10000, RZ ;  /* 0x000100006e397824 */ /* 0x000fe200078e00ff */
[----:B------:R-:W-:Y:S01]  /*e1d0*/  LOP3.LUT R32, R32, 0xff0000, R61, 0xf8, !PT ;  /* 0x00ff000020207812 */ /* 0x000fe200078ef83d */
[----:B------:R-:W-:Y:S01]  /*e1e0*/  IMAD.U32 R61, R118, 0x10000, RZ ;  /* 0x00010000763d7824 */ /* 0x000fe200078e00ff */
[----:B------:R-:W-:-:S02]  /*e1f0*/  LOP3.LUT R59, R59, 0xffff, RZ, 0xc0, !PT ;  /* 0x0000ffff3b3b7812 */ /* 0x000fc400078ec0ff */
[----:B------:R-:W-:Y:S02]  /*e200*/  LOP3.LUT R15, R15, R16, RZ, 0xfc, !PT ;  /* 0x000000100f0f7212 */ /* 0x000fe400078efcff */
[----:B------:R-:W-:Y:S02]  /*e210*/  LOP3.LUT R20, R23, R78, RZ, 0xfc, !PT ;  /* 0x0000004e17147212 */ /* 0x000fe400078efcff */
[----:B------:R-:W-:Y:S01]  /*e220*/  LOP3.LUT R119, R119, 0xffff, RZ, 0xc0, !PT ;  /* 0x0000ffff77777812 */ /* 0x000fe200078ec0ff */
[----:B------:R-:W-:Y:S01]  /*e230*/  IMAD.U32 R88, R88, 0x10000, RZ ;  /* 0x0001000058587824 */ /* 0x000fe200078e00ff */
[----:B------:R-:W-:Y:S02]  /*e240*/  PRMT R41, R6, 0x7604, R41 ;  /* 0x0000760406297816 */ /* 0x000fe40000000029 */
[----:B------:R-:W-:Y:S02]  /*e250*/  LOP3.LUT R53, R140, 0xff, RZ, 0xc0, !PT ;  /* 0x000000ff8c357812 */ /* 0x000fe400078ec0ff */
[----:B------:R-:W-:-:S02]  /*e260*/  LOP3.LUT R52, R141, 0xffff, RZ, 0xc0, !PT ;  /* 0x0000ffff8d347812 */ /* 0x000fc400078ec0ff */
[----:B------:R-:W-:Y:S02]  /*e270*/  F2FP.SATFINITE.E4M3.F32.PACK_AB_MERGE_C R79, RZ, R79, RZ ;  /* 0x0000004fff4f723e */ /* 0x000fe400048070ff */
[----:B------:R-:W-:Y:S02]  /*e280*/  F2FP.SATFINITE.E4M3.F32.PACK_AB_MERGE_C R81, RZ, R81, RZ ;  /* 0x00000051ff51723e */ /* 0x000fe400048070ff */
[----:B------:R-:W-:Y:S01]  /*e290*/  LOP3.LUT R16, R19, R24, RZ, 0xfc, !PT ;  /* 0x0000001813107212 */ /* 0x000fe200078efcff */
[----:B------:R-:W-:Y:S01]  /*e2a0*/  IMAD.SHL.U32 R19, R86, 0x1000000, RZ ;  /* 0x0100000056137824 */ /* 0x000fe200078e00ff */
[----:B------:R-:W-:Y:S02]  /*e2b0*/  F2FP.SATFINITE.E4M3.F32.PACK_AB_MERGE_C R80, RZ, R80, RZ ;  /* 0x00000050ff50723e */ /* 0x000fe400048070ff */
[----:B------:R-:W-:Y:S02]  /*e2c0*/  F2FP.SATFINITE.E4M3.F32.PACK_AB_MERGE_C R87, RZ, R87, RZ ;  /* 0x00000057ff57723e */ /* 0x000fe400048070ff */
[----:B------:R-:W-:Y:S01]  /*e2d0*/  LOP3.LUT R23, R8, 0xffff, RZ, 0xc0, !PT ;  /* 0x0000ffff08177812 */ /* 0x000fe200078ec0ff */
[----:B------:R-:W-:Y:S01]  /*e2e0*/  IMAD.SHL.U32 R51, R51, 0x1000000, RZ ;  /* 0x0100000033337824 */ /* 0x000fe200078e00ff */
[----:B------:R-:W-:-:S02]  /*e2f0*/  PRMT R40, R109, 0x7604, R40 ;  /* 0x000076046d287816 */ /* 0x000fc40000000028 */
[----:B------:R-:W-:Y:S02]  /*e300*/  PRMT R6, R117, 0x7604, R116 ;  /* 0x0000760475067816 */ /* 0x000fe40000000074 */
[----:B------:R-:W-:Y:S02]  /*e310*/  F2FP.SATFINITE.E4M3.F32.PACK_AB_MERGE_C R82, RZ, R82, RZ ;  /* 0x00000052ff52723e */ /* 0x000fe400048070ff */
[----:B------:R-:W-:Y:S02]  /*e320*/  F2FP.SATFINITE.E4M3.F32.PACK_AB_MERGE_C R122, RZ, R122, RZ ;  /* 0x0000007aff7a723e */ /* 0x000fe400048070ff */
[----:B------:R-:W-:Y:S02]  /*e330*/  F2FP.SATFINITE.E4M3.F32.PACK_AB_MERGE_C R126, RZ, R126, RZ ;  /* 0x0000007eff7e723e */ /* 0x000fe400048070ff */
[----:B------:R-:W-:Y:S02]  /*e340*/  F2FP.SATFINITE.E4M3.F32.PACK_AB_MERGE_C R83, RZ, R83, RZ ;  /* 0x00000053ff53723e */ /* 0x000fe400048070ff */
[----:B------:R-:W-:-:S02]  /*e350*/  F2FP.SATFINITE.E4M3.F32.PACK_AB_MERGE_C R123, RZ, R123, RZ ;  /* 0x0000007bff7b723e */ /* 0x000fc400048070ff */
[----:B------:R-:W-:Y:S01]  /*e360*/  F2FP.SATFINITE.E4M3.F32.PACK_AB_MERGE_C R127, RZ, R127, RZ ;  /* 0x0000007fff7f723e */ /* 0x000fe200048070ff */
[----:B------:R-:W-:Y:S01]  /*e370*/  IMAD.U32 R142, R142, 0x10000, RZ ;  /* 0x000100008e8e7824 */ /* 0x000fe200078e00ff */
[----:B------:R-:W-:Y:S02]  /*e380*/  PRMT R37, R44, 0x7604, R37 ;  /* 0x000076042c257816 */ /* 0x000fe40000000025 */
[----:B------:R-:W-:Y:S02]  /*e390*/  F2FP.SATFINITE.E4M3.F32.PACK_AB_MERGE_C R132, RZ, R132, RZ ;  /* 0x00000084ff84723e */ /* 0x000fe400048070ff */
[----:B------:R-:W-:Y:S02]  /*e3a0*/  F2FP.SATFINITE.E4M3.F32.PACK_AB_MERGE_C R133, RZ, R133, RZ ;  /* 0x00000085ff85723e */ /* 0x000fe400048070ff */
[----:B------:R-:W-:Y:S01]  /*e3b0*/  LOP3.LUT R143, R143, 0xffff, RZ, 0xc0, !PT ;  /* 0x0000ffff8f8f7812 */ /* 0x000fe200078ec0ff */
[----:B------:R-:W-:Y:S01]  /*e3c0*/  IMAD.SHL.U32 R59, R59, 0x1000000, RZ ;  /* 0x010000003b3b7824 */ /* 0x000fe200078e00ff */
[----:B------:R-:W-:Y:S01]  /*e3d0*/  LOP3.LUT R49, R120, 0xff, RZ, 0xc0, !PT ;  /* 0x000000ff78317812 */ /* 0x000fe200078ec0ff */
[----:B------:R-:W-:Y:S01]  /*e3e0*/  IMAD.SHL.U32 R119, R119, 0x1000000, RZ ;  /* 0x0100000077777824 */ /* 0x000fe200078e00ff */
[----:B------:R-:W-:-:S02]  /*e3f0*/  LOP3.LUT R44, R121, 0xffff, RZ, 0xc0, !PT ;  /* 0x0000ffff792c7812 */ /* 0x000fc400078ec0ff */
[----:B------:R-:W-:Y:S02]  /*e400*/  LOP3.LUT R48, R124, 0xff, RZ, 0xc0, !PT ;  /* 0x000000ff7c307812 */ /* 0x000fe400078ec0ff */
[----:B------:R-:W-:Y:S02]  /*e410*/  LOP3.LUT R125, R125, 0xffff, RZ, 0xc0, !PT ;  /* 0x0000ffff7d7d7812 */ /* 0x000fe400078ec0ff */
[----:B------:R-:W-:Y:S01]  /*e420*/  LOP3.LUT R22, R22, 0xff0000, R65, 0xf8, !PT ;  /* 0x00ff000016167812 */ /* 0x000fe200078ef841 */
[----:B------:R-:W-:Y:S01]  /*e430*/  IMAD.U32 R30, R79, 0x10000, RZ ;  /* 0x000100004f1e7824 */ /* 0x000fe200078e00ff */
[----:B------:R-:W-:Y:S01]  /*e440*/  PRMT R53, R52, 0x7604, R53 ;  /* 0x0000760434357816 */ /* 0x000fe20000000035 */
[----:B------:R-:W-:Y:S01]  /*e450*/  IMAD.U32 R34, R81, 0x10000, RZ ;  /* 0x0001000051227824 */ /* 0x000fe200078e00ff */
[----:B------:R-:W-:Y:S02]  /*e460*/  F2FP.SATFINITE.E4M3.F32.PACK_AB_MERGE_C R134, RZ, R134, RZ ;  /* 0x00000086ff86723e */ /* 0x000fe400048070ff */
[----:B------:R-:W-:Y:S01]  /*e470*/  LOP3.LUT R99, R99, R26, RZ, 0xfc, !PT ;  /* 0x0000001a63637212 */ /* 0x000fe200078efcff */
[----:B------:R-:W-:Y:S01]  /*e480*/  IMAD.SHL.U32 R26, R23, 0x1000000, RZ ;  /* 0x01000000171a7824 */ /* 0x000fe200078e00ff */
[----:B------:R-:W-:-:S02]  /*e490*/  LOP3.LUT R80, R80, 0xffff, RZ, 0xc0, !PT ;  /* 0x0000ffff50507812 */ /* 0x000fc400078ec0ff */
[----:B------:R-:W-:Y:S02]  /*e4a0*/  LOP3.LUT R87, R87, 0xffff, RZ, 0xc0, !PT ;  /* 0x0000ffff57577812 */ /* 0x000fe400078ec0ff */
[----:B------:R-:W-:Y:S02]  /*e4b0*/  F2FP.SATFINITE.E4M3.F32.PACK_AB_MERGE_C R111, RZ, R111, RZ ;  /* 0x0000006fff6f723e */ /* 0x000fe400048070ff */
[----:B------:R-:W-:Y:S01]  /*e4c0*/  F2FP.SATFINITE.E4M3.F32.PACK_AB_MERGE_C R135, RZ, R135, RZ ;  /* 0x00000087ff87723e */ /* 0x000fe200048070ff */
[----:B------:R-:W-:Y:S01]  /*e4d0*/  IMAD.U32 R82, R82, 0x10000, RZ ;  /* 0x0001000052527824 */ /* 0x000fe200078e00ff */
[----:B------:R-:W-:Y:S01]  /*e4e0*/  LOP3.LUT R40, R40, 0xff0000, R57, 0xf8, !PT ;  /* 0x00ff000028287812 */ /* 0x000fe200078ef839 */
[----:B------:R-:W-:Y:S01]  /*e4f0*/  IMAD.U32 R122, R122, 0x10000, RZ ;  /* 0x000100007a7a7824 */ /* 0x000fe200078e00ff */
[----:B------:R-:W-:Y:S01]  /*e500*/  LOP3.LUT R6, R6, 0xff0000, R61, 0xf8, !PT ;  /* 0x00ff000006067812 */ /* 0x000fe200078ef83d */
[----:B------:R-:W-:Y:S01]  /*e510*/  IMAD.U32 R57, R126, 0x10000, RZ ;  /* 0x000100007e397824 */ /* 0x000fe200078e00ff */
[----:B------:R-:W-:-:S02]  /*e520*/  LOP3.LUT R83, R83, 0xffff, RZ, 0xc0, !PT ;  /* 0x0000ffff53537812 */ /* 0x000fc400078ec0ff */
[----:B------:R-:W-:Y:S02]  /*e530*/  LOP3.LUT R123, R123, 0xffff, RZ, 0xc0, !PT ;  /* 0x0000ffff7b7b7812 */ /* 0x000fe400078ec0ff */
[----:B------:R-:W-:Y:S02]  /*e540*/  LOP3.LUT R127, R127, 0xffff, RZ, 0xc0, !PT ;  /* 0x0000ffff7f7f7812 */ /* 0x000fe400078ec0ff */
[----:B------:R-:W-:Y:S02]  /*e550*/  LOP3.LUT R132, R132, 0xff, RZ, 0xc0, !PT ;  /* 0x000000ff84847812 */ /* 0x000fe400078ec0ff */
[----:B------:R-:W-:Y:S02]  /*e560*/  LOP3.LUT R133, R133, 0xffff, RZ, 0xc0, !PT ;  /* 0x0000ffff85857812 */ /* 0x000fe400078ec0ff */
[----:B------:R-:W-:Y:S02]  /*e570*/  LOP3.LUT R33, R33, 0xff0000, R88, 0xf8, !PT ;  /* 0x00ff000021217812 */ /* 0x000fe400078ef858 */
[----:B------:R-:W-:Y:S01]  /*e580*/  LOP3.LUT R19, R36, R19, RZ, 0xfc, !PT ;  /* 0x0000001324137212 */ /* 0x000fe200078efcff */
[----:B------:R-:W-:Y:S01]  /*e590*/  IMAD.SHL.U32 R36, R143, 0x1000000, RZ ;  /* 0x010000008f247824 */ /* 0x000fe200078e00ff */
[----:B------:R-:W-:Y:S01]  /*e5a0*/  PRMT R49, R44, 0x7604, R49 ;  /* 0x000076042c317816 */ /* 0x000fe20000000031 */
[----:B-1----:R-:W-:Y:S01]  /*e5b0*/  @!P3 FMUL R5, R5, R5 ;  /* 0x000000050505b220 */ /* 0x002fe20000400000 */
[----:B------:R-:W-:-:S02]  /*e5c0*/  PRMT R48, R125, 0x7604, R48 ;  /* 0x000076047d307816 */ /* 0x000fc40000000030 */
[----:B------:R-:W-:Y:S02]  /*e5d0*/  F2FP.SATFINITE.E4M3.F32.PACK_AB_MERGE_C R35, RZ, R35, RZ ;  /* 0x00000023ff23723e */ /* 0x000fe400048070ff */
[----:B------:R-:W-:Y:S01]  /*e5e0*/  LOP3.LUT R22, R22, R51, RZ, 0xfc, !PT ;  /* 0x0000003316167212 */ /* 0x000fe200078efcff */
[----:B------:R-:W-:Y:S01]  /*e5f0*/  IMAD.U32 R61, R134, 0x10000, RZ ;  /* 0x00010000863d7824 */ /* 0x000fe200078e00ff */
[----:B------:R-:W-:Y:S01]  /*e600*/  LOP3.LUT R53, R53, 0xff0000, R142, 0xf8, !PT ;  /* 0x00ff000035357812 */ /* 0x000fe200078ef88e */
[----:B------:R-:W-:Y:S01]  /*e610*/  IMAD.SHL.U32 R80, R80, 0x1000000, RZ ;  /* 0x0100000050507824 */ /* 0x000fe200078e00ff */
[----:B------:R-:W-:Y:S01]  /*e620*/  LOP3.LUT R111, R111, 0xffff, RZ, 0xc0, !PT ;  /* 0x0000ffff6f6f7812 */ /* 0x000fe200078ec0ff */
[----:B------:R-:W-:Y:S01]  /*e630*/  IMAD.SHL.U32 R24, R87, 0x1000000, RZ ;  /* 0x0100000057187824 */ /* 0x000fe200078e00ff */
[----:B------:R-:W-:Y:S01]  /*e640*/  LOP3.LUT R135, R135, 0xffff, RZ, 0xc0, !PT ;  /* 0x0000ffff87877812 */ /* 0x000fe200078ec0ff */
[----:B------:R-:W-:Y:S01]  /*e650*/  IMAD.SHL.U32 R8, R83, 0x1000000, RZ ;  /* 0x0100000053087824 */ /* 0x000fe200078e00ff */
[----:B------:R-:W-:Y:S01]  /*e660*/  F2FP.SATFINITE.E4M3.F32.PACK_AB_MERGE_C R43, RZ, R43, RZ ;  /* 0x0000002bff2b723e */ /* 0x000fe200048070ff */
[----:B------:R-:W-:Y:S01]  /*e670*/  IMAD.SHL.U32 R127, R127, 0x1000000, RZ ;  /* 0x010000007f7f7824 */ /* 0x000fe200078e00ff */
[----:B------:R-:W-:-:S02]  /*e680*/  LOP3.LUT R28, R28, R59, RZ, 0xfc, !PT ;  /* 0x0000003b1c1c7212 */ /* 0x000fc400078efcff */
[----:B------:R-:W-:Y:S01]  /*e690*/  LOP3.LUT R119, R6, R119, RZ, 0xfc, !PT ;  /* 0x0000007706777212 */ /* 0x000fe200078efcff */
[----:B------:R-:W-:Y:S01]  /*e6a0*/  IMAD.SHL.U32 R6, R123, 0x1000000, RZ ;  /* 0x010000007b067824 */ /* 0x000fe200078e00ff */
[----:B------:R-:W-:Y:S02]  /*e6b0*/  PRMT R44, R133, 0x7604, R132 ;  /* 0x00007604852c7816 */ /* 0x000fe40000000084 */
[----:B------:R-:W-:Y:S02]  /*e6c0*/  LOP3.LUT R21, R21, 0xff0000, R30, 0xf8, !PT ;  /* 0x00ff000015157812 */ /* 0x000fe400078ef81e */
[----:B------:R-:W-:Y:S02]  /*e6d0*/  LOP3.LUT R29, R29, 0xff0000, R34, 0xf8, !PT ;  /* 0x00ff00001d1d7812 */ /* 0x000fe400078ef822 */
[----:B------:R-:W-:Y:S01]  /*e6e0*/  LOP3.LUT R26, R33, R26, RZ, 0xfc, !PT ;  /* 0x0000001a211a7212 */ /* 0x000fe200078efcff */
[----:B------:R-:W-:Y:S01]  /*e6f0*/  FMUL R100, R100, R5 ;  /* 0x0000000564647220 */ /* 0x000fe20000400000 */
[----:B------:R-:W-:-:S02]  /*e700*/  LOP3.LUT R25, R25, 0xff0000, R82, 0xf8, !PT ;  /* 0x00ff000019197812 */ /* 0x000fc400078ef852 */
[----:B------:R-:W-:Y:S02]  /*e710*/  LOP3.LUT R49, R49, 0xff0000, R122, 0xf8, !PT ;  /* 0x00ff000031317812 */ /* 0x000fe400078ef87a */
[----:B------:R-:W-:Y:S02]  /*e720*/  LOP3.LUT R48, R48, 0xff0000, R57, 0xf8, !PT ;  /* 0x00ff000030307812 */ /* 0x000fe400078ef839 */
[----:B------:R-:W-:Y:S02]  /*e730*/  LOP3.LUT R35, R35, 0xffff, RZ, 0xc0, !PT ;  /* 0x0000ffff23237812 */ /* 0x000fe400078ec0ff */
[----:B------:R-:W-:Y:S01]  /*e740*/  SEL R33, R31, R22, P1 ;  /* 0x000000161f217207 */ /* 0x000fe20000800000 */
[----:B------:R-:W-:Y:S01]  /*e750*/  IMAD.SHL.U32 R111, R111, 0x1000000, RZ ;  /* 0x010000006f6f7824 */ /* 0x000fe200078e00ff */
[----:B------:R-:W-:Y:S01]  /*e760*/  LOP3.LUT R53, R53, R36, RZ, 0xfc, !PT ;  /* 0x0000002435357212 */ /* 0x000fe200078efcff */
[----:B------:R-:W-:Y:S01]  /*e770*/  IMAD.SHL.U32 R135, R135, 0x1000000, RZ ;  /* 0x0100000087877824 */ /* 0x000fe200078e00ff */
[----:B------:R-:W-:Y:S01]  /*e780*/  SEL R22, R22, R31, P1 ;  /* 0x0000001f16167207 */ /* 0x000fe20000800000 */
[-C--:B------:R-:W-:Y:S01]  /*e790*/  FMUL R205, R205, R5.reuse ;  /* 0x00000005cdcd7220 */ /* 0x080fe20000400000 */
[----:B------:R-:W-:Y:S01]  /*e7a0*/  LOP3.LUT R43, R43, 0xffff, RZ, 0xc0, !PT ;  /* 0x0000ffff2b2b7812 */ /* 0x000fe200078ec0ff */
[----:B------:R-:W-:Y:S01]  /*e7b0*/  STL [R1+0x164], R208 ;  /* 0x000164d001007387 */ /* 0x000fe20000100800 */
[----:B------:R-:W-:Y:S01]  /*e7c0*/  SEL R31, R15, R28, P1 ;  /* 0x0000001c0f1f7207 */ /* 0x000fe20000800000 */
[----:B------:R-:W-:Y:S01]  /*e7d0*/  FMUL R204, R204, R5 ;  /* 0x00000005cccc7220 */ /* 0x000fe20000400000 */
[----:B------:R-:W-:Y:S01]  /*e7e0*/  SEL R36, R28, R15, P1 ;  /* 0x0000000f1c247207 */ /* 0x000fe20000800000 */
[----:B------:R-:W-:Y:S01]  /*e7f0*/  STL [R1+0x170], R207 ;  /* 0x000170cf01007387 */ /* 0x000fe20000100800 */
[----:B------:R-:W-:Y:S01]  /*e800*/  LOP3.LUT R44, R44, 0xff0000, R61, 0xf8, !PT ;  /* 0x00ff00002c2c7812 */ /* 0x000fe200078ef83d */
[----:B------:R-:W-:Y:S01]  /*e810*/  FMUL R203, R203, R5 ;  /* 0x00000005cbcb7220 */ /* 0x000fe20000400000 */
[----:B------:R-:W-:-:S02]  /*e820*/  LOP3.LUT R21, R21, R80, RZ, 0xfc, !PT ;  /* 0x0000005015157212 */ /* 0x000fc400078efcff */
[----:B------:R-:W-:Y:S02]  /*e830*/  LOP3.LUT R24, R29, R24, RZ, 0xfc, !PT ;  /* 0x000000181d187212 */ /* 0x000fe400078efcff */
[----:B------:R-:W-:Y:S01]  /*e840*/  SEL R15, R16, R13, P1 ;  /* 0x0000000d100f7207 */ /* 0x000fe20000800000 */
[----:B------:R-:W-:Y:S01]  /*e850*/  STL [R1+0x174], R206 ;  /* 0x000174ce01007387 */ /* 0x000fe20000100800 */
[----:B------:R-:W-:Y:S01]  /*e860*/  LOP3.LUT R8, R25, R8, RZ, 0xfc, !PT ;  /* 0x0000000819087212 */ /* 0x000fe200078efcff */
[----:B------:R-:W-:Y:S01]  /*e870*/  IMAD.SHL.U32 R35, R35, 0x1000000, RZ ;  /* 0x0100000023237824 */ /* 0x000fe200078e00ff */
[----:B------:R-:W-:Y:S01]  /*e880*/  LOP3.LUT R6, R49, R6, RZ, 0xfc, !PT ;  /* 0x0000000631067212 */ /* 0x000fe200078efcff */
[----:B------:R-:W-:Y:S01]  /*e890*/  FMUL R202, R202, R5 ;  /* 0x00000005caca7220 */ /* 0x000fe20000400000 */
[----:B------:R-:W-:Y:S02]  /*e8a0*/  LOP3.LUT R127, R48, R127, RZ, 0xfc, !PT ;  /* 0x0000007f307f7212 */ /* 0x000fe400078efcff */
[----:B------:R-:W-:Y:S01]  /*e8b0*/  SEL R16, R13, R16, P1 ;  /* 0x000000100d107207 */ /* 0x000fe20000800000 */
[----:B------:R-:W-:Y:S01]  /*e8c0*/  STL [R1+0x8], R100 ;  /* 0x0000086401007387 */ /* 0x000fe20000100800 */
[----:B------:R-:W-:Y:S01]  /*e8d0*/  SEL R13, R20, R17, P1 ;  /* 0x00000011140d7207 */ /* 0x000fe20000800000 */
[----:B------:R-:W-:Y:S01]  /*e8e0*/  FMUL R201, R201, R5 ;  /* 0x00000005c9c97220 */ /* 0x000fe20000400000 */
[----:B------:R-:W-:Y:S01]  /*e8f0*/  SEL R20, R17, R20, P1 ;  /* 0x0000001411147207 */ /* 0x000fe20000800000 */
[----:B------:R-:W-:Y:S01]  /*e900*/  IMAD.SHL.U32 R43, R43, 0x1000000, RZ ;  /* 0x010000002b2b7824 */ /* 0x000fe200078e00ff */
[----:B------:R-:W-:Y:S01]  /*e910*/  LOP3.LUT R111, R40, R111, RZ, 0xfc, !PT ;  /* 0x0000006f286f7212 */ /* 0x000fe200078efcff */
[----:B------:R-:W-:Y:S01]  /*e920*/  STL [R1+0xc], R205 ;  /* 0x00000ccd01007387 */ /* 0x000fe20000100800 */
[----:B------:R-:W-:Y:S01]  /*e930*/  LOP3.LUT R135, R44, R135, RZ, 0xfc, !PT ;  /* 0x000000872c877212 */ /* 0x000fe200078efcff */
[----:B------:R-:W-:Y:S01]  /*e940*/  FMUL R200, R200, R5 ;  /* 0x00000005c8c87220 */ /* 0x000fe20000400000 */
[----:B------:R-:W-:Y:S01]  /*e950*/  SEL R17, R24, R21, P1 ;  /* 0x0000001518117207 */ /* 0x000fe20000800000 */
[----:B------:R-:W-:Y:S01]  /*e960*/  STL [R1+0x18], R204 ;  /* 0x000018cc01007387 */ /* 0x000fe20000100800 */
[----:B------:R-:W-:Y:S01]  /*e970*/  SEL R38, R21, R24, P1 ;  /* 0x0000001815267207 */ /* 0x000fe20000800000 */
[----:B------:R-:W-:Y:S01]  /*e980*/  FMUL R199, R199, R5 ;  /* 0x00000005c7c77220 */ /* 0x000fe20000400000 */
[----:B------:R-:W-:Y:S01]  /*e990*/  SEL R21, R19, R8, P1 ;  /* 0x0000000813157207 */ /* 0x000fe20000800000 */
[----:B------:R-:W-:Y:S01]  /*e9a0*/  FADD R7, R7, R92 ;  /* 0x0000005c07077221 */ /* 0x000fe20000000000 */
[----:B------:R-:W-:Y:S01]  /*e9b0*/  SEL R40, R8, R19, P1 ;  /* 0x0000001308287207 */ /* 0x000fe20000800000 */
[----:B------:R-:W-:Y:S01]  /*e9c0*/  FADD R90, R90, R94 ;  /* 0x0000005e5a5a7221 */ /* 0x000fe20000000000 */
[----:B------:R-:W-:Y:S01]  /*e9d0*/  SEL R39, R127, R6, P1 ;  /* 0x000000067f277207 */ /* 0x000fe20000800000 */
[----:B------:R-:W-:Y:S01]  /*e9e0*/  IMAD.MOV.U32 R8, RZ, RZ, 0x2130 ;  /* 0x00002130ff087424 */ /* 0x000fe200078e00ff */
[----:B------:R-:W-:Y:S01]  /*e9f0*/  SEL R44, R6, R127, P1 ;  /* 0x0000007f062c7207 */ /* 0x000fe20000800000 */
[----:B------:R-:W-:Y:S01]  /*ea00*/  IMAD.MOV.U32 R6, RZ, RZ, 0x3021 ;  /* 0x00003021ff067424 */ /* 0x000fe200078e00ff */
[----:B------:R-:W-:Y:S01]  /*ea10*/  STL [R1+0x1c], R203 ;  /* 0x00001ccb01007387 */ /* 0x000fe20000100800 */
[----:B------:R-:W-:Y:S01]  /*ea20*/  FMUL R198, R198, R5 ;  /* 0x00000005c6c67220 */ /* 0x000fe20000400000 */
[----:B------:R-:W-:Y:S01]  /*ea30*/  LOP3.LUT R14, R14, R35, RZ, 0xfc, !PT ;  /* 0x000000230e0e7212 */ /* 0x000fe200078efcff */
[-C--:B------:R-:W-:Y:S01]  /*ea40*/  FMUL R197, R197, R5.reuse ;  /* 0x00000005c5c57220 */ /* 0x080fe20000400000 */
[----:B------:R-:W-:Y:S01]  /*ea50*/  STL [R1+0x28], R202 ;  /* 0x000028ca01007387 */ /* 0x000fe20000100800 */
[----:B------:R-:W-:Y:S01]  /*ea60*/  FMUL R196, R196, R5 ;  /* 0x00000005c4c47220 */ /* 0x000fe20000400000 */
[----:B------:R-:W-:Y:S01]  /*ea70*/  LOP3.LUT R18, R18, R43, RZ, 0xfc, !PT ;  /* 0x0000002b12127212 */ /* 0x000fe200078efcff */
[----:B------:R-:W-:Y:S01]  /*ea80*/  FMUL R195, R195, R5 ;  /* 0x00000005c3c37220 */ /* 0x000fe20000400000 */
[----:B------:R-:W-:Y:S01]  /*ea90*/  STL [R1+0x2c], R201 ;  /* 0x00002cc901007387 */ /* 0x000fe20000100800 */
[----:B------:R-:W-:Y:S01]  /*eaa0*/  F2FP.SATFINITE.E4M3.F32.PACK_AB_MERGE_C R89, RZ, R89, RZ ;  /* 0x00000059ff59723e */ /* 0x000fe200048070ff */
[----:B------:R-:W-:Y:S01]  /*eab0*/  FADD R7, R7, R90 ;  /* 0x0000005a07077221 */ /* 0x000fe20000000000 */
[-C--:B------:R-:W-:Y:S01]  /*eac0*/  FMUL R194, R194, R5.reuse ;  /* 0x00000005c2c27220 */ /* 0x080fe20000400000 */
[----:B------:R-:W-:Y:S01]  /*ead0*/  STL [R1+0x38], R200 ;  /* 0x000038c801007387 */ /* 0x000fe20000100800 */
[----:B------:R-:W-:Y:S01]  /*eae0*/  SEL R25, R11, R14, P1 ;  /* 0x0000000e0b197207 */ /* 0x000fe20000800000 */
[----:B------:R-:W-:Y:S01]  /*eaf0*/  FMUL R193, R193, R5 ;  /* 0x00000005c1c17220 */ /* 0x000fe20000400000 */
[-C--:B------:R-:W-:Y:S01]  /*eb00*/  SHF.R.U32.HI R6, RZ, R155.reuse, R6 ;  /* 0x0000009bff067219 */ /* 0x080fe20000011606 */
[----:B------:R-:W-:Y:S01]  /*eb10*/  STL [R1+0x3c], R199 ;  /* 0x00003cc701007387 */ /* 0x000fe20000100800 */
[----:B------:R-:W-:Y:S01]  /*eb20*/  SHF.R.U32.HI R8, RZ, R155, R8 ;  /* 0x0000009bff087219 */ /* 0x000fe20000011608 */
[----:B------:R-:W-:Y:S01]  /*eb30*/  FMUL R192, R192, R5 ;  /* 0x00000005c0c07220 */ /* 0x000fe20000400000 */
[----:B------:R-:W-:Y:S01]  /*eb40*/  SEL R14, R14, R11, P1 ;  /* 0x0000000b0e0e7207 */ /* 0x000fe20000800000 */
[----:B------:R-:W-:Y:S01]  /*eb50*/  STL [R1+0x48], R198 ;  /* 0x000048c601007387 */ /* 0x000fe20000100800 */
[----:B------:R-:W-:Y:S01]  /*eb60*/  LOP3.LUT R89, R89, 0xffff, RZ, 0xc0, !PT ;  /* 0x0000ffff59597812 */ /* 0x000fe200078ec0ff */
[----:B------:R-:W-:Y:S01]  /*eb70*/  FMUL R191, R191, R5 ;  /* 0x00000005bfbf7220 */ /* 0x000fe20000400000 */
[----:B------:R-:W-:Y:S01]  /*eb80*/  SEL R11, R27, R18, P1 ;  /* 0x000000121b0b7207 */ /* 0x000fe20000800000 */
[----:B------:R-:W-:Y:S01]  /*eb90*/  STL [R1+0x4c], R197 ;  /* 0x00004cc501007387 */ /* 0x000fe20000100800 */
[----:B------:R-:W-:-:S01]  /*eba0*/  FADD R60, R7, R60 ;  /* 0x0000003c073c7221 */ /* 0x000fc20000000000 */
[----:B------:R-:W-:Y:S01]  /*ebb0*/  SEL R23, R12, R99, P1 ;  /* 0x000000630c177207 */ /* 0x000fe20000800000 */
[----:B------:R-:W-:Y:S01]  /*ebc0*/  FMUL R190, R190, R5 ;  /* 0x00000005bebe7220 */ /* 0x000fe20000400000 */
[----:B------:R-:W-:Y:S01]  /*ebd0*/  STL [R1+0x58], R196 ;  /* 0x000058c401007387 */ /* 0x000fe20000100800 */
[----:B------:R-:W-:Y:S01]  /*ebe0*/  SEL R18, R18, R27, P1 ;  /* 0x0000001b12127207 */ /* 0x000fe20000800000 */
[----:B------:R-:W-:Y:S01]  /*ebf0*/  FMUL R189, R189, R5 ;  /* 0x00000005bdbd7220 */ /* 0x000fe20000400000 */
[----:B------:R-:W-:Y:S01]  /*ec00*/  F2FP.SATFINITE.E4M3.F32.PACK_AB_MERGE_C R114, RZ, R114, RZ ;  /* 0x00000072ff72723e */ /* 0x000fe200048070ff */
[----:B------:R-:W-:Y:S01]  /*ec10*/  STL [R1+0x5c], R195 ;  /* 0x00005cc301007387 */ /* 0x000fe20000100800 */
[----:B------:R-:W-:Y:S01]  /*ec20*/  F2FP.SATFINITE.E4M3.F32.PACK_AB_MERGE_C R115, RZ, R115, RZ ;  /* 0x00000073ff73723e */ /* 0x000fe200048070ff */
[----:B------:R-:W-:Y:S01]  /*ec30*/  FMUL R188, R188, R5 ;  /* 0x00000005bcbc7220 */ /* 0x000fe20000400000 */
[----:B------:R-:W-:Y:S01]  /*ec40*/  SEL R12, R99, R12, P1 ;  /* 0x0000000c630c7207 */ /* 0x000fe20000800000 */
[----:B------:R-:W-:Y:S01]  /*ec50*/  STL [R1+0x68], R194 ;  /* 0x000068c201007387 */ /* 0x000fe20000100800 */
[----:B------:R-:W-:-:S02]  /*ec60*/  LOP3.LUT R6, R6, 0xf, RZ, 0xc0, !PT ;  /* 0x0000000f06067812 */ /* 0x000fc400078ec0ff */
[----:B------:R-:W-:Y:S01]  /*ec70*/  LOP3.LUT R7, R8, 0xf, RZ, 0xc0, !PT ;  /* 0x0000000f08077812 */ /* 0x000fe200078ec0ff */
[----:B------:R-:W-:Y:S01]  /*ec80*/  STL [R1+0x6c], R193 ;  /* 0x00006cc101007387 */ /* 0x000fe20000100800 */
[----:B------:R-:W-:Y:S01]  /*ec90*/  FMUL R187, R187, R5 ;  /* 0x00000005bbbb7220 */ /* 0x000fe20000400000 */
[----:B------:R-:W-:Y:S01]  /*eca0*/  F2FP.SATFINITE.E4M3.F32.PACK_AB_MERGE_C R136, RZ, R136, RZ ;  /* 0x00000088ff88723e */ /* 0x000fe200048070ff */
[----:B------:R-:W-:Y:S01]  /*ecb0*/  IMAD.SHL.U32 R89, R89, 0x1000000, RZ ;  /* 0x0100000059597824 */ /* 0x000fe200078e00ff */
[----:B------:R-:W-:Y:S01]  /*ecc0*/  STL [R1+0x78], R192 ;  /* 0x000078c001007387 */ /* 0x000fe20000100800 */
[----:B------:R-:W-:Y:S01]  /*ecd0*/  F2FP.SATFINITE.E4M3.F32.PACK_AB_MERGE_C R137, RZ, R137, RZ ;  /* 0x00000089ff89723e */ /* 0x000fe200048070ff */
[----:B------:R-:W-:Y:S01]  /*ece0*/  FMUL R186, R186, R5 ;  /* 0x00000005baba7220 */ /* 0x000fe20000400000 */
[----:B------:R-:W-:Y:S01]  /*ecf0*/  F2FP.SATFINITE.E4M3.F32.PACK_AB_MERGE_C R144, RZ, R144, RZ ;  /* 0x00000090ff90723e */ /* 0x000fe200048070ff */
[----:B------:R-:W-:Y:S01]  /*ed00*/  STL [R1+0x7c], R191 ;  /* 0x00007cbf01007387 */ /* 0x000fe20000100800 */
[----:B------:R-:W-:Y:S01]  /*ed10*/  F2FP.SATFINITE.E4M3.F32.PACK_AB_MERGE_C R145, RZ, R145, RZ ;  /* 0x00000091ff91723e */ /* 0x000fe200048070ff */
[-C--:B------:R-:W-:Y:S01]  /*ed20*/  FMUL R185, R185, R5.reuse ;  /* 0x00000005b9b97220 */ /* 0x080fe20000400000 */
[----:B------:R-:W-:Y:S01]  /*ed30*/  LOP3.LUT R115, R115, 0xffff, RZ, 0xc0, !PT ;  /* 0x0000ffff73737812 */ /* 0x000fe200078ec0ff */
[----:B------:R-:W-:Y:S01]  /*ed40*/  STL [R1+0x88], R190 ;  /* 0x000088be01007387 */ /* 0x000fe20000100800 */
[----:B------:R-:W-:Y:S01]  /*ed50*/  IMAD.U32 R114, R114, 0x10000, RZ ;  /* 0x0001000072727824 */ /* 0x000fe200078e00ff */
[----:B------:R-:W-:Y:S01]  /*ed60*/  F2FP.SATFINITE.E4M3.F32.PACK_AB_MERGE_C R130, RZ, R130, RZ ;  /* 0x00000082ff82723e */ /* 0x000fe200048070ff */
[----:B------:R-:W-:Y:S01]  /*ed70*/  FMUL R184, R184, R5 ;  /* 0x00000005b8b87220 */ /* 0x000fe20000400000 */
[----:B------:R-:W-:Y:S01]  /*ed80*/  F2FP.SATFINITE.E4M3.F32.PACK_AB_MERGE_C R138, RZ, R138, RZ ;  /* 0x0000008aff8a723e */ /* 0x000fe200048070ff */
[----:B------:R-:W-:Y:S01]  /*ed90*/  STL [R1+0x8c], R189 ;  /* 0x00008cbd01007387 */ /* 0x000fe20000100800 */
[----:B------:R-:W-:Y:S01]  /*eda0*/  F2FP.SATFINITE.E4M3.F32.PACK_AB_MERGE_C R131, RZ, R131, RZ ;  /* 0x00000083ff83723e */ /* 0x000fe200048070ff */
[----:B------:R-:W-:Y:S01]  /*edb0*/  FMUL R183, R183, R5 ;  /* 0x00000005b7b77220 */ /* 0x000fe20000400000 */
[----:B------:R-:W-:Y:S01]  /*edc0*/  F2FP.SATFINITE.E4M3.F32.PACK_AB_MERGE_C R139, RZ, R139, RZ ;  /* 0x0000008bff8b723e */ /* 0x000fe200048070ff */
[----:B------:R-:W-:Y:S01]  /*edd0*/  SHFL.IDX PT, R27, R25, R6, 0x1c1f ;  /* 0x001c1f06191b7589 */ /* 0x000fe200000e0000 */
[----:B------:R-:W-:Y:S01]  /*ede0*/  F2FP.SATFINITE.E4M3.F32.PACK_AB_MERGE_C R106, RZ, R106, RZ ;  /* 0x0000006aff6a723e */ /* 0x000fe200048070ff */
[----:B------:R-:W-:Y:S01]  /*edf0*/  FMUL R182, R182, R5 ;  /* 0x00000005b6b67220 */ /* 0x000fe20000400000 */
[----:B------:R-:W-:Y:S01]  /*ee00*/  F2FP.SATFINITE.E4M3.F32.PACK_AB_MERGE_C R146, RZ, R146, RZ ;  /* 0x00000092ff92723e */ /* 0x000fe200048070ff */
[----:B------:R-:W1:Y:S01]  /*ee10*/  SHFL.IDX PT, R14, R14, R7, 0x1c1f ;  /* 0x001c1f070e0e7589 */ /* 0x000e6200000e0000 */
[----:B------:R-:W-:-:S02]  /*ee20*/  F2FP.SATFINITE.E4M3.F32.PACK_AB_MERGE_C R107, RZ, R107, RZ ;  /* 0x0000006bff6b723e */ /* 0x000fc400048070ff */
[----:B------:R-:W-:Y:S01]  /*ee30*/  F2FP.SATFINITE.E4M3.F32.PACK_AB_MERGE_C R147, RZ, R147, RZ ;  /* 0x00000093ff93723e */ /* 0x000fe200048070ff */
[----:B------:R-:W-:Y:S01]  /*ee40*/  SHFL.IDX PT, R11, R11, R6, 0x1c1f ;  /* 0x001c1f060b0b7589 */ /* 0x000fe200000e0000 */
[----:B------:R-:W-:-:S03]  /*ee50*/  LOP3.LUT R56, R136, 0xff, RZ, 0xc0, !PT ;  /* 0x000000ff88387812 */ /* 0x000fc600078ec0ff */
[----:B------:R-:W2:Y:S01]  /*ee60*/  SHFL.IDX PT, R18, R18, R7, 0x1c1f ;  /* 0x001c1f0712127589 */ /* 0x000ea200000e0000 */
[----:B------:R-:W-:Y:S01]  /*ee70*/  LOP3.LUT R137, R137, 0xffff, RZ, 0xc0, !PT ;  /* 0x0000ffff89897812 */ /* 0x000fe200078ec0ff */
[----:B------:R-:W-:Y:S02]  /*ee80*/  FMUL R181, R181, R5 ;  /* 0x00000005b5b57220 */ /* 0x000fe40000400000 */
[----:B------:R-:W-:Y:S01]  /*ee90*/  STL [R1+0x98], R188 ;  /* 0x000098bc01007387 */ /* 0x000fe20000100800 */
[----:B------:R-:W-:-:S03]  /*eea0*/  LOP3.LUT R144, R144, 0xff, RZ, 0xc0, !PT ;  /* 0x000000ff90907812 */ /* 0x000fc600078ec0ff */
[----:B------:R-:W-:Y:S01]  /*eeb0*/  SHFL.IDX PT, R23, R23, R6, 0x1c1f ;  /* 0x001c1f0617177589 */ /* 0x000fe200000e0000 */
[----:B------:R-:W-:-:S03]  /*eec0*/  LOP3.LUT R145, R145, 0xffff, RZ, 0xc0, !PT ;  /* 0x0000ffff91917812 */ /* 0x000fc600078ec0ff */
[----:B------:R-:W3:Y:S01]  /*eed0*/  SHFL.IDX PT, R12, R12, R7, 0x1c1f ;  /* 0x001c1f070c0c7589 */ /* 0x000ee200000e0000 */
[----:B------:R-:W-:Y:S01]  /*eee0*/  LOP3.LUT R89, R32, R89, RZ, 0xfc, !PT ;  /* 0x0000005920597212 */ /* 0x000fe200078efcff */
[----:B------:R-:W-:Y:S02]  /*eef0*/  IMAD.SHL.U32 R32, R115, 0x1000000, RZ ;  /* 0x0100000073207824 */ /* 0x000fe400078e00ff */
[----:B------:R-:W-:Y:S01]  /*ef00*/  STL [R1+0x9c], R187 ;  /* 0x00009cbb01007387 */ /* 0x000fe20000100800 */
[----:B------:R-:W-:Y:S01]  /*ef10*/  LOP3.LUT R131, R131, 0xffff, RZ, 0xc0, !PT ;  /* 0x0000ffff83837812 */ /* 0x000fe200078ec0ff */
[-C--:B------:R-:W-:Y:S01]  /*ef20*/  FMUL R180, R180, R5.reuse ;  /* 0x00000005b4b47220 */ /* 0x080fe20000400000 */
[----:B------:R-:W-:Y:S01]  /*ef30*/  LOP3.LUT R139, R139, 0xffff, RZ, 0xc0, !PT ;  /* 0x0000ffff8b8b7812 */ /* 0x000fe200078ec0ff */
[----:B------:R-:W-:Y:S01]  /*ef40*/  STL [R1+0xa8], R186 ;  /* 0x0000a8ba01007387 */ /* 0x000fe20000100800 */
[----:B------:R-:W-:Y:S01]  /*ef50*/  LOP3.LUT R37, R37, 0xff0000, R114, 0xf8, !PT ;  /* 0x00ff000025257812 */ /* 0x000fe200078ef872 */
[----:B------:R-:W-:Y:S01]  /*ef60*/  IMAD.U32 R130, R130, 0x10000, RZ ;  /* 0x0001000082827824 */ /* 0x000fe200078e00ff */
[----:B------:R-:W-:Y:S01]  /*ef70*/  LOP3.LUT R107, R107, 0xffff, RZ, 0xc0, !PT ;  /* 0x0000ffff6b6b7812 */ /* 0x000fe200078ec0ff */
[----:B------:R-:W-:Y:S01]  /*ef80*/  STL [R1+0xac], R185 ;  /* 0x0000acb901007387 */ /* 0x000fe20000100800 */
[----:B------:R-:W-:Y:S01]  /*ef90*/  IMAD.U32 R57, R138, 0x10000, RZ ;  /* 0x000100008a397824 */ /* 0x000fe200078e00ff */
[----:B------:R-:W-:Y:S01]  /*efa0*/  LOP3.LUT R147, R147, 0xffff, RZ, 0xc0, !PT ;  /* 0x0000ffff93937812 */ /* 0x000fe200078ec0ff */
[----:B------:R-:W-:Y:S01]  /*efb0*/  FMUL R179, R179, R5 ;  /* 0x00000005b3b37220 */ /* 0x000fe20000400000 */
[----:B------:R-:W-:Y:S01]  /*efc0*/  STL [R1+0xb8], R184 ;  /* 0x0000b8b801007387 */ /* 0x000fe20000100800 */
[----:B------:R-:W-:Y:S01]  /*efd0*/  PRMT R56, R137, 0x7604, R56 ;  /* 0x0000760489387816 */ /* 0x000fe20000000038 */
[----:B------:R-:W-:-:S02]  /*efe0*/  IMAD.U32 R106, R106, 0x10000, RZ ;  /* 0x000100006a6a7824 */ /* 0x000fc400078e00ff */
[-C--:B------:R-:W-:Y:S01]  /*eff0*/  FMUL R178, R178, R5.reuse ;  /* 0x00000005b2b27220 */ /* 0x080fe20000400000 */
[----:B------:R-:W-:Y:S01]  /*f000*/  IMAD.U32 R61, R146, 0x10000, RZ ;  /* 0x00010000923d7824 */ /* 0x000fe200078e00ff */
[----:B------:R-:W-:Y:S01]  /*f010*/  STL [R1+0xbc], R183 ;  /* 0x0000bcb701007387 */ /* 0x000fe20000100800 */
[----:B------:R-:W-:Y:S01]  /*f020*/  PRMT R52, R145, 0x7604, R144 ;  /* 0x0000760491347816 */ /* 0x000fe20000000090 */
[-C--:B------:R-:W-:Y:S01]  /*f030*/  FMUL R177, R177, R5.reuse ;  /* 0x00000005b1b17220 */ /* 0x080fe20000400000 */
[-C--:B------:R-:W-:Y:S01]  /*f040*/  FMUL R176, R176, R5.reuse ;  /* 0x00000005b0b07220 */ /* 0x080fe20000400000 */
[----:B------:R-:W-:Y:S01]  /*f050*/  STL [R1+0xc8], R182 ;  /* 0x0000c8b601007387 */ /* 0x000fe20000100800 */
[----:B------:R-:W-:Y:S01]  /*f060*/  LOP3.LUT R32, R37, R32, RZ, 0xfc, !PT ;  /* 0x0000002025207212 */ /* 0x000fe200078efcff */
[----:B------:R-:W-:Y:S02]  /*f070*/  IMAD.SHL.U32 R34, R131, 0x1000000, RZ ;  /* 0x0100000083227824 */ /* 0x000fe400078e00ff */
[----:B------:R-:W-:Y:S01]  /*f080*/  FMUL R175, R175, R5 ;  /* 0x00000005afaf7220 */ /* 0x000fe20000400000 */
[----:B------:R-:W-:Y:S01]  /*f090*/  STL [R1+0xcc], R181 ;  /* 0x0000ccb501007387 */ /* 0x000fe20000100800 */
[----:B------:R-:W-:Y:S01]  /*f0a0*/  IMAD.SHL.U32 R139, R139, 0x1000000, RZ ;  /* 0x010000008b8b7824 */ /* 0x000fe200078e00ff */
[----:B------:R-:W-:Y:S01]  /*f0b0*/  LOP3.LUT R45, R45, 0xff0000, R130, 0xf8, !PT ;  /* 0x00ff00002d2d7812 */ /* 0x000fe200078ef882 */
[----:B------:R-:W-:Y:S01]  /*f0c0*/  IMAD.SHL.U32 R30, R107, 0x1000000, RZ ;  /* 0x010000006b1e7824 */ /* 0x000fe200078e00ff */
[----:B------:R-:W-:Y:S01]  /*f0d0*/  STL [R1+0xd8], R180 ;  /* 0x0000d8b401007387 */ /* 0x000fe20000100800 */
[----:B------:R-:W-:Y:S01]  /*f0e0*/  LOP3.LUT R56, R56, 0xff0000, R57, 0xf8, !PT ;  /* 0x00ff000038387812 */ /* 0x000fe200078ef839 */
[----:B------:R-:W-:-:S02]  /*f0f0*/  IMAD.SHL.U32 R147, R147, 0x1000000, RZ ;  /* 0x0100000093937824 */ /* 0x000fc400078e00ff */
[-C--:B------:R-:W-:Y:S01]  /*f100*/  FMUL R174, R174, R5.reuse ;  /* 0x00000005aeae7220 */ /* 0x080fe20000400000 */
[----:B------:R-:W-:Y:S01]  /*f110*/  STL [R1+0xdc], R179 ;  /* 0x0000dcb301007387 */ /* 0x000fe20000100800 */
[----:B------:R-:W-:Y:S01]  /*f120*/  LOP3.LUT R41, R41, 0xff0000, R106, 0xf8, !PT ;  /* 0x00ff000029297812 */ /* 0x000fe200078ef86a */
[-C--:B------:R-:W-:Y:S01]  /*f130*/  FMUL R173, R173, R5.reuse ;  /* 0x00000005adad7220 */ /* 0x080fe20000400000 */
[----:B------:R-:W-:Y:S01]  /*f140*/  LOP3.LUT R52, R52, 0xff0000, R61, 0xf8, !PT ;  /* 0x00ff000034347812 */ /* 0x000fe200078ef83d */
[----:B------:R-:W-:Y:S01]  /*f150*/  STL [R1+0xe8], R178 ;  /* 0x0000e8b201007387 */ /* 0x000fe20000100800 */
[-C--:B------:R-:W-:Y:S01]  /*f160*/  FMUL R172, R172, R5.reuse ;  /* 0x00000005acac7220 */ /* 0x080fe20000400000 */
[----:B------:R-:W-:Y:S01]  /*f170*/  SEL R37, R119, R32, P1 ;  /* 0x0000002077257207 */ /* 0x000fe20000800000 */
[-C--:B------:R-:W-:Y:S01]  /*f180*/  FMUL R171, R171, R5.reuse ;  /* 0x00000005abab7220 */ /* 0x080fe20000400000 */
[----:B------:R-:W-:Y:S01]  /*f190*/  STL [R1+0xec], R177 ;  /* 0x0000ecb101007387 */ /* 0x000fe20000100800 */
[----:B------:R-:W-:Y:S01]  /*f1a0*/  LOP3.LUT R34, R45, R34, RZ, 0xfc, !PT ;  /* 0x000000222d227212 */ /* 0x000fe200078efcff */
[----:B------:R-:W-:Y:S01]  /*f1b0*/  FMUL R170, R170, R5 ;  /* 0x00000005aaaa7220 */ /* 0x000fe20000400000 */
[----:B------:R-:W-:Y:S01]  /*f1c0*/  LOP3.LUT R56, R56, R139, RZ, 0xfc, !PT ;  /* 0x0000008b38387212 */ /* 0x000fe200078efcff */
[----:B------:R-:W-:Y:S01]  /*f1d0*/  STL [R1+0xf8], R176 ;  /* 0x0000f8b001007387 */ /* 0x000fe20000100800 */
[----:B------:R-:W-:Y:S01]  /*f1e0*/  SEL R32, R32, R119, P1 ;  /* 0x0000007720207207 */ /* 0x000fe20000800000 */
[----:B------:R-:W-:Y:S01]  /*f1f0*/  FMUL R169, R169, R5 ;  /* 0x00000005a9a97220 */ /* 0x000fe20000400000 */
[----:B------:R-:W-:Y:S01]  /*f200*/  LOP3.LUT R30, R41, R30, RZ, 0xfc, !PT ;  /* 0x0000001e291e7212 */ /* 0x000fe200078efcff */
[----:B------:R-:W-:Y:S01]  /*f210*/  STL [R1+0xfc], R175 ;  /* 0x0000fcaf01007387 */ /* 0x000fe20000100800 */
[----:B------:R-:W-:Y:S01]  /*f220*/  LOP3.LUT R52, R52, R147, RZ, 0xfc, !PT ;  /* 0x0000009334347212 */ /* 0x000fe200078efcff */
[----:B------:R-:W-:-:S02]  /*f230*/  FMUL R168, R168, R5 ;  /* 0x00000005a8a87220 */ /* 0x000fc40000400000 */
[----:B------:R-:W-:Y:S01]  /*f240*/  STL [R1+0x108], R174 ;  /* 0x000108ae01007387 */ /* 0x000fe20000100800 */
[----:B------:R-:W-:Y:S01]  /*f250*/  FMUL R167, R167, R5 ;  /* 0x00000005a7a77220 */ /* 0x000fe20000400000 */
[----:B------:R-:W-:Y:S02]  /*f260*/  SEL R41, R135, R34, P1 ;  /* 0x0000002287297207 */ /* 0x000fe40000800000 */
[----:B------:R-:W-:Y:S01]  /*f270*/  STL [R1+0x10c], R173 ;  /* 0x00010cad01007387 */ /* 0x000fe20000100800 */
[----:B------:R-:W-:Y:S01]  /*f280*/  SEL R46, R34, R135, P1 ;  /* 0x00000087222e7207 */ /* 0x000fe20000800000 */
[-C--:B------:R-:W-:Y:S01]  /*f290*/  FMUL R166, R166, R5.reuse ;  /* 0x00000005a6a67220 */ /* 0x080fe20000400000 */
[----:B------:R-:W-:Y:S01]  /*f2a0*/  SEL R43, R53, R56, P1 ;  /* 0x00000038352b7207 */ /* 0x000fe20000800000 */
[----:B------:R-:W-:Y:S01]  /*f2b0*/  STL [R1+0x118], R172 ;  /* 0x000118ac01007387 */ /* 0x000fe20000100800 */
[----:B------:R-:W-:Y:S01]  /*f2c0*/  SEL R35, R111, R30, P1 ;  /* 0x0000001e6f237207 */ /* 0x000fe20000800000 */
[----:B------:R-:W-:Y:S01]  /*f2d0*/  FMUL R165, R165, R5 ;  /* 0x00000005a5a57220 */ /* 0x000fe20000400000 */
        /* <DEDUP_REMOVED lines=9> */
[----:B------:R-:W-:Y:S01]  /*f370*/  SHFL.IDX PT, R47, R37, R6, 0x1c1f ;  /* 0x001c1f06252f7589 */ /* 0x000fe200000e0000 */
[----:B------:R-:W-:-:S03]  /*f380*/  SEL R42, R26, R89, P1 ;  /* 0x000000591a2a7207 */ /* 0x000fc60000800000 */
[----:B------:R-:W4:Y:S01]  /*f390*/  SHFL.IDX PT, R48, R32, R7, 0x1c1f ;  /* 0x001c1f0720307589 */ /* 0x000f2200000e0000 */
[----:B------:R-:W-:-:S03]  /*f3a0*/  FMUL R162, R162, R5 ;  /* 0x00000005a2a27220 */ /* 0x000fc60000400000 */
[----:B------:R-:W-:Y:S01]  /*f3b0*/  STL [R1+0x12c], R169 ;  /* 0x00012ca901007387 */ /* 0x000fe20000100800 */
[----:B------:R-:W-:-:S03]  /*f3c0*/  FMUL R161, R161, R5 ;  /* 0x00000005a1a17220 */ /* 0x000fc60000400000 */
[----:B------:R-:W-:Y:S01]  /*f3d0*/  STL [R1+0x138], R168 ;  /* 0x000138a801007387 */ /* 0x000fe20000100800 */
[----:B------:R-:W-:-:S03]  /*f3e0*/  FMUL R160, R160, R5 ;  /* 0x00000005a0a07220 */ /* 0x000fc60000400000 */
[----:B------:R-:W-:Y:S01]  /*f3f0*/  SHFL.IDX PT, R49, R39, R6, 0x1c1f ;  /* 0x001c1f0627317589 */ /* 0x000fe200000e0000 */
[----:B------:R-:W-:-:S03]  /*f400*/  FMUL R154, R154, R5 ;  /* 0x000000059a9a7220 */ /* 0x000fc60000400000 */
[----:B------:R-:W4:Y:S01]  /*f410*/  SHFL.IDX PT, R50, R44, R7, 0x1c1f ;  /* 0x001c1f072c327589 */ /* 0x000f2200000e0000 */
[----:B------:R-:W-:-:S01]  /*f420*/  FFMA R156, R5, R156, R60 ;  /* 0x0000009c059c7223 */ /* 0x000fc2000000003c */
[-C--:B-1----:R-:W-:Y:S02]  /*f430*/  PRMT R26, R27, R159.reuse, R14 ;  /* 0x0000009f1b1a7216 */ /* 0x082fe4000000000e */
[----:B------:R-:W-:Y:S01]  /*f440*/  STL [R1+0x13c], R167 ;  /* 0x00013ca701007387 */ /* 0x000fe20000100800 */
[CCC-:B--2---:R-:W-:Y:S02]  /*f450*/  PRMT R28, R11.reuse, R159.reuse, R18.reuse ;  /* 0x0000009f0b1c7216 */ /* 0x1c4fe40000000012 */
[----:B------:R-:W-:Y:S01]  /*f460*/  PRMT R29, R11, R158, R18 ;  /* 0x0000009e0b1d7216 */ /* 0x000fe20000000012 */
[----:B------:R-:W-:Y:S01]  /*f470*/  STL [R1+0x148], R166 ;  /* 0x000148a601007387 */ /* 0x000fe20000100800 */
[----:B---3--:R-:W-:-:S03]  /*f480*/  PRMT R24, R23, R159, R12 ;  /* 0x0000009f17187216 */ /* 0x008fc6000000000c */
[----:B------:R-:W-:Y:S01]  /*f490*/  SHFL.IDX PT, R51, R41, R6, 0x1c1f ;  /* 0x001c1f0629337589 */ /* 0x000fe200000e0000 */
[----:B------:R-:W-:-:S03]  /*f4a0*/  PRMT R25, R23, R158, R12 ;  /* 0x0000009e17197216 */ /* 0x000fc6000000000c */
[----:B------:R4:W1:Y:S01]  /*f4b0*/  SHFL.IDX PT, R52, R46, R7, 0x1c1f ;  /* 0x001c1f072e347589 */ /* 0x00086200000e0000 */
[----:B------:R-:W-:-:S03]  /*f4c0*/  PRMT R27, R27, R158, R14 ;  /* 0x0000009e1b1b7216 */ /* 0x000fc6000000000e */
[----:B------:R-:W-:Y:S04]  /*f4d0*/  STL [R1+0x14c], R165 ;  /* 0x00014ca501007387 */ /* 0x000fe80000100800 */
[----:B------:R-:W-:Y:S04]  /*f4e0*/  SHFL.IDX PT, R33, R33, R6, 0x1c1f ;  /* 0x001c1f0621217589 */ /* 0x000fe800000e0000 */
[----:B------:R-:W2:Y:S04]  /*f4f0*/  SHFL.IDX PT, R22, R22, R7, 0x1c1f ;  /* 0x001c1f0716167589 */ /* 0x000ea800000e0000 */
[----:B------:R-:W-:Y:S04]  /*f500*/  STL [R1+0x158], R164 ;  /* 0x000158a401007387 */ /* 0x000fe80000100800 */
[----:B------:R-:W-:Y:S04]  /*f510*/  SHFL.IDX PT, R5, R31, R6, 0x1c1f ;  /* 0x001c1f061f057589 */ /* 0x000fe800000e0000 */
[----:B------:R-:W3:Y:S04]  /*f520*/  SHFL.IDX PT, R36, R36, R7, 0x1c1f ;  /* 0x001c1f0724247589 */ /* 0x000ee800000e0000 */
[----:B------:R-:W-:Y:S04]  /*f530*/  SHFL.IDX PT, R45, R35, R6, 0x1c1f ;  /* 0x001c1f06232d7589 */ /* 0x000fe800000e0000 */
[----:B------:R2:W3:Y:S04]  /*f540*/  SHFL.IDX PT, R18, R30, R7, 0x1c1f ;  /* 0x001c1f071e127589 */ /* 0x0004e800000e0000 */
[----:B------:R-:W-:Y:S04]  /*f550*/  SHFL.IDX PT, R53, R43, R6, 0x1c1f ;  /* 0x001c1f062b357589 */ /* 0x000fe800000e0000 */
[----:B------:R-:W3:Y:S04]  /*f560*/  SHFL.IDX PT, R56, R56, R7, 0x1c1f ;  /* 0x001c1f0738387589 */ /* 0x000ee800000e0000 */
[----:B------:R-:W-:Y:S04]  /*f570*/  SHFL.IDX PT, R55, R55, R6, 0x1c1f ;  /* 0x001c1f0637377589 */ /* 0x000fe800000e0000 */
[----:B------:R-:W3:Y:S04]  /*f580*/  SHFL.IDX PT, R58, R54, R7, 0x1c1f ;  /* 0x001c1f07363a7589 */ /* 0x000ee800000e0000 */
[----:B------:R-:W-:Y:S04]  /*f590*/  STL [R1+0x15c], R163 ;  /* 0x00015ca301007387 */ /* 0x000fe80000100800 */
[----:B------:R-:W-:Y:S04]  /*f5a0*/  SHFL.IDX PT, R15, R15, R6, 0x1c1f ;  /* 0x001c1f060f0f7589 */ /* 0x000fe800000e0000 */
[----:B------:R-:W3:Y:S04]  /*f5b0*/  SHFL.IDX PT, R16, R16, R7, 0x1c1f ;  /* 0x001c1f0710107589 */ /* 0x000ee800000e0000 */
        /* <DEDUP_REMOVED lines=8> */
[----:B------:R1:W-:Y:S04]  /*f640*/  STL [R1+0x168], R162 ;  /* 0x000168a201007387 */ /* 0x0003e80000100800 */
[----:B------:R1:W-:Y:S04]  /*f650*/  STL [R1+0x16c], R161 ;  /* 0x00016ca101007387 */ /* 0x0003e80000100800 */
[----:B------:R1:W-:Y:S04]  /*f660*/  STL [R1+0x178], R160 ;  /* 0x000178a001007387 */ /* 0x0003e80000100800 */
[----:B------:R1:W-:Y:S01]  /*f670*/  STL [R1+0x17c], R154 ;  /* 0x00017c9a01007387 */ /* 0x0003e20000100800 */
[----:B------:R-:W-:Y:S01]  /*f680*/  ULEA UR6, UR7, UR38, 0x3 ;  /* 0x0000002607067291 */ /* 0x000fe2000f8e183f */
[----:B------:R-:W-:-:S02]  /*f690*/  SHF.L.U32 R9, R153, 0x1f, RZ ;  /* 0x0000001f99097819 */ /* 0x000fc400000006ff */
[CCC-:B----4-:R-:W-:Y:S02]  /*f6a0*/  PRMT R46, R47.reuse, R159.reuse, R48.reuse ;  /* 0x0000009f2f2e7216 */ /* 0x1d0fe40000000030 */
[-C--:B------:R-:W-:Y:S02]  /*f6b0*/  PRMT R47, R47, R158.reuse, R48 ;  /* 0x0000009e2f2f7216 */ /* 0x080fe40000000030 */
[CCC-:B------:R-:W-:Y:S02]  /*f6c0*/  PRMT R48, R49.reuse, R159.reuse, R50.reuse ;  /* 0x0000009f31307216 */ /* 0x1c0fe40000000032 */
[----:B------:R-:W-:Y:S01]  /*f6d0*/  PRMT R49, R49, R158, R50 ;  /* 0x0000009e31317216 */ /* 0x000fe20000000032 */
[----:B------:R4:W4:Y:S01]  /*f6e0*/  SYNCS.PHASECHK.TRANS64.TRYWAIT P3, [UR6+0x42000], R9 ;  /* 0x04200009ff0075a7 */ /* 0x0009220008060146 */
[-C--:B-1----:R-:W-:Y:S02]  /*f6f0*/  PRMT R50, R51, R159.reuse, R52 ;  /* 0x0000009f33327216 */ /* 0x082fe40000000034 */
[----:B--2---:R-:W-:-:S02]  /*f700*/  PRMT R30, R33, R159, R22 ;  /* 0x0000009f211e7216 */ /* 0x004fc40000000016 */
[-C--:B------:R-:W-:Y:S02]  /*f710*/  PRMT R31, R33, R158.reuse, R22 ;  /* 0x0000009e211f7216 */ /* 0x080fe40000000016 */
[-C--:B------:R-:W-:Y:S02]  /*f720*/  PRMT R51, R51, R158.reuse, R52 ;  /* 0x0000009e33337216 */ /* 0x080fe40000000034 */
[CCC-:B---3--:R-:W-:Y:S02]  /*f730*/  PRMT R32, R5.reuse, R159.reuse, R36.reuse ;  /* 0x0000009f05207216 */ /* 0x1c8fe40000000024 */
[----:B------:R-:W-:Y:S02]  /*f740*/  PRMT R33, R5, R158, R36 ;  /* 0x0000009e05217216 */ /* 0x000fe40000000024 */
[-C--:B------:R-:W-:Y:S02]  /*f750*/  PRMT R44, R45, R159.reuse, R18 ;  /* 0x0000009f2d2c7216 */ /* 0x080fe40000000012 */
[----:B------:R-:W-:-:S02]  /*f760*/  PRMT R52, R53, R159, R56 ;  /* 0x0000009f35347216 */ /* 0x000fc40000000038 */
[-C--:B------:R-:W-:Y:S02]  /*f770*/  PRMT R54, R55, R159.reuse, R58 ;  /* 0x0000009f37367216 */ /* 0x080fe4000000003a */
[CCC-:B------:R-:W-:Y:S02]  /*f780*/  PRMT R34, R15.reuse, R159.reuse, R16.reuse ;  /* 0x0000009f0f227216 */ /* 0x1c0fe40000000010 */
[-C--:B------:R-:W-:Y:S02]  /*f790*/  PRMT R35, R15, R158.reuse, R16 ;  /* 0x0000009e0f237216 */ /* 0x080fe40000000010 */
[CCC-:B------:R-:W-:Y:S02]  /*f7a0*/  PRMT R36, R13.reuse, R159.reuse, R20.reuse ;  /* 0x0000009f0d247216 */ /* 0x1c0fe40000000014 */
[----:B------:R-:W-:Y:S02]  /*f7b0*/  PRMT R37, R13, R158, R20 ;  /* 0x0000009e0d257216 */ /* 0x000fe40000000014 */
[----:B------:R-:W-:-:S02]  /*f7c0*/  PRMT R38, R17, R159, R8 ;  /* 0x0000009f11267216 */ /* 0x000fc40000000008 */
[-C--:B------:R-:W-:Y:S02]  /*f7d0*/  PRMT R39, R17, R158.reuse, R8 ;  /* 0x0000009e11277216 */ /* 0x080fe40000000008 */
[CCC-:B------:R-:W-:Y:S02]  /*f7e0*/  PRMT R40, R21.reuse, R159.reuse, R12.reuse ;  /* 0x0000009f15287216 */ /* 0x1c0fe4000000000c */
[-C--:B------:R-:W-:Y:S02]  /*f7f0*/  PRMT R41, R21, R158.reuse, R12 ;  /* 0x0000009e15297216 */ /* 0x080fe4000000000c */
[C-C-:B------:R-:W-:Y:S02]  /*f800*/  PRMT R42, R19.reuse, R159, R14.reuse ;  /* 0x0000009f132a7216 */ /* 0x140fe4000000000e */
[-C--:B------:R-:W-:Y:S02]  /*f810*/  PRMT R43, R19, R158.reuse, R14 ;  /* 0x0000009e132b7216 */ /* 0x080fe4000000000e */
[----:B------:R-:W-:-:S02]  /*f820*/  PRMT R45, R45, R158, R18 ;  /* 0x0000009e2d2d7216 */ /* 0x000fc40000000012 */
[-C--:B------:R-:W-:Y:S02]  /*f830*/  PRMT R53, R53, R158.reuse, R56 ;  /* 0x0000009e35357216 */ /* 0x080fe40000000038 */
[----:B------:R-:W-:Y:S01]  /*f840*/  PRMT R55, R55, R158, R58 ;  /* 0x0000009e37377216 */ /* 0x000fe2000000003a */
[----:B----4-:R-:W-:Y:S06]  /*f850*/  @!P0 BRA `(.L_x_27) ;  /* 0x0000000000048947 */ /* 0x010fec0003800000 */
[----:B------:R-:W-:Y:S01]  /*f860*/  BPT.TRAP 0x1 ;  /* 0x000000040000795c */ /* 0x000fe20000300000 */
.L_x_27:
[----:B------:R-:W-:Y:S05]  /*f870*/  @P3 BRA `(.L_x_28) ;  /* 0x0000000000083947 */ /* 0x000fea0003800000 */
[----:B------:R-:W1:Y:S02]  /*f880*/  SYNCS.PHASECHK.TRANS64.TRYWAIT P3, [UR6+0x42000], R9 ;  /* 0x04200009ff0075a7 */ /* 0x000e640008060146 */
[----:B-1----:R-:W-:Y:S05]  /*f890*/  @!P3 BRA `(.L_x_29) ;  /* 0x00000108007cb947 */ /* 0x002fea0003800000 */
.L_x_28:
[----:B------:R-:W2:Y:S04]  /*f8a0*/  LDL.LU.64 R56, [R1] ;  /* 0x0000000001387983 */ /* 0x000ea80000300a00 */
[----:B------:R-:W2:Y:S04]  /*f8b0*/  LDL.LU.64 R58, [R1+0x8] ;  /* 0x00000800013a7983 */ /* 0x000ea80000300a00 */
        /* <DEDUP_REMOVED lines=45> */
[----:B------:R-:W2:Y:S01]  /*fb90*/  LDL.LU.64 R150, [R1+0x178] ;  /* 0x0001780001967983 */ /* 0x000ea20000300a00 */
[----:B------:R-:W-:Y:S01]  /*fba0*/  UIMAD UR6, UR7, 0xc00, UR4 ;  /* 0x00000c00070678a4 */ /* 0x000fe2000f8e0204 */
[----:B------:R-:W-:-:S06]  /*fbb0*/  UMOV UR11, 0x40000040 ;  /* 0x40000040000b7882 */ /* 0x000fcc0000000000 */
[----:B------:R-:W-:Y:S01]  /*fbc0*/  UMOV UR10, UR6 ;  /* 0x00000006000a7c82 */ /* 0x000fe20008000000 */
[----:B--2---:R-:W-:-:S06]  /*fbd0*/  WARPGROUP.ARRIVE ;  /* 0x00000000000079c5 */ /* 0x004fcc0000000000 */
        /* <DEDUP_REMOVED lines=28> */
[----:B------:R-:W-:Y:S01]  /*fda0*/  UIADD3 UR6, UR6, 0x606, URZ ;  /* 0x0000060606067890 */ /* 0x000fe2000fffe03f */
[----:B------:R-:W-:Y:S02]  /*fdb0*/  WARPGROUP.DEPBAR.LE gsb0, 0x0 ;  /* 0x00008000000079c5 */ /* 0x000fe40000010000 */
[----:B------:R-:W-:-:S14]  /*fdc0*/  WARPGROUP.ARRIVE ;  /* 0x00000000000079c5 */ /* 0x000fdc0000000000 */
[----:B------:R-:W-:Y:S01]  /*fdd0*/  QGMMA.64x192x32.F32.E4M3.E4M3 R56, R48, gdesc[UR8], R56, gsb0 ;  /* 0x02e0000830387df3 */ /* 0x000fe20008000838 */
[----:B------:R-:W-:Y:S01]  /*fde0*/  UMOV UR10, UR6 ;  /* 0x00000006000a7c82 */ /* 0x000fe20008000000 */
        /* <DEDUP_REMOVED lines=55> */
.L_x_30:
[----:B------:R-:W-:-:S04]  /*10160*/  ULEA UR6, UR5, UR38, 0x3 ;  /* 0x0000002605067291 */ /* 0x000fc8000f8e183f */
[----:B------:R-:W-:-:S04]  /*10170*/  UIADD3 UR6, UR6, 0x42028, URZ ;  /* 0x0004202806067890 */ /* 0x000fc8000fffe03f */
[----:B------:R-:W-:-:S09]  /*10180*/  UPRMT UR6, URZ, 0x654, UR6 ;  /* 0x000006543f067896 */ /* 0x000fd20008000006 */
[----:B------:R-:W-:Y:S01]  /*10190*/  SYNCS.ARRIVE.TRANS64.RED.A1T0 RZ, [UR6], RZ ;  /* 0x000000ffffff79a7 */ /* 0x000fe20008100406 */
[----:B------:R-:W-:Y:S05]  /*101a0*/  @P2 BRA `(.L_x_31) ;  /* 0x0000000000042947 */ /* 0x000fea0003800000 */
[----:B------:R-:W-:Y:S01]  /*101b0*/  BPT.TRAP 0x1 ;  /* 0x000000040000795c */ /* 0x000fe20000300000 */
.L_x_31:
[----:B------:R-:W-:-:S04]  /*101c0*/  UIADD3 UR5, UR5, 0x1, URZ ;  /* 0x0000000105057890 */ /* 0x000fc8000fffe03f */
[----:B------:R-:W-:-:S04]  /*101d0*/  UISETP.NE.AND UP0, UPT, UR5, 0x5, UPT ;  /* 0x000000050500788c */ /* 0x000fc8000bf05270 */
[----:B------:R-:W-:Y:S01]  /*101e0*/  USEL UR6, UR5, URZ, UP0 ;  /* 0x0000003f05067287 */ /* 0x000fe20008000000 */
[----:B------:R-:W-:Y:S11]  /*101f0*/  @!P0 BRA `(.L_x_32) ;  /* 0x0000000000048947 */ /* 0x000ff60003800000 */
[----:B------:R-:W-:Y:S01]  /*10200*/  BPT.TRAP 0x1 ;  /* 0x000000040000795c */ /* 0x000fe20000300000 */
.L_x_32:
[----:B------:R-:W-:-:S04]  /*10210*/  ULEA UR5, UR6, UR38, 0x3 ;  /* 0x0000002606057291 */ /* 0x000fc8000f8e183f */
[----:B------:R-:W-:-:S04]  /*10220*/  UIADD3 UR5, UR5, 0x42028, URZ ;  /* 0x0004202805057890 */ /* 0x000fc8000fffe03f */
[----:B------:R-:W-:-:S09]  /*10230*/  UPRMT UR5, URZ, 0x654, UR5 ;  /* 0x000006543f057896 */ /* 0x000fd20008000005 */
[----:B------:R-:W-:Y:S01]  /*10240*/  SYNCS.ARRIVE.TRANS64.RED.A1T0 RZ, [UR5], RZ ;  /* 0x000000ffffff79a7 */ /* 0x000fe20008100405 */
[----:B------:R-:W-:Y:S05]  /*10250*/  @P2 BRA `(.L_x_33) ;  /* 0x0000000000042947 */ /* 0x000fea0003800000 */
[----:B------:R-:W-:Y:S01]  /*10260*/  BPT.TRAP 0x1 ;  /* 0x000000040000795c */ /* 0x000fe20000300000 */
.L_x_33:
[----:B------:R-:W-:Y:S01]  /*10270*/  UIADD3 UR5, UR6, 0x1, URZ ;  /* 0x0000000106057890 */ /* 0x000fe2000fffe03f */
[C---:B-----5:R-:W-:Y:S01]  /*10280*/  ISETP.GT.AND P3, PT, R152.reuse, 0x2, PT ;  /* 0x000000029800780c */ /* 0x060fe20003f64270 */
[----:B------:R-:W-:Y:S01]  /*10290*/  UIADD3 UR6, UR7, 0x1, URZ ;  /* 0x0000000107067890 */ /* 0x000fe2000fffe03f */
[----:B------:R-:W-:Y:S01]  /*102a0*/  VIADD R152, R152, 0xffffffff ;  /* 0xffffffff98987836 */ /* 0x000fe20000000000 */
[----:B------:R-:W-:Y:S01]  /*102b0*/  UISETP.NE.AND UP0, UPT, UR5, 0x5, UPT ;  /* 0x000000050500788c */ /* 0x000fe2000bf05270 */
[----:B------:R-:W-:Y:S01]  /*102c0*/  VIADD R0, R0, 0x100 ;  /* 0x0000010000007836 */ /* 0x000fe20000000000 */
[----:B------:R-:W-:Y:S01]  /*102d0*/  UISETP.NE.AND UP2, UPT, UR6, 0x5, UPT ;  /* 0x000000050600788c */ /* 0x000fe2000bf45270 */
[----:B-1----:R-:W-:Y:S01]  /*102e0*/  IMAD.MOV.U32 R8, RZ, RZ, R10 ;  /* 0x000000ffff087224 */ /* 0x002fe200078e000a */
[----:B------:R-:W-:Y:S01]  /*102f0*/  USEL UR5, UR5, URZ, UP0 ;  /* 0x0000003f05057287 */ /* 0x000fe20008000000 */
[----:B------:R-:W-:Y:S01]  /*10300*/  IMAD.MOV.U32 R9, RZ, RZ, R4 ;  /* 0x000000ffff097224 */ /* 0x000fe200078e0004 */
[----:B------:R-:W-:-:S02]  /*10310*/  USEL UR7, URZ, 0x1, UP2 ;  /* 0x000000013f077887 */ /* 0x000fc40009000000 */
[----:B------:R-:W-:-:S04]  /*10320*/  USEL UR6, UR6, URZ, UP2 ;  /* 0x0000003f06067287 */ /* 0x000fc80009000000 */
[----:B------:R-:W-:Y:S01]  /*10330*/  LOP3.LUT R5, R153, UR7, RZ, 0x3c, !PT ;  /* 0x0000000799057c12 */ /* 0x000fe2000f8e3cff */
[----:B------:R-:W-:Y:S07]  /*10340*/  @P3 BRA `(.L_x_34) ;  /* 0xffffff8400cc3947 */ /* 0x000fee000383ffff */
[----:B------:R-:W-:-:S07]  /*10350*/  IMAD.MOV.U32 R154, RZ, RZ, R152 ;  /* 0x000000ffff9a7224 */ /* 0x000fce00078e0098 */
.L_x_23:
[----:B------:R-:W-:-:S13]  /*10360*/  ISETP.GE.AND P3, PT, R154, 0x1, PT ;  /* 0x000000019a00780c */ /* 0x000fda0003f66270 */
[----:B------:R-:W-:Y:S05]  /*10370*/  @!P3 BRA `(.L_x_35) ;  /* 0x000000bc00f0b947 */ /* 0x000fea0003800000 */
[----:B------:R-:W-:Y:S01]  /*10380*/  IMAD.MOV.U32 R153, RZ, RZ, R10 ;  /* 0x000000ffff997224 */ /* 0x000fe200078e000a */
[----:B------:R-:W-:Y:S01]  /*10390*/  ULDC UR7, c[0x0][0x604] ;  /* 0x0001810000077ab9 */ /* 0x000fe20000000800 */
[----:B------:R-:W-:-:S07]  /*103a0*/  IMAD.MOV.U32 R16, RZ, RZ, R4 ;  /* 0x000000ffff107224 */ /* 0x000fce00078e0004 */
.L_x_46:
[----:B-1----:R-:W-:Y:S05]  /*103b0*/  @!P0 BRA `(.L_x_36) ;  /* 0x0000000000048947 */ /* 0x002fea0003800000 */
[----:B------:R-:W-:Y:S01]  /*103c0*/  BPT.TRAP 0x1 ;  /* 0x000000040000795c */ /* 0x000fe20000300000 */
.L_x_36:
[----:B------:R-:W-:Y:S01]  /*103d0*/  ULEA UR10, UR6, UR38, 0x3 ;  /* 0x00000026060a7291 */ /* 0x000fe2000f8e183f */
[----:B------:R-:W-:-:S08]  /*103e0*/  SHF.L.U32 R4, R5, 0x1f, RZ ;  /* 0x0000001f05047819 */ /* 0x000fd000000006ff */
[----:B------:R-:W1:Y:S02]  /*103f0*/  SYNCS.PHASECHK.TRANS64.TRYWAIT P3, [UR10+0x42000], R4 ;  /* 0x04200004ff0075a7 */ /* 0x000e64000806014a */
[----:B-1----:R-:W-:Y:S05]  /*10400*/  @!P3 BRA `(.L_x_37) ;  /* 0x000000fc00b8b947 */ /* 0x002fea0003800000 */
.L_x_109:
        /* <DEDUP_REMOVED lines=41> */
.L_x_38:
[----:B------:R-:W-:Y:S01]  /*106a0*/  LOP3.LUT R5, R5, 0xbfffffff, RZ, 0xc0, !PT ;  /* 0xbfffffff05057812 */ /* 0x000fe200078ec0ff */
[----:B------:R2:W-:Y:S03]  /*106b0*/  STL [R1+0x188], R159 ;  /* 0x0001889f01007387 */ /* 0x0005e60000100800 */
[----:B------:R-:W-:Y:S01]  /*106c0*/  @P1 LOP3.LUT R5, R5, 0x40000000, RZ, 0xfc, !PT ;  /* 0x4000000005051812 */ /* 0x000fe200078efcff */
[----:B-1----:R-:W-:-:S03]  /*106d0*/  VIADD R4, R0, 0x1 ;  /* 0x0000000100047836 */ /* 0x002fc60000000000 */
[----:B------:R-:W-:Y:S01]  /*106e0*/  LOP3.LUT R5, R5, 0xdfffffff, RZ, 0xc0, !PT ;  /* 0xdfffffff05057812 */ /* 0x000fe200078ec0ff */
[C---:B------:R-:W-:Y:S02]  /*106f0*/  VIADD R8, R0.reuse, 0x11 ;  /* 0x0000001100087836 */ /* 0x040fe40000000000 */
[C---:B------:R-:W-:Y:S01]  /*10700*/  VIADD R9, R0.reuse, 0x18 ;  /* 0x0000001800097836 */ /* 0x040fe20000000000 */
[----:B------:R-:W-:Y:S01]  /*10710*/  @P0 LOP3.LUT R5, R5, 0x20000000, RZ, 0xfc, !PT ;  /* 0x2000000005050812 */ /* 0x000fe200078efcff */
[----:B------:R-:W-:Y:S01]  /*10720*/  VIADD R10, R0, 0x19 ;  /* 0x00000019000a7836 */ /* 0x000fe20000000000 */
[-C--:B------:R-:W-:Y:S01]  /*10730*/  ISETP.GE.AND P0, PT, R2, R4.reuse, PT ;  /* 0x000000040200720c */ /* 0x080fe20003f06270 */
[C---:B------:R-:W-:Y:S01]  /*10740*/  VIADD R11, R0.reuse, 0x20 ;  /* 0x00000020000b7836 */ /* 0x040fe20000000000 */
[----:B------:R-:W-:Y:S01]  /*10750*/  LOP3.LUT R5, R5, 0xefffffff, RZ, 0xc0, !PT ;  /* 0xefffffff05057812 */ /* 0x000fe200078ec0ff */
[C---:B------:R-:W-:Y:S02]  /*10760*/  VIADD R12, R0.reuse, 0x21 ;  /* 0x00000021000c7836 */ /* 0x040fe40000000000 */
[C---:B------:R-:W-:Y:S01]  /*10770*/  VIADD R13, R0.reuse, 0x28 ;  /* 0x00000028000d7836 */ /* 0x040fe20000000000 */
[----:B------:R-:W-:Y:S01]  /*10780*/  @P2 LOP3.LUT R5, R5, 0x10000000, RZ, 0xfc, !PT ;  /* 0x1000000005052812 */ /* 0x000fe200078efcff */
[C---:B------:R-:W-:Y:S01]  /*10790*/  VIADD R14, R0.reuse, 0x29 ;  /* 0x00000029000e7836 */ /* 0x040fe20000000000 */
[----:B------:R-:W-:Y:S01]  /*107a0*/  ISETP.GE.AND P3, PT, R3, R4, PT ;  /* 0x000000040300720c */ /* 0x000fe20003f66270 */
[----:B------:R-:W-:Y:S01]  /*107b0*/  VIADD R4, R0, 0x8 ;  /* 0x0000000800047836 */ /* 0x000fe20000000000 */
[----:B------:R-:W-:-:S02]  /*107c0*/  LOP3.LUT R5, R5, 0xf7ffffff, RZ, 0xc0, !PT ;  /* 0xf7ffffff05057812 */ /* 0x000fc400078ec0ff */
[----:B------:R-:W-:Y:S01]  /*107d0*/  LOP3.LUT R15, R15, 0x7fffffff, RZ, 0xc0, !PT ;  /* 0x7fffffff0f0f7812 */ /* 0x000fe200078ec0ff */
[C---:B------:R-:W-:Y:S01]  /*107e0*/  VIADD R19, R0.reuse, 0xf0 ;  /* 0x000000f000137836 */ /* 0x040fe20000000000 */
[----:B------:R-:W-:Y:S01]  /*107f0*/  @P0 LOP3.LUT R5, R5, 0x8000000, RZ, 0xfc, !PT ;  /* 0x0800000005050812 */ /* 0x000fe200078efcff */
[----:B------:R-:W-:Y:S01]  /*10800*/  VIADD R20, R0, 0xf1 ;  /* 0x000000f100147836 */ /* 0x000fe20000000000 */
[-C--:B------:R-:W-:Y:S01]  /*10810*/  ISETP.GE.AND P0, PT, R2, R4.reuse, PT ;  /* 0x000000040200720c */ /* 0x080fe20003f06270 */
[C---:B------:R-:W-:Y:S01]  /*10820*/  VIADD R21, R0.reuse, 0xf8 ;  /* 0x000000f800157836 */ /* 0x040fe20000000000 */
[----:B------:R-:W-:Y:S01]  /*10830*/  ISETP.GE.AND P4, PT, R3, R4, PT ;  /* 0x000000040300720c */ /* 0x000fe20003f86270 */
[C---:B------:R-:W-:Y:S01]  /*10840*/  VIADD R4, R0.reuse, 0x9 ;  /* 0x0000000900047836 */ /* 0x040fe20000000000 */
[----:B------:R-:W-:Y:S01]  /*10850*/  LOP3.LUT R5, R5, 0xfbffffff, RZ, 0xc0, !PT ;  /* 0xfbffffff05057812 */ /* 0x000fe200078ec0ff */
[----:B------:R-:W-:Y:S01]  /*10860*/  VIADD R22, R0, 0xf9 ;  /* 0x000000f900167836 */ /* 0x000fe20000000000 */
[----:B------:R-:W-:Y:S01]  /*10870*/  LOP3.LUT R17, R17, 0xfffffffe, RZ, 0xc0, !PT ;  /* 0xfffffffe11117812 */ /* 0x000fe200078ec0ff */
[----:B--2---:R-:W2:Y:S06]  /*10880*/  LDL.LU R159, [R1] ;  /* 0x00000000019f7983 */ /* 0x004eac0000300800 */
[----:B------:R-:W-:Y:S01]  /*10890*/  @P0 LOP3.LUT R5, R5, 0x4000000, RZ, 0xfc, !PT ;  /* 0x0400000005050812 */ /* 0x000fe200078efcff */
[----:B------:R1:W-:Y:S01]  /*108a0*/  STL [R1+0x184], R158 ;  /* 0x0001849e01007387 */ /* 0x0003e20000100800 */
[----:B------:R-:W-:-:S02]  /*108b0*/  ISETP.GE.AND P0, PT, R2, R4, PT ;  /* 0x000000040200720c */ /* 0x000fc40003f06270 */
[----:B------:R-:W-:Y:S02]  /*108c0*/  FSEL R25, R25, -INF , P3 ;  /* 0xff80000019197808 */ /* 0x000fe40001800000 */
[----:B------:R-:W-:Y:S01]  /*108d0*/  ISETP.GE.AND P3, PT, R3, R4, PT ;  /* 0x000000040300720c */ /* 0x000fe20003f66270 */
[----:B------:R-:W-:Y:S01]  /*108e0*/  VIADD R4, R0, 0x10 ;  /* 0x0000001000047836 */ /* 0x000fe20000000000 */
[----:B------:R-:W-:Y:S02]  /*108f0*/  LOP3.LUT R5, R5, 0xfdffffff, RZ, 0xc0, !PT ;  /* 0xfdffffff05057812 */ /* 0x000fe400078ec0ff */
[----:B------:R-:W-:Y:S01]  /*10900*/  FSEL R28, R28, -INF , P4 ;  /* 0xff8000001c1c7808 */ /* 0x000fe20002000000 */
[----:B-1----:R-:W3:Y:S04]  /*10910*/  LDL.LU R158, [R1+0x4] ;  /* 0x00000400019e7983 */ /* 0x002ee80000300800 */
[----:B------:R-:W-:Y:S01]  /*10920*/  @P0 LOP3.LUT R5, R5, 0x2000000, RZ, 0xfc, !PT ;  /* 0x0200000005050812 */ /* 0x000fe200078efcff */
[----:B------:R1:W-:Y:S01]  /*10930*/  STL [R1+0x180], R154 ;  /* 0x0001809a01007387 */ /* 0x0003e20000100800 */
[----:B------:R-:W-:-:S02]  /*10940*/  ISETP.GE.AND P0, PT, R2, R4, PT ;  /* 0x000000040200720c */ /* 0x000fc40003f06270 */
[----:B------:R-:W-:Y:S02]  /*10950*/  LOP3.LUT R5, R5, 0xfeffffff, RZ, 0xc0, !PT ;  /* 0xfeffffff05057812 */ /* 0x000fe400078ec0ff */
[----:B------:R-:W-:Y:S02]  /*10960*/  FSEL R29, R29, -INF , P3 ;  /* 0xff8000001d1d7808 */ /* 0x000fe40001800000 */
[C---:B------:R-:W-:Y:S02]  /*10970*/  ISETP.GE.AND P4, PT, R2.reuse, R20, PT ;  /* 0x000000140200720c */ /* 0x040fe40003f86270 */
[C---:B------:R-:W-:Y:S01]  /*10980*/  ISETP.GE.AND P5, PT, R2.reuse, R21, PT ;  /* 0x000000150200720c */ /* 0x040fe20003fa6270 */
[----:B-1----:R-:W4:Y:S04]  /*10990*/  LDL.LU R154, [R1+0x10] ;  /* 0x00001000019a7983 */ /* 0x002f280000300800 */
[----:B------:R-:W-:Y:S01]  /*109a0*/  @P0 LOP3.LUT R5, R5, 0x1000000, RZ, 0xfc, !PT ;  /* 0x0100000005050812 */ /* 0x000fe200078efcff */
[----:B------:R-:W4:Y:S01]  /*109b0*/  LDL.LU R235, [R1+0x90] ;  /* 0x0000900001eb7983 */ /* 0x000f220000300800 */
[----:B------:R-:W-:-:S02]  /*109c0*/  ISETP.GE.AND P0, PT, R2, R8, PT ;  /* 0x000000080200720c */ /* 0x000fc40003f06270 */
[----:B------:R-:W-:Y:S01]  /*109d0*/  LOP3.LUT R5, R5, 0xff7fffff, RZ, 0xc0, !PT ;  /* 0xff7fffff05057812 */ /* 0x000fe200078ec0ff */
[----:B------:R-:W4:Y:S01]  /*109e0*/  LDL.LU R234, [R1+0x94] ;  /* 0x0000940001ea7983 */ /* 0x000f220000300800 */
[----:B------:R-:W-:-:S09]  /*109f0*/  ISETP.GE.AND P3, PT, R3, R4, PT ;  /* 0x000000040300720c */ /* 0x000fd20003f66270 */
[----:B------:R-:W-:Y:S01]  /*10a00*/  @P0 LOP3.LUT R5, R5, 0x800000, RZ, 0xfc, !PT ;  /* 0x0080000005050812 */ /* 0x000fe200078efcff */
[----:B------:R-:W4:Y:S01]  /*10a10*/  LDL.LU R233, [R1+0xa0] ;  /* 0x0000a00001e97983 */ /* 0x000f220000300800 */
[----:B------:R-:W-:Y:S02]  /*10a20*/  ISETP.GE.AND P0, PT, R2, R9, PT ;  /* 0x000000090200720c */ /* 0x000fe40003f06270 */
[----:B------:R-:W-:Y:S01]  /*10a30*/  LOP3.LUT R5, R5, 0xffbfffff, RZ, 0xc0, !PT ;  /* 0xffbfffff05057812 */ /* 0x000fe200078ec0ff */
[----:B------:R-:W-:Y:S01]  /*10a40*/  VIADD R4, R0, 0x30 ;  /* 0x0000003000047836 */ /* 0x000fe20000000000 */
[----:B------:R-:W-:Y:S01]  /*10a50*/  FSEL R32, R32, -INF , P3 ;  /* 0xff80000020207808 */ /* 0x000fe20001800000 */
[----:B------:R-:W4:Y:S08]  /*10a60*/  LDL.LU R232, [R1+0xa4] ;  /* 0x0000a40001e87983 */ /* 0x000f300000300800 */
        /* <DEDUP_REMOVED lines=60> */
[----:B------:R-:W-:Y:S01]  /*10e30*/  ISETP.GE.AND P0, PT, R2, R11, PT ;  /* 0x0000000b0200720c */ /* 0x000fe20003f06270 */
[----:B------:R-:W-:Y:S01]  /*10e40*/  VIADD R12, R0, 0x41 ;  /* 0x00000041000c7836 */ /* 0x000fe20000000000 */
[----:B------:R-:W-:Y:S01]  /*10e50*/  LOP3.LUT R5, R5, 0xffffefff, RZ, 0xc0, !PT ;  /* 0xffffefff05057812 */ /* 0x000fe200078ec0ff */
[----:B------:R-:W4:Y:S01]  /*10e60*/  LDL.LU R212, [R1+0x144] ;  /* 0x0001440001d47983 */ /* 0x000f220000300800 */
[----:B------:R-:W-:-:S09]  /*10e70*/  FSEL R41, R41, -INF , P3 ;  /* 0xff80000029297808 */ /* 0x000fd20001800000 */
[----:B------:R-:W-:Y:S01]  /*10e80*/  @P0 LOP3.LUT R5, R5, 0x1000, RZ, 0xfc, !PT ;  /* 0x0000100005050812 */ /* 0x000fe200078efcff */
[----:B------:R-:W4:Y:S01]  /*10e90*/  LDL.LU R211, [R1+0x150] ;  /* 0x0001500001d37983 */ /* 0x000f220000300800 */
[----:B------:R-:W-:Y:S02]  /*10ea0*/  ISETP.GE.AND P0, PT, R2, R12, PT ;  /* 0x0000000c0200720c */ /* 0x000fe40003f06270 */
[----:B------:R-:W-:Y:S01]  /*10eb0*/  ISETP.GE.AND P3, PT, R3, R13, PT ;  /* 0x0000000d0300720c */ /* 0x000fe20003f66270 */
[----:B------:R-:W-:Y:S01]  /*10ec0*/  VIADD R13, R0, 0x48 ;  /* 0x00000048000d7836 */ /* 0x000fe20000000000 */
[----:B------:R-:W-:Y:S01]  /*10ed0*/  LOP3.LUT R5, R5, 0xfffff7ff, RZ, 0xc0, !PT ;  /* 0xfffff7ff05057812 */ /* 0x000fe200078ec0ff */
[----:B------:R-:W4:Y:S01]  /*10ee0*/  LDL.LU R210, [R1+0x154] ;  /* 0x0001540001d27983 */ /* 0x000f220000300800 */
[----:B------:R-:W-:-:S07]  /*10ef0*/  FSEL R44, R44, -INF , P3 ;  /* 0xff8000002c2c7808 */ /* 0x000fce0001800000 */
[----:B------:R-:W-:Y:S01]  /*10f00*/  @P0 LOP3.LUT R5, R5, 0x800, RZ, 0xfc, !PT ;  /* 0x0000080005050812 */ /* 0x000fe200078efcff */
[----:B------:R-:W4:Y:S01]  /*10f10*/  LDL.LU R209, [R1+0x160] ;  /* 0x0001600001d17983 */ /* 0x000f220000300800 */
[----:B------:R-:W-:Y:S02]  /*10f20*/  ISETP.GE.AND P0, PT, R2, R13, PT ;  /* 0x0000000d0200720c */ /* 0x000fe40003f06270 */
[----:B------:R-:W-:Y:S01]  /*10f30*/  ISETP.GE.AND P3, PT, R3, R14, PT ;  /* 0x0000000e0300720c */ /* 0x000fe20003f66270 */
[----:B------:R-:W-:Y:S01]  /*10f40*/  VIADD R14, R0, 0x49 ;  /* 0x00000049000e7836 */ /* 0x000fe20000000000 */
[----:B------:R-:W-:Y:S01]  /*10f50*/  LOP3.LUT R5, R5, 0xfffffbff, RZ, 0xc0, !PT ;  /* 0xfffffbff05057812 */ /* 0x000fe200078ec0ff */
[----:B------:R-:W4:Y:S01]  /*10f60*/  LDL.LU R208, [R1+0x164] ;  /* 0x0001640001d07983 */ /* 0x000f220000300800 */
[----:B------:R-:W-:Y:S02]  /*10f70*/  FSEL R45, R45, -INF , P3 ;  /* 0xff8000002d2d7808 */ /* 0x000fe40001800000 */
[----:B------:R-:W-:Y:S01]  /*10f80*/  ISETP.GE.AND P3, PT, R3, R0, PT ;  /* 0x000000000300720c */ /* 0x000fe20003f66270 */
[----:B------:R-:W4:Y:S04]  /*10f90*/  LDL.LU R207, [R1+0x170] ;  /* 0x0001700001cf7983 */ /* 0x000f280000300800 */
[----:B------:R-:W-:Y:S01]  /*10fa0*/  @P0 LOP3.LUT R5, R5, 0x400, RZ, 0xfc, !PT ;  /* 0x0000040005050812 */ /* 0x000fe200078efcff */
[----:B------:R-:W4:Y:S01]  /*10fb0*/  LDL.LU R206, [R1+0x174] ;  /* 0x0001740001ce7983 */ /* 0x000f220000300800 */
[----:B------:R-:W-:-:S02]  /*10fc0*/  ISETP.GE.AND P0, PT, R2, R14, PT ;  /* 0x0000000e0200720c */ /* 0x000fc40003f06270 */
[----:B------:R-:W-:Y:S01]  /*10fd0*/  FSEL R24, R24, -INF , P3 ;  /* 0xff80000018187808 */ /* 0x000fe20001800000 */
[----:B------:R-:W4:Y:S01]  /*10fe0*/  LDL.LU R205, [R1+0xc] ;  /* 0x00000c0001cd7983 */ /* 0x000f220000300800 */
[----:B------:R-:W-:Y:S01]  /*10ff0*/  ISETP.GE.AND P3, PT, R3, R4, PT ;  /* 0x000000040300720c */ /* 0x000fe20003f66270 */
[----:B------:R-:W-:Y:S01]  /*11000*/  VIADD R4, R0, 0x50 ;  /* 0x0000005000047836 */ /* 0x000fe20000000000 */
[----:B------:R-:W-:Y:S01]  /*11010*/  LOP3.LUT R5, R5, 0xfffffdff, RZ, 0xc0, !PT ;  /* 0xfffffdff05057812 */ /* 0x000fe200078ec0ff */
[----:B------:R-:W4:Y:S01]  /*11020*/  LDL.LU R204, [R1+0x18] ;  /* 0x0000180001cc7983 */ /* 0x000f220000300800 */
[----:B------:R-:W-:-:S05]  /*11030*/  FSEL R48, R48, -INF , P3 ;  /* 0xff80000030307808 */ /* 0x000fca0001800000 */
        /* <DEDUP_REMOVED lines=78> */
[----:B------:R-:W4:Y:S08]  /*11520*/  LDL.LU R184, [R1+0xb8] ;  /* 0x0000b80001b87983 */ /* 0x000f300000300800 */
        /* <DEDUP_REMOVED lines=95> */
[----:B------:R-:W-:Y:S02]  /*11b20*/  LOP3.LUT R15, R15, 0xfff7ffff, RZ, 0xc0, !PT ;  /* 0xfff7ffff0f0f7812 */ /* 0x000fe400078ec0ff */
[----:B------:R-:W-:Y:S02]  /*11b30*/  FSEL R92, R92, -INF , P3 ;  /* 0xff8000005c5c7808 */ /* 0x000fe40001800000 */
[----:B------:R-:W-:Y:S01]  /*11b40*/  ISETP.GE.AND P3, PT, R3, R14, PT ;  /* 0x0000000e0300720c */ /* 0x000fe20003f66270 */
[----:B------:R-:W-:-:S03]  /*11b50*/  VIADD R14, R0, 0xa9 ;  /* 0x000000a9000e7836 */ /* 0x000fc60000000000 */
[----:B------:R-:W-:Y:S02]  /*11b60*/  FSEL R93, R93, -INF , P3 ;  /* 0xff8000005d5d7808 */ /* 0x000fe40001800000 */
[----:B------:R-:W-:Y:S02]  /*11b70*/  @P0 LOP3.LUT R15, R15, 0x80000, RZ, 0xfc, !PT ;  /* 0x000800000f0f0812 */ /* 0x000fe400078efcff */
[----:B------:R-:W-:Y:S02]  /*11b80*/  ISETP.GE.AND P0, PT, R2, R13, PT ;  /* 0x0000000d0200720c */ /* 0x000fe40003f06270 */
[----:B------:R-:W-:Y:S02]  /*11b90*/  LOP3.LUT R15, R15, 0xfffbffff, RZ, 0xc0, !PT ;  /* 0xfffbffff0f0f7812 */ /* 0x000fe400078ec0ff */
[----:B------:R-:W-:Y:S01]  /*11ba0*/  ISETP.GE.AND P3, PT, R3, R4, PT ;  /* 0x000000040300720c */ /* 0x000fe20003f66270 */
[----:B------:R-:W-:-:S03]  /*11bb0*/  VIADD R4, R0, 0xb0 ;  /* 0x000000b000047836 */ /* 0x000fc60000000000 */
[----:B------:R-:W-:Y:S02]  /*11bc0*/  FSEL R96, R96, -INF , P3 ;  /* 0xff80000060607808 */ /* 0x000fe40001800000 */
[----:B------:R-:W-:Y:S01]  /*11bd0*/  ISETP.GE.AND P3, PT, R3, R8, PT ;  /* 0x000000080300720c */ /* 0x000fe20003f66270 */
[----:B------:R-:W-:Y:S02]  /*11be0*/  VIADD R8, R0, 0xb1 ;  /* 0x000000b100087836 */ /* 0x000fe40000000000 */
[----:B------:R-:W-:Y:S02]  /*11bf0*/  @P0 LOP3.LUT R15, R15, 0x40000, RZ, 0xfc, !PT ;  /* 0x000400000f0f0812 */ /* 0x000fe400078efcff */
[----:B------:R-:W-:Y:S02]  /*11c00*/  ISETP.GE.AND P0, PT, R2, R14, PT ;  /* 0x0000000e0200720c */ /* 0x000fe40003f06270 */
[----:B------:R-:W-:Y:S02]  /*11c10*/  LOP3.LUT R15, R15, 0xfffdffff, RZ, 0xc0, !PT ;  /* 0xfffdffff0f0f7812 */ /* 0x000fe400078ec0ff */
[----:B------:R-:W-:-:S02]  /*11c20*/  FSEL R97, R97, -INF , P3 ;  /* 0xff80000061617808 */ /* 0x000fc40001800000 */
[----:B------:R-:W-:Y:S01]  /*11c30*/  ISETP.GE.AND P3, PT, R3, R9, PT ;  /* 0x000000090300720c */ /* 0x000fe20003f66270 */
[----:B------:R-:W-:-:S03]  /*11c40*/  VIADD R9, R0, 0xb8 ;  /* 0x000000b800097836 */ /* 0x000fc60000000000 */
[----:B------:R-:W-:Y:S02]  /*11c50*/  FSEL R100, R100, -INF , P3 ;  /* 0xff80000064647808 */ /* 0x000fe40001800000 */
[----:B------:R-:W-:Y:S01]  /*11c60*/  ISETP.GE.AND P3, PT, R3, R10, PT ;  /* 0x0000000a0300720c */ /* 0x000fe20003f66270 */
[----:B------:R-:W-:Y:S01]  /*11c70*/  VIADD R10, R0, 0xb9 ;  /* 0x000000b9000a7836 */ /* 0x000fe20000000000 */
        /* <DEDUP_REMOVED lines=43> */
[-C--:B------:R-:W-:Y:S02]  /*11f30*/  ISETP.GE.AND P3, PT, R3, R12.reuse, PT ;  /* 0x0000000c0300720c */ /* 0x080fe40003f66270 */
[----:B------:R-:W-:Y:S02]  /*11f40*/  @P0 LOP3.LUT R15, R15, 0x1000, RZ, 0xfc, !PT ;  /* 0x000010000f0f0812 */ /* 0x000fe400078efcff */
[----:B------:R-:W-:Y:S01]  /*11f50*/  ISETP.GE.AND P0, PT, R2, R12, PT ;  /* 0x0000000c0200720c */ /* 0x000fe20003f06270 */
[----:B------:R-:W-:Y:S01]  /*11f60*/  VIADD R12, R0, 0xe1 ;  /* 0x000000e1000c7836 */ /* 0x000fe20000000000 */
[----:B------:R-:W-:Y:S02]  /*11f70*/  LOP3.LUT R15, R15, 0xfffff7ff, RZ, 0xc0, !PT ;  /* 0xfffff7ff0f0f7812 */ /* 0x000fe400078ec0ff */
[----:B------:R-:W-:-:S02]  /*11f80*/  FSEL R121, R121, -INF , P3 ;  /* 0xff80000079797808 */ /* 0x000fc40001800000 */
[CC--:B------:R-:W-:Y:S02]  /*11f90*/  ISETP.GE.AND P3, PT, R3.reuse, R13.reuse, PT ;  /* 0x0000000d0300720c */ /* 0x0c0fe40003f66270 */
[----:B------:R-:W-:Y:S02]  /*11fa0*/  ISETP.GE.AND P1, PT, R2, R12, PT ;  /* 0x0000000c0200720c */ /* 0x000fe40003f26270 */
[----:B------:R-:W-:Y:S02]  /*11fb0*/  FSEL R124, R124, -INF , P3 ;  /* 0xff8000007c7c7808 */ /* 0x000fe40001800000 */
[----:B------:R-:W-:Y:S02]  /*11fc0*/  ISETP.GE.AND P3, PT, R3, R14, PT ;  /* 0x0000000e0300720c */ /* 0x000fe40003f66270 */
[----:B------:R-:W-:Y:S02]  /*11fd0*/  @P0 LOP3.LUT R15, R15, 0x800, RZ, 0xfc, !PT ;  /* 0x000008000f0f0812 */ /* 0x000fe400078efcff */
[----:B------:R-:W-:Y:S01]  /*11fe0*/  ISETP.GE.AND P0, PT, R2, R13, PT ;  /* 0x0000000d0200720c */ /* 0x000fe20003f06270 */
[----:B------:R-:W-:Y:S01]  /*11ff0*/  VIADD R13, R0, 0xe8 ;  /* 0x000000e8000d7836 */ /* 0x000fe20000000000 */
[----:B------:R-:W-:-:S02]  /*12000*/  LOP3.LUT R15, R15, 0xfffffbff, RZ, 0xc0, !PT ;  /* 0xfffffbff0f0f7812 */ /* 0x000fc400078ec0ff */
[----:B------:R-:W-:Y:S02]  /*12010*/  FSEL R125, R125, -INF , P3 ;  /* 0xff8000007d7d7808 */ /* 0x000fe40001800000 */
[----:B------:R-:W-:Y:S02]  /*12020*/  ISETP.GE.AND P3, PT, R3, R4, PT ;  /* 0x000000040300720c */ /* 0x000fe40003f66270 */
[----:B------:R-:W-:Y:S02]  /*12030*/  @P1 LOP3.LUT R5, R5, 0x80000000, RZ, 0xfc, !PT ;  /* 0x8000000005051812 */ /* 0x000fe400078efcff */
[----:B------:R-:W-:Y:S02]  /*12040*/  FSEL R128, R128, -INF , P3 ;  /* 0xff80000080807808 */ /* 0x000fe40001800000 */
[----:B------:R-:W-:Y:S02]  /*12050*/  ISETP.GE.AND P3, PT, R3, R8, PT ;  /* 0x000000080300720c */ /* 0x000fe40003f66270 */
[----:B------:R-:W-:-:S02]  /*12060*/  @P0 LOP3.LUT R15, R15, 0x400, RZ, 0xfc, !PT ;  /* 0x000004000f0f0812 */ /* 0x000fc400078efcff */
[----:B------:R-:W-:Y:S01]  /*12070*/  ISETP.GE.AND P0, PT, R2, R14, PT ;  /* 0x0000000e0200720c */ /* 0x000fe20003f06270 */
[----:B------:R-:W-:Y:S01]  /*12080*/  VIADD R14, R0, 0xe9 ;  /* 0x000000e9000e7836 */ /* 0x000fe20000000000 */
[----:B------:R-:W-:Y:S02]  /*12090*/  LOP3.LUT R15, R15, 0xfffffdff, RZ, 0xc0, !PT ;  /* 0xfffffdff0f0f7812 */ /* 0x000fe400078ec0ff */
[----:B------:R-:W-:Y:S02]  /*120a0*/  FSEL R129, R129, -INF , P3 ;  /* 0xff80000081817808 */ /* 0x000fe40001800000 */
[----:B------:R-:W-:Y:S02]  /*120b0*/  ISETP.GE.AND P3, PT, R3, R9, PT ;  /* 0x000000090300720c */ /* 0x000fe40003f66270 */
[----:B------:R-:W-:Y:S02]  /*120c0*/  LOP3.LUT P1, RZ, R5, 0x8, RZ, 0xc0, !PT ;  /* 0x0000000805ff7812 */ /* 0x000fe4000782c0ff */
[----:B------:R-:W-:-:S02]  /*120d0*/  FSEL R132, R132, -INF , P3 ;  /* 0xff80000084847808 */ /* 0x000fc40001800000 */
[----:B------:R-:W-:Y:S02]  /*120e0*/  ISETP.GE.AND P3, PT, R3, R10, PT ;  /* 0x0000000a0300720c */ /* 0x000fe40003f66270 */
[----:B------:R-:W-:Y:S02]  /*120f0*/  @P0 LOP3.LUT R15, R15, 0x200, RZ, 0xfc, !PT ;  /* 0x000002000f0f0812 */ /* 0x000fe400078efcff */
[----:B------:R-:W-:Y:S02]  /*12100*/  ISETP.GE.AND P0, PT, R2, R4, PT ;  /* 0x000000040200720c */ /* 0x000fe40003f06270 */
[----:B------:R-:W-:Y:S02]  /*12110*/  FMNMX R4, R24, R16, !PT ;  /* 0x0000001018047209 */ /* 0x000fe40007800000 */
[----:B------:R-:W-:Y:S02]  /*12120*/  FSEL R133, R133, -INF , P3 ;  /* 0xff80000085857808 */ /* 0x000fe40001800000 */
[----:B------:R-:W-:-:S02]  /*12130*/  FMNMX R4, R25, R4, !PT ;  /* 0x0000000419047209 */ /* 0x000fc40007800000 */
[----:B------:R-:W-:Y:S02]  /*12140*/  ISETP.GE.AND P3, PT, R3, R11, PT ;  /* 0x0000000b0300720c */ /* 0x000fe40003f66270 */
[----:B------:R-:W-:Y:S02]  /*12150*/  FMNMX R4, R28, R4, !PT ;  /* 0x000000041c047209 */ /* 0x000fe40007800000 */
[----:B------:R-:W-:Y:S02]  /*12160*/  FSEL R136, R136, -INF , P3 ;  /* 0xff80000088887808 */ /* 0x000fe40001800000 */
[----:B------:R-:W-:Y:S02]  /*12170*/  FMNMX R4, R29, R4, !PT ;  /* 0x000000041d047209 */ /* 0x000fe40007800000 */
[----:B------:R-:W-:Y:S02]  /*12180*/  ISETP.GE.AND P3, PT, R3, R12, PT ;  /* 0x0000000c0300720c */ /* 0x000fe40003f66270 */
[----:B------:R-:W-:-:S02]  /*12190*/  FMNMX R4, R32, R4, !PT ;  /* 0x0000000420047209 */ /* 0x000fc40007800000 */
[----:B------:R-:W-:Y:S02]  /*121a0*/  FSEL R137, R137, -INF , P3 ;  /* 0xff80000089897808 */ /* 0x000fe40001800000 */
[----:B------:R-:W-:Y:S02]  /*121b0*/  FMNMX R4, R33, R4, !PT ;  /* 0x0000000421047209 */ /* 0x000fe40007800000 */
        /* <DEDUP_REMOVED lines=13> */
[----:B------:R-:W-:Y:S01]  /*12290*/  FMNMX R4, R48, R4, !PT ;  /* 0x0000000430047209 */ /* 0x000fe20007800000 */
[----:B------:R-:W4:Y:S01]  /*122a0*/  LDL.LU R20, [R1+0x84] ;  /* 0x0000840001147983 */ /* 0x000f220000300800 */
[----:B------:R-:W-:Y:S02]  /*122b0*/  FSEL R145, R145, -INF , P3 ;  /* 0xff80000091917808 */ /* 0x000fe40001800000 */
[----:B------:R-:W-:-:S02]  /*122c0*/  FMNMX R4, R49, R4, !PT ;  /* 0x0000000431047209 */ /* 0x000fc40007800000 */
[----:B------:R-:W-:Y:S02]  /*122d0*/  ISETP.GE.AND P3, PT, R3, R21, PT ;  /* 0x000000150300720c */ /* 0x000fe40003f66270 */
[----:B------:R-:W-:Y:S01]  /*122e0*/  FMNMX R4, R52, R4, !PT ;  /* 0x0000000434047209 */ /* 0x000fe20007800000 */
[----:B------:R-:W4:Y:S01]  /*122f0*/  LDL.LU R21, [R1+0x80] ;  /* 0x0000800001157983 */ /* 0x000f220000300800 */
[----:B------:R-:W-:Y:S02]  /*12300*/  FSEL R148, R148, -INF , P3 ;  /* 0xff80000094947808 */ /* 0x000fe40001800000 */
[----:B------:R-:W-:Y:S02]  /*12310*/  FMNMX R4, R53, R4, !PT ;  /* 0x0000000435047209 */ /* 0x000fe40007800000 */
[----:B------:R-:W-:Y:S02]  /*12320*/  ISETP.GE.AND P3, PT, R3, R22, PT ;  /* 0x000000160300720c */ /* 0x000fe40003f66270 */
[----:B------:R-:W-:-:S02]  /*12330*/  FMNMX R4, R56, R4, !PT ;  /* 0x0000000438047209 */ /* 0x000fc40007800000 */
[----:B------:R-:W-:Y:S02]  /*12340*/  FSEL R149, R149, -INF , P3 ;  /* 0xff80000095957808 */ /* 0x000fe40001800000 */
[----:B------:R-:W-:Y:S02]  /*12350*/  FMNMX R4, R57, R4, !PT ;  /* 0x0000000439047209 */ /* 0x000fe40007800000 */
[----:B------:R-:W-:Y:S02]  /*12360*/  LOP3.LUT R15, R15, 0xfffffeff, RZ, 0xc0, !PT ;  /* 0xfffffeff0f0f7812 */ /* 0x000fe400078ec0ff */
[----:B------:R-:W-:Y:S02]  /*12370*/  FMNMX R4, R60, R4, !PT ;  /* 0x000000043c047209 */ /* 0x000fe40007800000 */
[----:B------:R-:W-:Y:S02]  /*12380*/  @P0 LOP3.LUT R15, R15, 0x100, RZ, 0xfc, !PT ;  /* 0x000001000f0f0812 */ /* 0x000fe400078efcff */
[----:B------:R-:W-:-:S02]  /*12390*/  FMNMX R4, R61, R4, !PT ;  /* 0x000000043d047209 */ /* 0x000fc40007800000 */
[----:B------:R-:W-:Y:S02]  /*123a0*/  ISETP.GE.AND P0, PT, R2, R8, PT ;  /* 0x000000080200720c */ /* 0x000fe40003f06270 */
[----:B------:R-:W-:Y:S02]  /*123b0*/  FMNMX R4, R64, R4, !PT ;  /* 0x0000000440047209 */ /* 0x000fe40007800000 */
[----:B------:R-:W-:Y:S02]  /*123c0*/  LOP3.LUT R15, R15, 0xffffff7f, RZ, 0xc0, !PT ;  /* 0xffffff7f0f0f7812 */ /* 0x000fe400078ec0ff */
[----:B------:R-:W-:Y:S02]  /*123d0*/  FMNMX R4, R65, R4, !PT ;  /* 0x0000000441047209 */ /* 0x000fe40007800000 */
[----:B------:R-:W-:Y:S02]  /*123e0*/  ISETP.GE.AND P2, PT, R2, R14, PT ;  /* 0x0000000e0200720c */ /* 0x000fe40003f46270 */
[----:B------:R-:W-:-:S03]  /*123f0*/  FMNMX R4, R68, R4, !PT ;  /* 0x0000000444047209 */ /* 0x000fc60007800000 */
[----:B------:R-:W-:Y:S02]  /*12400*/  @P0 LOP3.LUT R15, R15, 0x80, RZ, 0xfc, !PT ;  /* 0x000000800f0f0812 */ /* 0x000fe400078efcff */
[----:B------:R-:W-:Y:S02]  /*12410*/  FMNMX R4, R69, R4, !PT ;  /* 0x0000000445047209 */ /* 0x000fe40007800000 */
[----:B------:R-:W-:Y:S02]  /*12420*/  ISETP.GE.AND P0, PT, R2, R9, PT ;  /* 0x000000090200720c */ /* 0x000fe40003f06270 */
[----:B------:R-:W-:Y:S02]  /*12430*/  FMNMX R4, R72, R4, !PT ;  /* 0x0000000448047209 */ /* 0x000fe40007800000 */
[----:B------:R-:W-:Y:S02]  /*12440*/  LOP3.LUT R15, R15, 0xffffffdf, RZ, 0xc0, !PT ;  /* 0xffffffdf0f0f7812 */ /* 0x000fe400078ec0ff */
[----:B------:R-:W-:-:S04]  /*12450*/  FMNMX R4, R73, R4, !PT ;  /* 0x0000000449047209 */ /* 0x000fc80007800000 */
        /* <DEDUP_REMOVED lines=45> */
[----:B------:R-:W-:-:S05]  /*12730*/  FMNMX R4, R149, R4, !PT ;  /* 0x0000000495047209 */ /* 0x000fca0007800000 */
[----:B------:R-:W1:Y:S02]  /*12740*/  SHFL.BFLY PT, R8, R4, 0x1, 0x1f ;  /* 0x0c201f0004087f89 */ /* 0x000e6400000e0000 */
[----:B-1----:R-:W-:-:S05]  /*12750*/  FMNMX R4, R4, R8, !PT ;  /* 0x0000000804047209 */ /* 0x002fca0007800000 */
[----:B------:R-:W1:Y:S02]  /*12760*/  SHFL.BFLY PT, R8, R4, 0x2, 0x1f ;  /* 0x0c401f0004087f89 */ /* 0x000e6400000e0000 */
[----:B-1----:R-:W-:-:S04]  /*12770*/  FMNMX R4, R4, R8, !PT ;  /* 0x0000000804047209 */ /* 0x002fc80007800000 */
[----:B------:R-:W-:-:S04]  /*12780*/  FSETP.NEU.AND P3, PT, R4, -INF , PT ;  /* 0xff8000000400780b */ /* 0x000fc80003f6d000 */
[----:B------:R-:W-:-:S05]  /*12790*/  FSEL R9, R4, RZ, P3 ;  /* 0x000000ff04097208 */ /* 0x000fca0001800000 */
[C---:B------:R-:W-:Y:S01]  /*127a0*/  FMUL R8, R9.reuse, UR7 ;  /* 0x0000000709087c20 */ /* 0x040fe20008400000 */
[----:B------:R-:W-:-:S01]  /*127b0*/  FADD R152, -R9, R16 ;  /* 0x0000001009987221 */ /* 0x000fc20000000100 */
[----:B------:R-:W-:Y:S02]  /*127c0*/  LOP3.LUT R16, R16, 0xbfffffff, RZ, 0xc0, !PT ;  /* 0xbfffffff10107812 */ /* 0x000fe400078ec0ff */
[----:B------:R-:W-:-:S01]  /*127d0*/  FFMA R24, R24, UR7, -R8 ;  /* 0x0000000718187c23 */ /* 0x000fc20008000808 */
[--C-:B------:R-:W-:Y:S01]  /*127e0*/  FFMA R25, R25, UR7, -R8.reuse ;  /* 0x0000000719197c23 */ /* 0x100fe20008000808 */
[----:B------:R-:W-:-:S01]  /*127f0*/  FFMA R28, R28, UR7, -R8 ;  /* 0x000000071c1c7c23 */ /* 0x000fc20008000808 */
[--C-:B------:R-:W-:Y:S01]  /*12800*/  FFMA R29, R29, UR7, -R8.reuse ;  /* 0x000000071d1d7c23 */ /* 0x100fe20008000808 */
        /* <DEDUP_REMOVED lines=16> */
[----:B------:R-:W-:-:S01]  /*12910*/  FFMA R60, R60, UR7, -R8 ;  /* 0x000000073c3c7c23 */ /* 0x000fc20008000808 */
[--C-:B------:R-:W-:Y:S01]  /*12920*/  FFMA R61, R61, UR7, -R8.reuse ;  /* 0x000000073d3d7c23 */ /* 0x100fe20008000808 */
[----:B------:R-:W-:-:S01]  /*12930*/  FFMA R64, R64, UR7, -R8 ;  /* 0x0000000740407c23 */ /* 0x000fc20008000808 */
[--C-:B------:R-:W-:Y:S01]  /*12940*/  FFMA R65, R65, UR7, -R8.reuse ;  /* 0x0000000741417c23 */ /* 0x100fe20008000808 */
        /* <DEDUP_REMOVED lines=17> */
[----:B-1----:R-:W-:Y:S01]  /*12a60*/  @!P3 FMUL R24, R24, R24 ;  /* 0x000000181818b220 */ /* 0x002fe20000400000 */
        /* <DEDUP_REMOVED lines=22> */
[----:B------:R-:W-:Y:S01]  /*12bd0*/  @P1 LOP3.LUT R16, R16, 0x40000000, RZ, 0xfc, !PT ;  /* 0x4000000010101812 */ /* 0x000fe200078efcff */
[--C-:B------:R-:W-:Y:S01]  /*12be0*/  FFMA R137, R137, UR7, -R8.reuse ;  /* 0x0000000789897c23 */ /* 0x100fe20008000808 */
[----:B------:R-:W-:Y:S01]  /*12bf0*/  LOP3.LUT P1, RZ, R5, 0x400, RZ, 0xc0, !PT ;  /* 0x0000040005ff7812 */ /* 0x000fe2000782c0ff */
[--C-:B------:R-:W-:Y:S01]  /*12c00*/  FFMA R140, R140, UR7, -R8.reuse ;  /* 0x000000078c8c7c23 */ /* 0x100fe20008000808 */
[----:B------:R-:W-:Y:S01]  /*12c10*/  LOP3.LUT R16, R16, 0x7fffffff, RZ, 0xc0, !PT ;  /* 0x7fffffff10107812 */ /* 0x000fe200078ec0ff */
[--C-:B------:R-:W-:Y:S01]  /*12c20*/  FFMA R141, R141, UR7, -R8.reuse ;  /* 0x000000078d8d7c23 */ /* 0x100fe20008000808 */
[----:B------:R-:W-:-:S01]  /*12c30*/  FFMA R144, R144, UR7, -R8 ;  /* 0x0000000790907c23 */ /* 0x000fc20008000808 */
[--C-:B------:R-:W-:Y:S01]  /*12c40*/  FFMA R145, R145, UR7, -R8.reuse ;  /* 0x0000000791917c23 */ /* 0x100fe20008000808 */
[----:B------:R-:W-:-:S01]  /*12c50*/  FFMA R148, R148, UR7, -R8 ;  /* 0x0000000794947c23 */ /* 0x000fc20008000808 */
[----:B------:R-:W-:Y:S01]  /*12c60*/  FFMA R8, R149, UR7, -R8 ;  /* 0x0000000795087c23 */ /* 0x000fe20008000808 */
[----:B-1----:R-:W-:Y:S01]  /*12c70*/  @!P3 FMUL R25, R25, R25 ;  /* 0x000000191919b220 */ /* 0x002fe20000400000 */
[----:B------:R-:W-:-:S04]  /*12c80*/  FSETP.GEU.AND P3, PT, R28, -126, PT ;  /* 0xc2fc00001c00780b */ /* 0x000fc80003f6e000 */
[----:B------:R-:W-:Y:S02]  /*12c90*/  @P1 LOP3.LUT R16, R16, 0x80000000, RZ, 0xfc, !PT ;  /* 0x8000000010101812 */ /* 0x000fe400078efcff */
[----:B------:R-:W-:Y:S02]  /*12ca0*/  LOP3.LUT P1, RZ, R5, 0x800, RZ, 0xc0, !PT ;  /* 0x0000080005ff7812 */ /* 0x000fe4000782c0ff */
[----:B------:R-:W-:-:S04]  /*12cb0*/  LOP3.LUT R16, R16, 0xfffffffe, RZ, 0xc0, !PT ;  /* 0xfffffffe10107812 */ /* 0x000fc800078ec0ff */
[----:B------:R-:W-:Y:S02]  /*12cc0*/  @P0 LOP3.LUT R16, R16, 0x1, RZ, 0xfc, !PT ;  /* 0x0000000110100812 */ /* 0x000fe400078efcff */
[----:B------:R-:W-:Y:S01]  /*12cd0*/  ISETP.GE.AND P6, PT, R2, R22, PT ;  /* 0x000000160200720c */ /* 0x000fe20003fc6270 */
[----:B------:R-:W-:Y:S01]  /*12ce0*/  @!P3 FMUL R28, R28, 0.5 ;  /* 0x3f0000001c1cb820 */ /* 0x000fe20000400000 */
[----:B------:R-:W-:Y:S01]  /*12cf0*/  LOP3.LUT R16, R16, 0xfffffffd, RZ, 0xc0, !PT ;  /* 0xfffffffd10107812 */ /* 0x000fe200078ec0ff */
[----:B------:R-:W4:Y:S01]  /*12d00*/  LDL.LU R22, [R1+0x74] ;  /* 0x0000740001167983 */ /* 0x000f220000300800 */
[----:B------:R-:W-:Y:S02]  /*12d10*/  LOP3.LUT P0, RZ, R5, 0x10, RZ, 0xc0, !PT ;  /* 0x0000001005ff7812 */ /* 0x000fe4000780c0ff */
[----:B------:R-:W-:Y:S01]  /*12d20*/  @P1 LOP3.LUT R17, R17, 0x1, RZ, 0xfc, !PT ;  /* 0x0000000111111812 */ /* 0x000fe200078efcff */
[----:B------:R-:W1:Y:S01]  /*12d30*/  MUFU.EX2 R28, R28 ;  /* 0x0000001c001c7308 */ /* 0x000e620000000800 */
[----:B------:R-:W-:-:S02]  /*12d40*/  LOP3.LUT P1, RZ, R5, 0x1000, RZ, 0xc0, !PT ;  /* 0x0000100005ff7812 */ /* 0x000fc4000782c0ff */
[----:B------:R-:W-:Y:S02]  /*12d50*/  LOP3.LUT R17, R17, 0xfffffffd, RZ, 0xc0, !PT ;  /* 0xfffffffd11117812 */ /* 0x000fe400078ec0ff */
[----:B------:R-:W-:Y:S02]  /*12d60*/  @P2 LOP3.LUT R16, R16, 0x2, RZ, 0xfc, !PT ;  /* 0x0000000210102812 */ /* 0x000fe400078efcff */
[----:B------:R-:W-:Y:S02]  /*12d70*/  LOP3.LUT P2, RZ, R5, 0x20, RZ, 0xc0, !PT ;  /* 0x0000002005ff7812 */ /* 0x000fe4000784c0ff */
[----:B------:R-:W-:-:S05]  /*12d80*/  LOP3.LUT R16, R16, 0xfffffffb, RZ, 0xc0, !PT ;  /* 0xfffffffb10107812 */ /* 0x000fca00078ec0ff */
[----:B------:R-:W-:Y:S02]  /*12d90*/  @P1 LOP3.LUT R17, R17, 0x2, RZ, 0xfc, !PT ;  /* 0x0000000211111812 */ /* 0x000fe400078efcff */
[----:B------:R-:W-:Y:S01]  /*12da0*/  LOP3.LUT P1, RZ, R5, 0x2000, RZ, 0xc0, !PT ;  /* 0x0000200005ff7812 */ /* 0x000fe2000782c0ff */
[----:B-1----:R-:W-:Y:S01]  /*12db0*/  @!P3 FMUL R28, R28, R28 ;  /* 0x0000001c1c1cb220 */ /* 0x002fe20000400000 */
[----:B------:R-:W-:Y:S02]  /*12dc0*/  FSETP.GEU.AND P3, PT, R29, -126, PT ;  /* 0xc2fc00001d00780b */ /* 0x000fe40003f6e000 */
[----:B------:R-:W-:-:S09]  /*12dd0*/  LOP3.LUT R17, R17, 0xfffffffb, RZ, 0xc0, !PT ;  /* 0xfffffffb11117812 */ /* 0x000fd200078ec0ff */
[----:B------:R-:W-:Y:S02]  /*12de0*/  @P1 LOP3.LUT R17, R17, 0x4, RZ, 0xfc, !PT ;  /* 0x0000000411111812 */ /* 0x000fe400078efcff */
[----:B------:R-:W-:Y:S01]  /*12df0*/  @!P3 FMUL R29, R29, 0.5 ;  /* 0x3f0000001d1db820 */ /* 0x000fe20000400000 */
[----:B------:R-:W-:Y:S02]  /*12e00*/  LOP3.LUT P1, RZ, R5, 0x4000, RZ, 0xc0, !PT ;  /* 0x0000400005ff7812 */ /* 0x000fe4000782c0ff */
[----:B------:R-:W-:-:S03]  /*12e10*/  LOP3.LUT R17, R17, 0xfffffff7, RZ, 0xc0, !PT ;  /* 0xfffffff711117812 */ /* 0x000fc600078ec0ff */
[----:B------:R-:W1:Y:S08]  /*12e20*/  MUFU.EX2 R29, R29 ;  /* 0x0000001d001d7308 */ /* 0x000e700000000800 */
[----:B------:R-:W-:Y:S02]  /*12e30*/  @P1 LOP3.LUT R17, R17, 0x8, RZ, 0xfc, !PT ;  /* 0x0000000811111812 */ /* 0x000fe400078efcff */
[----:B------:R-:W-:-:S02]  /*12e40*/  LOP3.LUT P1, RZ, R5, 0x8000, RZ, 0xc0, !PT ;  /* 0x0000800005ff7812 */ /* 0x000fc4000782c0ff */
[----:B------:R-:W-:Y:S01]  /*12e50*/  LOP3.LUT R17, R17, 0xffffffef, RZ, 0xc0, !PT ;  /* 0xffffffef11117812 */ /* 0x000fe200078ec0ff */
[----:B-1----:R-:W-:Y:S01]  /*12e60*/  @!P3 FMUL R29, R29, R29 ;  /* 0x0000001d1d1db220 */ /* 0x002fe20000400000 */
[----:B------:R-:W-:-:S09]  /*12e70*/  FSETP.GEU.AND P3, PT, R32, -126, PT ;  /* 0xc2fc00002000780b */ /* 0x000fd20003f6e000 */
[----:B------:R-:W-:Y:S02]  /*12e80*/  @P1 LOP3.LUT R17, R17, 0x10, RZ, 0xfc, !PT ;  /* 0x0000001011111812 */ /* 0x000fe400078efcff */
[----:B------:R-:W-:Y:S02]  /*12e90*/  LOP3.LUT P1, RZ, R5, 0x10000, RZ, 0xc0, !PT ;  /* 0x0001000005ff7812 */ /* 0x000fe4000782c0ff */
[----:B------:R-:W-:Y:S01]  /*12ea0*/  LOP3.LUT R17, R17, 0xffffffdf, RZ, 0xc0, !PT ;  /* 0xffffffdf11117812 */ /* 0x000fe200078ec0ff */
[----:B------:R-:W-:-:S06]  /*12eb0*/  @!P3 FMUL R32, R32, 0.5 ;  /* 0x3f0000002020b820 */ /* 0x000fcc0000400000 */
[----:B------:R-:W1:Y:S04]  /*12ec0*/  MUFU.EX2 R32, R32 ;  /* 0x0000002000207308 */ /* 0x000e680000000800 */
[----:B------:R-:W-:Y:S02]  /*12ed0*/  @P1 LOP3.LUT R17, R17, 0x20, RZ, 0xfc, !PT ;  /* 0x0000002011111812 */ /* 0x000fe400078efcff */
[----:B------:R-:W-:Y:S02]  /*12ee0*/  LOP3.LUT P1, RZ, R5, 0x20000, RZ, 0xc0, !PT ;  /* 0x0002000005ff7812 */ /* 0x000fe4000782c0ff */
[----:B------:R-:W-:-:S11]  /*12ef0*/  LOP3.LUT R17, R17, 0xffffffbf, RZ, 0xc0, !PT ;  /* 0xffffffbf11117812 */ /* 0x000fd600078ec0ff */
[----:B------:R-:W-:Y:S01]  /*12f00*/  @P1 LOP3.LUT R17, R17, 0x40, RZ, 0xfc, !PT ;  /* 0x0000004011111812 */ /* 0x000fe200078efcff */
[----:B-1----:R-:W-:Y:S01]  /*12f10*/  @!P3 FMUL R32, R32, R32 ;  /* 0x000000202020b220 */ /* 0x002fe20000400000 */
[----:B------:R-:W-:Y:S02]  /*12f20*/  FSETP.GEU.AND P3, PT, R33, -126, PT ;  /* 0xc2fc00002100780b */ /* 0x000fe40003f6e000 */
[----:B------:R-:W-:Y:S02]  /*12f30*/  LOP3.LUT P1, RZ, R5, 0x40000, RZ, 0xc0, !PT ;  /* 0x0004000005ff7812 */ /* 0x000fe4000782c0ff */
[----:B------:R-:W-:-:S09]  /*12f40*/  LOP3.LUT R17, R17, 0xffffff7f, RZ, 0xc0, !PT ;  /* 0xffffff7f11117812 */ /* 0x000fd200078ec0ff */
[----:B------:R-:W-:Y:S02]  /*12f50*/  @!P3 FMUL R33, R33, 0.5 ;  /* 0x3f0000002121b820 */ /* 0x000fe40000400000 */
[----:B------:R-:W-:Y:S02]  /*12f60*/  @P1 LOP3.LUT R17, R17, 0x80, RZ, 0xfc, !PT ;  /* 0x0000008011111812 */ /* 0x000fe400078efcff */
[----:B------:R-:W-:Y:S02]  /*12f70*/  LOP3.LUT P1, RZ, R5, 0x80000, RZ, 0xc0, !PT ;  /* 0x0008000005ff7812 */ /* 0x000fe4000782c0ff */
[----:B------:R-:W1:Y:S01]  /*12f80*/  MUFU.EX2 R33, R33 ;  /* 0x0000002100217308 */ /* 0x000e620000000800 */
[----:B------:R-:W-:-:S10]  /*12f90*/  LOP3.LUT R17, R17, 0xfffffeff, RZ, 0xc0, !PT ;  /* 0xfffffeff11117812 */ /* 0x000fd400078ec0ff */
[----:B------:R-:W-:Y:S02]  /*12fa0*/  @P1 LOP3.LUT R17, R17, 0x100, RZ, 0xfc, !PT ;  /* 0x0000010011111812 */ /* 0x000fe400078efcff */
[----:B------:R-:W-:Y:S02]  /*12fb0*/  LOP3.LUT P1, RZ, R5, 0x100000, RZ, 0xc0, !PT ;  /* 0x0010000005ff7812 */ /* 0x000fe4000782c0ff */
        /* <DEDUP_REMOVED lines=16> */
[----:B------:R-:W-:-:S10]  /*130c0*/  @!P3 FMUL R37, R37, 0.5 ;  /* 0x3f0000002525b820 */ /* 0x000fd40000400000 */
[----:B------:R-:W-:Y:S01]  /*130d0*/  @P1 LOP3.LUT R17, R17, 0x1000, RZ, 0xfc, !PT ;  /* 0x0000100011111812 */ /* 0x000fe200078efcff */
[----:B------:R-:W1:Y:S01]  /*130e0*/  MUFU.EX2 R37, R37 ;  /* 0x0000002500257308 */ /* 0x000e620000000800 */
[----:B------:R-:W-:Y:S02]  /*130f0*/  LOP3.LUT P1, RZ, R5, 0x1000000, RZ, 0xc0, !PT ;  /* 0x0100000005ff7812 */ /* 0x000fe4000782c0ff */
[----:B------:R-:W-:-:S11]  /*13100*/  LOP3.LUT R17, R17, 0xffffdfff, RZ, 0xc0, !PT ;  /* 0xffffdfff11117812 */ /* 0x000fd600078ec0ff */
        /* <DEDUP_REMOVED lines=15> */
[----:B------:R-:W-:-:S04]  /*13200*/  @P1 LOP3.LUT R17, R17, 0x10000, RZ, 0xfc, !PT ;  /* 0x0001000011111812 */ /* 0x000fc800078efcff */
[----:B------:R-:W-:-:S06]  /*13210*/  @!P3 FMUL R41, R41, 0.5 ;  /* 0x3f0000002929b820 */ /* 0x000fcc0000400000 */
[----:B------:R-:W1:Y:S02]  /*13220*/  MUFU.EX2 R41, R41 ;  /* 0x0000002900297308 */ /* 0x000e640000000800 */
[----:B-1----:R-:W-:Y:S01]  /*13230*/  @!P3 FMUL R41, R41, R41 ;  /* 0x000000292929b220 */ /* 0x002fe20000400000 */
[----:B------:R-:W-:-:S13]  /*13240*/  FSETP.GEU.AND P3, PT, R44, -126, PT ;  /* 0xc2fc00002c00780b */ /* 0x000fda0003f6e000 */
        /* <DEDUP_REMOVED lines=91> */
[----:B------:R-:W-:Y:S02]  /*13800*/  FSETP.GEU.AND P3, PT, R89, -126, PT ;  /* 0xc2fc00005900780b */ /* 0x000fe40003f6e000 */
[----:B------:R-:W-:Y:S01]  /*13810*/  ISETP.GE.AND P1, PT, R2, R0, PT ;  /* 0x000000000200720c */ /* 0x000fe20003f26270 */
[----:B------:R-:W-:-:S10]  /*13820*/  FADD R9, R24, R88 ;  /* 0x0000005818097221 */ /* 0x000fd40000000000 */
        /* <DEDUP_REMOVED lines=64> */
[----:B------:R-:W-:Y:S01]  /*13c30*/  FSEL R26, R26, -INF , P1 ;  /* 0xff8000001a1a7808 */ /* 0x000fe20000800000 */
[----:B------:R-:W-:-:S10]  /*13c40*/  FADD R10, R56, R120 ;  /* 0x00000078380a7221 */ /* 0x000fd40000000000 */
[----:B------:R-:W-:Y:S01]  /*13c50*/  @!P3 FMUL R121, R121, 0.5 ;  /* 0x3f0000007979b820 */ /* 0x000fe20000400000 */
[----:B------:R-:W-:Y:S01]  /*13c60*/  LOP3.LUT P1, RZ, R17, 0x10000, RZ, 0xc0, !PT ;  /* 0x0001000011ff7812 */ /* 0x000fe2000782c0ff */
[----:B------:R-:W-:Y:S01]  /*13c70*/  FADD R9, R9, R10 ;  /* 0x0000000a09097221 */ /* 0x000fe20000000000 */
[----:B------:R-:W-:-:S03]  /*13c80*/  FADD R10, R40, R104 ;  /* 0x00000068280a7221 */ /* 0x000fc60000000000 */
        /* <DEDUP_REMOVED lines=35> */
[----:B------:R-:W-:-:S04]  /*13ec0*/  FADD R10, R10, R11 ;  /* 0x0000000b0a0a7221 */ /* 0x000fc80000000000 */
[----:B------:R-:W1:Y:S01]  /*13ed0*/  MUFU.EX2 R137, R137 ;  /* 0x0000008900897308 */ /* 0x000e620000000800 */
[----:B------:R-:W-:Y:S01]  /*13ee0*/  FSEL R30, R30, -INF , P1 ;  /* 0xff8000001e1e7808 */ /* 0x000fe20000800000 */
[----:B------:R-:W-:Y:S01]  /*13ef0*/  FADD R18, R9, R10 ;  /* 0x0000000a09127221 */ /* 0x000fe20000000000 */
[----:B-1----:R-:W-:Y:S01]  /*13f00*/  @!P3 FMUL R137, R137, R137 ;  /* 0x000000898989b220 */ /* 0x002fe20000400000 */
[----:B------:R-:W-:Y:S01]  /*13f10*/  FSETP.GEU.AND P3, PT, R140, -126, PT ;  /* 0xc2fc00008c00780b */ /* 0x000fe20003f6e000 */
[----:B------:R-:W-:-:S01]  /*13f20*/  FADD R9, R25, R89 ;  /* 0x0000005919097221 */ /* 0x000fc20000000000 */
[----:B------:R-:W-:Y:S01]  /*13f30*/  LOP3.LUT P1, RZ, R17, 0x4000, RZ, 0xc0, !PT ;  /* 0x0000400011ff7812 */ /* 0x000fe2000782c0ff */
[----:B------:R-:W-:-:S01]  /*13f40*/  FADD R10, R57, R121 ;  /* 0x00000079390a7221 */ /* 0x000fc20000000000 */
[----:B------:R-:W-:-:S09]  /*13f50*/  FADD R11, R73, R137 ;  /* 0x00000089490b7221 */ /* 0x000fd20000000000 */
[----:B------:R-:W-:Y:S01]  /*13f60*/  @!P3 FMUL R140, R140, 0.5 ;  /* 0x3f0000008c8cb820 */ /* 0x000fe20000400000 */
[----:B------:R-:W-:Y:S01]  /*13f70*/  FSEL R31, R31, -INF , P1 ;  /* 0xff8000001f1f7808 */ /* 0x000fe20000800000 */
[----:B------:R-:W-:-:S04]  /*13f80*/  FADD R9, R9, R10 ;  /* 0x0000000a09097221 */ /* 0x000fc80000000000 */
[----:B------:R-:W1:Y:S01]  /*13f90*/  MUFU.EX2 R140, R140 ;  /* 0x0000008c008c7308 */ /* 0x000e620000000800 */
[----:B------:R-:W-:Y:S01]  /*13fa0*/  LOP3.LUT P1, RZ, R17, 0x2000, RZ, 0xc0, !PT ;  /* 0x0000200011ff7812 */ /* 0x000fe2000782c0ff */
[----:B------:R-:W-:Y:S01]  /*13fb0*/  FADD R10, R41, R105 ;  /* 0x00000069290a7221 */ /* 0x000fe20000000000 */
[----:B-1----:R-:W-:Y:S01]  /*13fc0*/  @!P3 FMUL R140, R140, R140 ;  /* 0x0000008c8c8cb220 */ /* 0x002fe20000400000 */
[----:B------:R-:W-:Y:S02]  /*13fd0*/  FSETP.GEU.AND P3, PT, R141, -126, PT ;  /* 0xc2fc00008d00780b */ /* 0x000fe40003f6e000 */
[----:B------:R-:W-:-:S01]  /*13fe0*/  FADD R10, R10, R11 ;  /* 0x0000000b0a0a7221 */ /* 0x000fc20000000000 */
[----:B------:R-:W-:Y:S01]  /*13ff0*/  FSEL R34, R34, -INF , P1 ;  /* 0xff80000022227808 */ /* 0x000fe20000800000 */
[----:B------:R-:W-:-:S09]  /*14000*/  FADD R11, R76, R140 ;  /* 0x0000008c4c0b7221 */ /* 0x000fd20000000000 */
[----:B------:R-:W-:Y:S01]  /*14010*/  @!P3 FMUL R141, R141, 0.5 ;  /* 0x3f0000008d8db820 */ /* 0x000fe20000400000 */
[----:B------:R-:W-:-:S01]  /*14020*/  FADD R23, R9, R10 ;  /* 0x0000000a09177221 */ /* 0x000fc20000000000 */
[----:B------:R-:W-:Y:S01]  /*14030*/  LOP3.LUT P1, RZ, R17, 0x1000, RZ, 0xc0, !PT ;  /* 0x0000100011ff7812 */ /* 0x000fe2000782c0ff */
[----:B------:R-:W-:-:S01]  /*14040*/  FADD R9, R28, R92 ;  /* 0x0000005c1c097221 */ /* 0x000fc20000000000 */
[----:B------:R-:W-:Y:S02]  /*14050*/  FADD R10, R60, R124 ;  /* 0x0000007c3c0a7221 */ /* 0x000fe40000000000 */
[----:B------:R-:W1:Y:S01]  /*14060*/  MUFU.EX2 R141, R141 ;  /* 0x0000008d008d7308 */ /* 0x000e620000000800 */
[----:B------:R-:W-:Y:S01]  /*14070*/  FSEL R35, R35, -INF , P1 ;  /* 0xff80000023237808 */ /* 0x000fe20000800000 */
[----:B------:R-:W-:Y:S01]  /*14080*/  FADD R9, R9, R10 ;  /* 0x0000000a09097221 */ /* 0x000fe20000000000 */
[----:B-1----:R-:W-:Y:S01]  /*14090*/  @!P3 FMUL R141, R141, R141 ;  /* 0x0000008d8d8db220 */ /* 0x002fe20000400000 */
[----:B------:R-:W-:Y:S01]  /*140a0*/  FSETP.GEU.AND P3, PT, R144, -126, PT ;  /* 0xc2fc00009000780b */ /* 0x000fe20003f6e000 */
[----:B------:R-:W-:-:S01]  /*140b0*/  FADD R10, R44, R108 ;  /* 0x0000006c2c0a7221 */ /* 0x000fc20000000000 */
[----:B------:R-:W-:-:S03]  /*140c0*/  LOP3.LUT P1, RZ, R17, 0x800, RZ, 0xc0, !PT ;  /* 0x0000080011ff7812 */ /* 0x000fc6000782c0ff */
[----:B------:R-:W-:-:S08]  /*140d0*/  FADD R10, R10, R11 ;  /* 0x0000000b0a0a7221 */ /* 0x000fd00000000000 */
[----:B------:R-:W-:Y:S01]  /*140e0*/  @!P3 FMUL R144, R144, 0.5 ;  /* 0x3f0000009090b820 */ /* 0x000fe20000400000 */
[----:B------:R-:W-:Y:S01]  /*140f0*/  FSEL R38, R38, -INF , P1 ;  /* 0xff80000026267808 */ /* 0x000fe20000800000 */
[----:B------:R-:W-:Y:S01]  /*14100*/  FADD R149, R9, R10 ;  /* 0x0000000a09957221 */ /* 0x000fe20000000000 */
[----:B------:R-:W-:-:S03]  /*14110*/  FADD R11, R77, R141 ;  /* 0x0000008d4d0b7221 */ /* 0x000fc60000000000 */
[----:B------:R-:W1:Y:S01]  /*14120*/  MUFU.EX2 R144, R144 ;  /* 0x0000009000907308 */ /* 0x000e620000000800 */
[----:B------:R-:W-:Y:S01]  /*14130*/  LOP3.LUT P1, RZ, R17, 0x400, RZ, 0xc0, !PT ;  /* 0x0000040011ff7812 */ /* 0x000fe2000782c0ff */
[----:B------:R-:W-:Y:S01]  /*14140*/  FADD R9, R29, R93 ;  /* 0x0000005d1d097221 */ /* 0x000fe20000000000 */
[----:B------:R-:W-:-:S01]  /*14150*/  FADD R10, R61, R125 ;  /* 0x0000007d3d0a7221 */ /* 0x000fc20000000000 */
[----:B-1----:R-:W-:Y:S01]  /*14160*/  @!P3 FMUL R144, R144, R144 ;  /* 0x000000909090b220 */ /* 0x002fe20000400000 */
[----:B------:R-:W-:Y:S02]  /*14170*/  FSETP.GEU.AND P3, PT, R145, -126, PT ;  /* 0xc2fc00009100780b */ /* 0x000fe40003f6e000 */
[----:B------:R-:W-:Y:S01]  /*14180*/  FADD R9, R9, R10 ;  /* 0x0000000a09097221 */ /* 0x000fe20000000000 */
[----:B------:R-:W-:Y:S01]  /*14190*/  FSEL R39, R39, -INF , P1 ;  /* 0xff80000027277808 */ /* 0x000fe20000800000 */
[----:B------:R-:W-:-:S09]  /*141a0*/  FADD R10, R45, R109 ;  /* 0x0000006d2d0a7221 */ /* 0x000fd20000000000 */
[----:B------:R-:W-:Y:S01]  /*141b0*/  @!P3 FMUL R145, R145, 0.5 ;  /* 0x3f0000009191b820 */ /* 0x000fe20000400000 */
[----:B------:R-:W-:Y:S01]  /*141c0*/  LOP3.LUT P1, RZ, R17, 0x200, RZ, 0xc0, !PT ;  /* 0x0000020011ff7812 */ /* 0x000fe2000782c0ff */
[----:B------:R-:W-:-:S04]  /*141d0*/  FADD R10, R10, R11 ;  /* 0x0000000b0a0a7221 */ /* 0x000fc80000000000 */
        /* <DEDUP_REMOVED lines=8> */
[----:B------:R-:W1:Y:S01]  /*14260*/  MUFU.EX2 R8, R8 ;  /* 0x0000000800087308 */ /* 0x000e620000000800 */
[----:B------:R-:W-:Y:S02]  /*14270*/  FSEL R42, R42, -INF , P1 ;  /* 0xff8000002a2a7808 */ /* 0x000fe40000800000 */
[----:B------:R-:W-:-:S04]  /*14280*/  LOP3.LUT P1, RZ, R17, 0x100, RZ, 0xc0, !PT ;  /* 0x0000010011ff7812 */ /* 0x000fc8000782c0ff */
[----:B------:R-:W-:Y:S02]  /*14290*/  FSEL R43, R43, -INF , P1 ;  /* 0xff8000002b2b7808 */ /* 0x000fe40000800000 */
[----:B------:R-:W-:Y:S01]  /*142a0*/  LOP3.LUT P1, RZ, R17, 0x80, RZ, 0xc0, !PT ;  /* 0x0000008011ff7812 */ /* 0x000fe2000782c0ff */
[----:B-1----:R-:W-:Y:S01]  /*142b0*/  @!P3 FMUL R8, R8, R8 ;  /* 0x000000080808b220 */ /* 0x002fe20000400000 */
[----:B------:R-:W-:Y:S01]  /*142c0*/  ISETP.GE.AND P3, PT, R2, R19, PT ;  /* 0x000000130200720c */ /* 0x000fe20003f66270 */
[----:B------:R-:W-:Y:S01]  /*142d0*/  FADD R19, R9, R10 ;  /* 0x0000000a09137221 */ /* 0x000fe20000000000 */
[----:B------:R-:W-:Y:S02]  /*142e0*/  FSEL R46, R46, -INF , P1 ;  /* 0xff8000002e2e7808 */ /* 0x000fe40000800000 */
[----:B------:R-:W-:-:S04]  /*142f0*/  LOP3.LUT P1, RZ, R17, 0x40, RZ, 0xc0, !PT ;  /* 0x0000004011ff7812 */ /* 0x000fc8000782c0ff */
[----:B------:R-:W-:Y:S02]  /*14300*/  FSEL R47, R47, -INF , P1 ;  /* 0xff8000002f2f7808 */ /* 0x000fe40000800000 */
[----:B------:R-:W-:-:S03]  /*14310*/  LOP3.LUT P1, RZ, R17, 0x20, RZ, 0xc0, !PT ;  /* 0x0000002011ff7812 */ /* 0x000fc6000782c0ff */
[----:B------:R-:W-:Y:S02]  /*14320*/  @P3 LOP3.LUT R16, R16, 0x4, RZ, 0xfc, !PT ;  /* 0x0000000410103812 */ /* 0x000fe400078efcff */
[----:B------:R-:W-:Y:S02]  /*14330*/  FSEL R50, R50, -INF , P1 ;  /* 0xff80000032327808 */ /* 0x000fe40000800000 */
[----:B------:R-:W-:Y:S02]  /*14340*/  LOP3.LUT R16, R16, 0xfffffff7, RZ, 0xc0, !PT ;  /* 0xfffffff710107812 */ /* 0x000fe400078ec0ff */
[----:B------:R-:W-:Y:S02]  /*14350*/  LOP3.LUT P1, RZ, R17, 0x10, RZ, 0xc0, !PT ;  /* 0x0000001011ff7812 */ /* 0x000fe4000782c0ff */
[----:B------:R-:W-:Y:S02]  /*14360*/  @P4 LOP3.LUT R16, R16, 0x8, RZ, 0xfc, !PT ;  /* 0x0000000810104812 */ /* 0x000fe400078efcff */
[----:B------:R-:W-:-:S02]  /*14370*/  FSEL R51, R51, -INF , P1 ;  /* 0xff80000033337808 */ /* 0x000fc40000800000 */
[----:B------:R-:W-:Y:S02]  /*14380*/  LOP3.LUT R16, R16, 0xffffffef, RZ, 0xc0, !PT ;  /* 0xffffffef10107812 */ /* 0x000fe400078ec0ff */
[C---:B------:R-:W-:Y:S02]  /*14390*/  LOP3.LUT P1, RZ, R17.reuse, 0x8, RZ, 0xc0, !PT ;  /* 0x0000000811ff7812 */ /* 0x040fe4000782c0ff */
[----:B------:R-:W-:Y:S02]  /*143a0*/  @P5 LOP3.LUT R16, R16, 0x10, RZ, 0xfc, !PT ;  /* 0x0000001010105812 */ /* 0x000fe400078efcff */
[----:B------:R-:W-:Y:S02]  /*143b0*/  FSEL R54, R54, -INF , P1 ;  /* 0xff80000036367808 */ /* 0x000fe40000800000 */
[----:B------:R-:W-:Y:S02]  /*143c0*/  LOP3.LUT P1, RZ, R17, 0x4, RZ, 0xc0, !PT ;  /* 0x0000000411ff7812 */ /* 0x000fe4000782c0ff */
[----:B------:R-:W-:-:S02]  /*143d0*/  LOP3.LUT R16, R16, 0xffffffdf, RZ, 0xc0, !PT ;  /* 0xffffffdf10107812 */ /* 0x000fc400078ec0ff */
[----:B------:R-:W-:Y:S02]  /*143e0*/  FSEL R55, R55, -INF , P1 ;  /* 0xff80000037377808 */ /* 0x000fe40000800000 */
[----:B------:R-:W-:Y:S02]  /*143f0*/  LOP3.LUT P1, RZ, R17, 0x2, RZ, 0xc0, !PT ;  /* 0x0000000211ff7812 */ /* 0x000fe4000782c0ff */
[----:B------:R-:W-:Y:S02]  /*14400*/  @P6 LOP3.LUT R16, R16, 0x20, RZ, 0xfc, !PT ;  /* 0x0000002010106812 */ /* 0x000fe400078efcff */
[----:B------:R-:W-:Y:S02]  /*14410*/  LOP3.LUT P6, RZ, R5, 0x200, RZ, 0xc0, !PT ;  /* 0x0000020005ff7812 */ /* 0x000fe400078cc0ff */
[----:B------:R-:W-:Y:S02]  /*14420*/  FSEL R58, R58, -INF , P1 ;  /* 0xff8000003a3a7808 */ /* 0x000fe40000800000 */
[----:B------:R-:W-:-:S02]  /*14430*/  LOP3.LUT P1, RZ, R17, 0x1, RZ, 0xc0, !PT ;  /* 0x0000000111ff7812 */ /* 0x000fc4000782c0ff */
[----:B------:R-:W-:Y:S02]  /*14440*/  FSEL R63, R63, -INF , P6 ;  /* 0xff8000003f3f7808 */ /* 0x000fe40003000000 */
[----:B------:R-:W-:Y:S02]  /*14450*/  LOP3.LUT P6, RZ, R15, 0x400, RZ, 0xc0, !PT ;  /* 0x000004000fff7812 */ /* 0x000fe400078cc0ff */
[----:B------:R-:W-:Y:S02]  /*14460*/  FSEL R59, R59, -INF , P1 ;  /* 0xff8000003b3b7808 */ /* 0x000fe40000800000 */
[----:B------:R-:W-:Y:S01]  /*14470*/  LOP3.LUT P1, RZ, R16, 0x80000000, RZ, 0xc0, !PT ;  /* 0x8000000010ff7812 */ /* 0x000fe2000782c0ff */
[----:B------:R-:W-:Y:S01]  /*14480*/  FADD R12, R32, R96 ;  /* 0x00000060200c7221 */ /* 0x000fe20000000000 */
[----:B------:R-:W-:-:S01]  /*14490*/  FADD R9, R64, R128 ;  /* 0x0000008040097221 */ /* 0x000fc20000000000 */
[----:B------:R-:W-:Y:S01]  /*144a0*/  FADD R10, R80, R144 ;  /* 0x00000090500a7221 */ /* 0x000fe20000000000 */
[----:B------:R-:W-:-:S02]  /*144b0*/  FSEL R62, R62, -INF , P1 ;  /* 0xff8000003e3e7808 */ /* 0x000fc40000800000 */
[C---:B------:R-:W-:Y:S02]  /*144c0*/  LOP3.LUT P1, RZ, R16.reuse, 0x40000000, RZ, 0xc0, !PT ;  /* 0x4000000010ff7812 */ /* 0x040fe4000782c0ff */
[----:B------:R-:W-:Y:S01]  /*144d0*/  LOP3.LUT R16, R16, 0xffffffbf, RZ, 0xc0, !PT ;  /* 0xffffffbf10107812 */ /* 0x000fe200078ec0ff */
[----:B------:R-:W-:Y:S01]  /*144e0*/  FADD R11, R81, R145 ;  /* 0x00000091510b7221 */ /* 0x000fe20000000000 */
[----:B------:R-:W-:Y:S02]  /*144f0*/  LOP3.LUT P3, RZ, R5, 0x40, RZ, 0xc0, !PT ;  /* 0x0000004005ff7812 */ /* 0x000fe4000786c0ff */
[----:B------:R-:W-:Y:S02]  /*14500*/  @P6 LOP3.LUT R16, R16, 0x40, RZ, 0xfc, !PT ;  /* 0x0000004010106812 */ /* 0x000fe400078efcff */
[----:B------:R-:W-:Y:S02]  /*14510*/  LOP3.LUT P6, RZ, R15, 0x800, RZ, 0xc0, !PT ;  /* 0x000008000fff7812 */ /* 0x000fe400078cc0ff */
[----:B------:R-:W-:-:S11]  /*14520*/  LOP3.LUT R16, R16, 0xffffff7f, RZ, 0xc0, !PT ;  /* 0xffffff7f10107812 */ /* 0x000fd600078ec0ff */
        /* <DEDUP_REMOVED lines=38> */
[----:B------:R-:W-:Y:S01]  /*14790*/  LOP3.LUT R16, R16, 0xffefffff, RZ, 0xc0, !PT ;  /* 0xffefffff10107812 */ /* 0x000fe200078ec0ff */
[----:B------:R-:W-:-:S01]  /*147a0*/  FADD R12, R12, R9 ;  /* 0x000000090c0c7221 */ /* 0x000fc20000000000 */
[----:B------:R-:W-:-:S09]  /*147b0*/  FADD R9, R48, R112 ;  /* 0x0000007030097221 */ /* 0x000fd20000000000 */
[----:B------:R-:W-:Y:S02]  /*147c0*/  @P6 LOP3.LUT R16, R16, 0x100000, RZ, 0xfc, !PT ;  /* 0x0010000010106812 */ /* 0x000fe400078efcff */
[----:B------:R-:W-:Y:S01]  /*147d0*/  LOP3.LUT P6, RZ, R15, 0x2000000, RZ, 0xc0, !PT ;  /* 0x020000000fff7812 */ /* 0x000fe200078cc0ff */
[----:B------:R-:W-:Y:S01]  /*147e0*/  FADD R9, R9, R10 ;  /* 0x0000000a09097221 */ /* 0x000fe20000000000 */
[----:B------:R-:W-:Y:S01]  /*147f0*/  LOP3.LUT R16, R16, 0xffdfffff, RZ, 0xc0, !PT ;  /* 0xffdfffff10107812 */ /* 0x000fe200078ec0ff */
[----:B------:R-:W-:Y:S02]  /*14800*/  FADD R10, R65, R129 ;  /* 0x00000081410a7221 */ /* 0x000fe40000000000 */
[----:B------:R-:W-:-:S01]  /*14810*/  FADD R12, R12, R9 ;  /* 0x000000090c0c7221 */ /* 0x000fc20000000000 */
[----:B------:R-:W-:-:S04]  /*14820*/  FADD R9, R33, R97 ;  /* 0x0000006121097221 */ /* 0x000fc80000000000 */
[----:B------:R-:W-:-:S03]  /*14830*/  FADD R9, R9, R10 ;  /* 0x0000000a09097221 */ /* 0x000fc60000000000 */
[----:B------:R-:W-:Y:S02]  /*14840*/  @P6 LOP3.LUT R16, R16, 0x200000, RZ, 0xfc, !PT ;  /* 0x0020000010106812 */ /* 0x000fe400078efcff */
[----:B------:R-:W-:Y:S01]  /*14850*/  LOP3.LUT P6, RZ, R15, 0x4000000, RZ, 0xc0, !PT ;  /* 0x040000000fff7812 */ /* 0x000fe200078cc0ff */
[----:B------:R-:W-:Y:S01]  /*14860*/  FADD R10, R49, R113 ;  /* 0x00000071310a7221 */ /* 0x000fe20000000000 */
[----:B------:R-:W-:-:S03]  /*14870*/  LOP3.LUT R16, R16, 0xffbfffff, RZ, 0xc0, !PT ;  /* 0xffbfffff10107812 */ /* 0x000fc600078ec0ff */
[----:B------:R-:W-:-:S04]  /*14880*/  FADD R10, R10, R11 ;  /* 0x0000000b0a0a7221 */ /* 0x000fc80000000000 */
[----:B------:R-:W-:Y:S01]  /*14890*/  FADD R14, R9, R10 ;  /* 0x0000000a090e7221 */ /* 0x000fe20000000000 */
[----:B------:R-:W-:-:S01]  /*148a0*/  FADD R9, R36, R100 ;  /* 0x0000006424097221 */ /* 0x000fc20000000000 */
[----:B------:R-:W-:Y:S02]  /*148b0*/  FADD R10, R68, R132 ;  /* 0x00000084440a7221 */ /* 0x000fe40000000000 */
[----:B------:R-:W-:Y:S02]  /*148c0*/  @P6 LOP3.LUT R16, R16, 0x400000, RZ, 0xfc, !PT ;  /* 0x0040000010106812 */ /* 0x000fe400078efcff */
[----:B------:R-:W-:Y:S01]  /*148d0*/  LOP3.LUT P6, RZ, R15, 0x8000000, RZ, 0xc0, !PT ;  /* 0x080000000fff7812 */ /* 0x000fe200078cc0ff */
[----:B------:R-:W-:-:S01]  /*148e0*/  FADD R9, R9, R10 ;  /* 0x0000000a09097221 */ /* 0x000fc20000000000 */
[----:B------:R-:W-:Y:S01]  /*148f0*/  FADD R10, R52, R116 ;  /* 0x00000074340a7221 */ /* 0x000fe20000000000 */
[----:B------:R-:W-:-:S01]  /*14900*/  FADD R11, R84, R148 ;  /* 0x00000094540b7221 */ /* 0x000fc20000000000 */
[----:B------:R-:W-:-:S03]  /*14910*/  LOP3.LUT R16, R16, 0xff7fffff, RZ, 0xc0, !PT ;  /* 0xff7fffff10107812 */ /* 0x000fc600078ec0ff */
[----:B------:R-:W-:-:S04]  /*14920*/  FADD R10, R10, R11 ;  /* 0x0000000b0a0a7221 */ /* 0x000fc80000000000 */
[----:B------:R-:W-:Y:S01]  /*14930*/  FADD R13, R9, R10 ;  /* 0x0000000a090d7221 */ /* 0x000fe20000000000 */
[----:B------:R-:W-:-:S01]  /*14940*/  FADD R9, R37, R101 ;  /* 0x0000006525097221 */ /* 0x000fc20000000000 */
[----:B------:R-:W-:Y:S01]  /*14950*/  FADD R10, R69, R133 ;  /* 0x00000085450a7221 */ /* 0x000fe20000000000 */
        /* <DEDUP_REMOVED lines=8> */
[----:B------:R-:W-:Y:S02]  /*149e0*/  FMNMX R10, R26, R153, !PT ;  /* 0x000000991a0a7209 */ /* 0x000fe40007800000 */
[----:B------:R-:W-:Y:S02]  /*149f0*/  @P6 LOP3.LUT R16, R16, 0x1000000, RZ, 0xfc, !PT ;  /* 0x0100000010106812 */ /* 0x000fe400078efcff */
[----:B------:R-:W-:Y:S02]  /*14a00*/  LOP3.LUT P6, RZ, R15, 0x20000000, RZ, 0xc0, !PT ;  /* 0x200000000fff7812 */ /* 0x000fe400078cc0ff */
[----:B------:R-:W-:-:S04]  /*14a10*/  FMNMX R10, R27, R10, !PT ;  /* 0x0000000a1b0a7209 */ /* 0x000fc80007800000 */
[----:B------:R-:W-:Y:S02]  /*14a20*/  FMNMX R10, R30, R10, !PT ;  /* 0x0000000a1e0a7209 */ /* 0x000fe40007800000 */
[----:B------:R-:W-:Y:S02]  /*14a30*/  LOP3.LUT R16, R16, 0xfdffffff, RZ, 0xc0, !PT ;  /* 0xfdffffff10107812 */ /* 0x000fe400078ec0ff */
[----:B------:R-:W-:-:S03]  /*14a40*/  FMNMX R10, R31, R10, !PT ;  /* 0x0000000a1f0a7209 */ /* 0x000fc60007800000 */
[----:B------:R-:W-:Y:S02]  /*14a50*/  @P6 LOP3.LUT R16, R16, 0x2000000, RZ, 0xfc, !PT ;  /* 0x0200000010106812 */ /* 0x000fe400078efcff */
[----:B------:R-:W-:Y:S02]  /*14a60*/  LOP3.LUT P6, RZ, R15, 0x40000000, RZ, 0xc0, !PT ;  /* 0x400000000fff7812 */ /* 0x000fe400078cc0ff */
[----:B------:R-:W-:-:S04]  /*14a70*/  FMNMX R10, R34, R10, !PT ;  /* 0x0000000a220a7209 */ /* 0x000fc80007800000 */
[----:B------:R-:W-:Y:S02]  /*14a80*/  FMNMX R10, R35, R10, !PT ;  /* 0x0000000a230a7209 */ /* 0x000fe40007800000 */
[----:B------:R-:W-:Y:S02]  /*14a90*/  LOP3.LUT R16, R16, 0xfbffffff, RZ, 0xc0, !PT ;  /* 0xfbffffff10107812 */ /* 0x000fe400078ec0ff */
[----:B------:R-:W-:-:S03]  /*14aa0*/  FMNMX R10, R38, R10, !PT ;  /* 0x0000000a260a7209 */ /* 0x000fc60007800000 */
[----:B------:R-:W-:Y:S02]  /*14ab0*/  @P6 LOP3.LUT R16, R16, 0x4000000, RZ, 0xfc, !PT ;  /* 0x0400000010106812 */ /* 0x000fe400078efcff */
[----:B------:R-:W-:Y:S02]  /*14ac0*/  FMNMX R10, R39, R10, !PT ;  /* 0x0000000a270a7209 */ /* 0x000fe40007800000 */
        /* <DEDUP_REMOVED lines=17> */
[----:B------:R-:W-:Y:S02]  /*14be0*/  FMNMX R10, R59, R10, !PT ;  /* 0x0000000a3b0a7209 */ /* 0x000fe40007800000 */
[C---:B------:R-:W-:Y:S02]  /*14bf0*/  LOP3.LUT P5, RZ, R5.reuse, 0x100, RZ, 0xc0, !PT ;  /* 0x0000010005ff7812 */ /* 0x040fe400078ac0ff */
[----:B------:R-:W-:Y:S02]  /*14c00*/  @P6 LOP3.LUT R16, R16, 0x20000000, RZ, 0xfc, !PT ;  /* 0x2000000010106812 */ /* 0x000fe400078efcff */
[----:B------:R-:W-:-:S02]  /*14c10*/  LOP3.LUT P6, RZ, R5, 0x4, RZ, 0xc0, !PT ;  /* 0x0000000405ff7812 */ /* 0x000fc400078cc0ff */
[----:B------:R-:W-:Y:S02]  /*14c20*/  FMNMX R10, R62, R10, !PT ;  /* 0x0000000a3e0a7209 */ /* 0x000fe40007800000 */
[----:B------:R-:W-:Y:S02]  /*14c30*/  LOP3.LUT P4, RZ, R5, 0x80, RZ, 0xc0, !PT ;  /* 0x0000008005ff7812 */ /* 0x000fe4000788c0ff */
[----:B------:R-:W-:Y:S02]  /*14c40*/  FSEL R66, R66, -INF , P5 ;  /* 0xff80000042427808 */ /* 0x000fe40002800000 */
[----:B------:R-:W-:Y:S02]  /*14c50*/  FSEL R78, R78, -INF , P6 ;  /* 0xff8000004e4e7808 */ /* 0x000fe40003000000 */
[----:B------:R-:W-:Y:S02]  /*14c60*/  FMNMX R10, R63, R10, !PT ;  /* 0x0000000a3f0a7209 */ /* 0x000fe40007800000 */
[----:B------:R-:W-:-:S02]  /*14c70*/  LOP3.LUT P6, RZ, R16, 0x20000000, RZ, 0xc0, !PT ;  /* 0x2000000010ff7812 */ /* 0x000fc400078cc0ff */
[----:B------:R-:W-:Y:S02]  /*14c80*/  FSEL R67, R67, -INF , P4 ;  /* 0xff80000043437808 */ /* 0x000fe40002000000 */
[----:B------:R-:W-:Y:S02]  /*14c90*/  FMNMX R10, R66, R10, !PT ;  /* 0x0000000a420a7209 */ /* 0x000fe40007800000 */
[----:B------:R-:W-:Y:S02]  /*14ca0*/  FSEL R79, R79, -INF , P6 ;  /* 0xff8000004f4f7808 */ /* 0x000fe40003000000 */
[----:B------:R-:W-:Y:S02]  /*14cb0*/  LOP3.LUT P6, RZ, R16, 0x10000000, RZ, 0xc0, !PT ;  /* 0x1000000010ff7812 */ /* 0x000fe400078cc0ff */
[----:B------:R-:W-:Y:S02]  /*14cc0*/  FSEL R70, R70, -INF , P3 ;  /* 0xff80000046467808 */ /* 0x000fe40001800000 */
[----:B------:R-:W-:-:S02]  /*14cd0*/  FMNMX R10, R67, R10, !PT ;  /* 0x0000000a430a7209 */ /* 0x000fc40007800000 */
[----:B------:R-:W-:Y:S02]  /*14ce0*/  FSEL R82, R82, -INF , P6 ;  /* 0xff80000052527808 */ /* 0x000fe40003000000 */
[----:B------:R-:W-:Y:S02]  /*14cf0*/  LOP3.LUT P6, RZ, R16, 0x8000000, RZ, 0xc0, !PT ;  /* 0x0800000010ff7812 */ /* 0x000fe400078cc0ff */
[----:B------:R-:W-:Y:S02]  /*14d00*/  FSEL R71, R71, -INF , P2 ;  /* 0xff80000047477808 */ /* 0x000fe40001000000 */
[----:B------:R-:W-:Y:S02]  /*14d10*/  FMNMX R10, R70, R10, !PT ;  /* 0x0000000a460a7209 */ /* 0x000fe40007800000 */
[----:B------:R-:W-:Y:S02]  /*14d20*/  FSEL R83, R83, -INF , P6 ;  /* 0xff80000053537808 */ /* 0x000fe40003000000 */
[----:B------:R-:W-:-:S02]  /*14d30*/  FSEL R74, R74, -INF , P0 ;  /* 0xff8000004a4a7808 */ /* 0x000fc40000000000 */
[----:B------:R-:W-:Y:S02]  /*14d40*/  LOP3.LUT P6, RZ, R16, 0x4000000, RZ, 0xc0, !PT ;  /* 0x0400000010ff7812 */ /* 0x000fe400078cc0ff */
[----:B------:R-:W-:Y:S02]  /*14d50*/  FMNMX R10, R71, R10, !PT ;  /* 0x0000000a470a7209 */ /* 0x000fe40007800000 */
[----:B------:R-:W-:Y:S02]  /*14d60*/  FSEL R75, R75, -INF , P1 ;  /* 0xff8000004b4b7808 */ /* 0x000fe40000800000 */
[----:B------:R-:W-:Y:S02]  /*14d70*/  FSEL R86, R86, -INF , P6 ;  /* 0xff80000056567808 */ /* 0x000fe40003000000 */
[----:B------:R-:W-:Y:S02]  /*14d80*/  FMNMX R10, R74, R10, !PT ;  /* 0x0000000a4a0a7209 */ /* 0x000fe40007800000 */
[----:B------:R-:W-:-:S02]  /*14d90*/  LOP3.LUT P6, RZ, R16, 0x2000000, RZ, 0xc0, !PT ;  /* 0x0200000010ff7812 */ /* 0x000fc400078cc0ff */
[----:B------:R-:W-:Y:S02]  /*14da0*/  FMNMX R10, R75, R10, !PT ;  /* 0x0000000a4b0a7209 */ /* 0x000fe40007800000 */
[----:B------:R-:W-:Y:S02]  /*14db0*/  FSEL R87, R87, -INF , P6 ;  /* 0xff80000057577808 */ /* 0x000fe40003000000 */
[----:B------:R-:W-:Y:S02]  /*14dc0*/  LOP3.LUT P6, RZ, R16, 0x1000000, RZ, 0xc0, !PT ;  /* 0x0100000010ff7812 */ /* 0x000fe400078cc0ff */
[----:B------:R-:W-:Y:S02]  /*14dd0*/  FMNMX R10, R78, R10, !PT ;  /* 0x0000000a4e0a7209 */ /* 0x000fe40007800000 */
[----:B------:R-:W-:Y:S02]  /*14de0*/  FSEL R90, R90, -INF , P6 ;  /* 0xff8000005a5a7808 */ /* 0x000fe40003000000 */
[----:B------:R-:W-:-:S02]  /*14df0*/  LOP3.LUT P6, RZ, R16, 0x800000, RZ, 0xc0, !PT ;  /* 0x0080000010ff7812 */ /* 0x000fc400078cc0ff */
[----:B------:R-:W-:Y:S02]  /*14e00*/  FMNMX R10, R79, R10, !PT ;  /* 0x0000000a4f0a7209 */ /* 0x000fe40007800000 */
[----:B------:R-:W-:Y:S02]  /*14e10*/  FSEL R91, R91, -INF , P6 ;  /* 0xff8000005b5b7808 */ /* 0x000fe40003000000 */
[----:B------:R-:W-:Y:S02]  /*14e20*/  LOP3.LUT P6, RZ, R16, 0x400000, RZ, 0xc0, !PT ;  /* 0x0040000010ff7812 */ /* 0x000fe400078cc0ff */
[----:B------:R-:W-:Y:S02]  /*14e30*/  FMNMX R10, R82, R10, !PT ;  /* 0x0000000a520a7209 */ /* 0x000fe40007800000 */
[----:B------:R-:W-:Y:S02]  /*14e40*/  FSEL R94, R94, -INF , P6 ;  /* 0xff8000005e5e7808 */ /* 0x000fe40003000000 */
[----:B------:R-:W-:-:S02]  /*14e50*/  FMNMX R10, R83, R10, !PT ;  /* 0x0000000a530a7209 */ /* 0x000fc40007800000 */
[----:B------:R-:W-:Y:S02]  /*14e60*/  LOP3.LUT P6, RZ, R16, 0x200000, RZ, 0xc0, !PT ;  /* 0x0020000010ff7812 */ /* 0x000fe400078cc0ff */
[----:B------:R-:W-:Y:S02]  /*14e70*/  FMNMX R10, R86, R10, !PT ;  /* 0x0000000a560a7209 */ /* 0x000fe40007800000 */
[----:B------:R-:W-:Y:S02]  /*14e80*/  FSEL R95, R95, -INF , P6 ;  /* 0xff8000005f5f7808 */ /* 0x000fe40003000000 */
[----:B------:R-:W-:Y:S02]  /*14e90*/  LOP3.LUT P6, RZ, R16, 0x100000, RZ, 0xc0, !PT ;  /* 0x0010000010ff7812 */ /* 0x000fe400078cc0ff */
[----:B------:R-:W-:Y:S02]  /*14ea0*/  FMNMX R10, R87, R10, !PT ;  /* 0x0000000a570a7209 */ /* 0x000fe40007800000 */
[----:B------:R-:W-:-:S02]  /*14eb0*/  FSEL R98, R98, -INF , P6 ;  /* 0xff80000062627808 */ /* 0x000fc40003000000 */
[----:B------:R-:W-:Y:S02]  /*14ec0*/  LOP3.LUT P6, RZ, R16, 0x80000, RZ, 0xc0, !PT ;  /* 0x0008000010ff7812 */ /* 0x000fe400078cc0ff */
[----:B------:R-:W-:Y:S02]  /*14ed0*/  FMNMX R10, R90, R10, !PT ;  /* 0x0000000a5a0a7209 */ /* 0x000fe40007800000 */
[----:B------:R-:W-:Y:S02]  /*14ee0*/  FSEL R99, R99, -INF , P6 ;  /* 0xff80000063637808 */ /* 0x000fe40003000000 */
[----:B------:R-:W-:Y:S02]  /*14ef0*/  LOP3.LUT P6, RZ, R16, 0x40000, RZ, 0xc0, !PT ;  /* 0x0004000010ff7812 */ /* 0x000fe400078cc0ff */
[----:B------:R-:W-:Y:S02]  /*14f00*/  FMNMX R10, R91, R10, !PT ;  /* 0x0000000a5b0a7209 */ /* 0x000fe40007800000 */
[----:B------:R-:W-:-:S02]  /*14f10*/  FSEL R102, R102, -INF , P6 ;  /* 0xff80000066667808 */ /* 0x000fc40003000000 */
[----:B------:R-:W-:Y:S02]  /*14f20*/  FMNMX R10, R94, R10, !PT ;  /* 0x0000000a5e0a7209 */ /* 0x000fe40007800000 */
[C---:B------:R-:W-:Y:S02]  /*14f30*/  LOP3.LUT P6, RZ, R16.reuse, 0x20000, RZ, 0xc0, !PT ;  /* 0x0002000010ff7812 */ /* 0x040fe400078cc0ff */
[----:B------:R-:W-:Y:S02]  /*14f40*/  FMNMX R10, R95, R10, !PT ;  /* 0x0000000a5f0a7209 */ /* 0x000fe40007800000 */
[----:B------:R-:W-:Y:S02]  /*14f50*/  FSEL R103, R103, -INF , P6 ;  /* 0xff80000067677808 */ /* 0x000fe40003000000 */
[----:B------:R-:W-:Y:S02]  /*14f60*/  LOP3.LUT P6, RZ, R16, 0x10000, RZ, 0xc0, !PT ;  /* 0x0001000010ff7812 */ /* 0x000fe400078cc0ff */
[----:B------:R-:W-:-:S02]  /*14f70*/  FMNMX R10, R98, R10, !PT ;  /* 0x0000000a620a7209 */ /* 0x000fc40007800000 */
[----:B------:R-:W-:Y:S02]  /*14f80*/  FSEL R106, R106, -INF , P6 ;  /* 0xff8000006a6a7808 */ /* 0x000fe40003000000 */
[C---:B------:R-:W-:Y:S02]  /*14f90*/  LOP3.LUT P6, RZ, R16.reuse, 0x8000, RZ, 0xc0, !PT ;  /* 0x0000800010ff7812 */ /* 0x040fe400078cc0ff */
[----:B------:R-:W-:Y:S02]  /*14fa0*/  FMNMX R10, R99, R10, !PT ;  /* 0x0000000a630a7209 */ /* 0x000fe40007800000 */
[----:B------:R-:W-:Y:S02]  /*14fb0*/  FSEL R107, R107, -INF , P6 ;  /* 0xff8000006b6b7808 */ /* 0x000fe40003000000 */
[----:B------:R-:W-:Y:S02]  /*14fc0*/  LOP3.LUT P6, RZ, R16, 0x4000, RZ, 0xc0, !PT ;  /* 0x0000400010ff7812 */ /* 0x000fe400078cc0ff */
[----:B------:R-:W-:-:S02]  /*14fd0*/  FMNMX R10, R102, R10, !PT ;  /* 0x0000000a660a7209 */ /* 0x000fc40007800000 */
[----:B------:R-:W-:Y:S02]  /*14fe0*/  FSEL R110, R110, -INF , P6 ;  /* 0xff8000006e6e7808 */ /* 0x000fe40003000000 */
[----:B------:R-:W-:Y:S02]  /*14ff0*/  FMNMX R10, R103, R10, !PT ;  /* 0x0000000a670a7209 */ /* 0x000fe40007800000 */
        /* <DEDUP_REMOVED lines=12> */
[----:B------:R-:W-:Y:S02]  /*150c0*/  FMNMX R10, R114, R10, !PT ;  /* 0x0000000a720a7209 */ /* 0x000fe40007800000 */
        /* <DEDUP_REMOVED lines=11> */
[----:B------:R-:W-:Y:S02]  /*15180*/  LOP3.LUT P5, RZ, R15, 0x200, RZ, 0xc0, !PT ;  /* 0x000002000fff7812 */ /* 0x000fe400078ac0ff */
[----:B------:R-:W-:Y:S02]  /*15190*/  FSEL R126, R126, -INF , P6 ;  /* 0xff8000007e7e7808 */ /* 0x000fe40003000000 */
[----:B------:R-:W-:Y:S02]  /*151a0*/  FMNMX R10, R123, R10, !PT ;  /* 0x0000000a7b0a7209 */ /* 0x000fe40007800000 */
[----:B------:R-:W-:-:S02]  /*151b0*/  LOP3.LUT P4, RZ, R15, 0x100, RZ, 0xc0, !PT ;  /* 0x000001000fff7812 */ /* 0x000fc4000788c0ff */
[----:B------:R-:W-:Y:S02]  /*151c0*/  FSEL R127, R127, -INF , P5 ;  /* 0xff8000007f7f7808 */ /* 0x000fe40002800000 */
        /* <DEDUP_REMOVED lines=13> */
[----:B------:R-:W-:Y:S02]  /*152a0*/  FSEL R138, R138, -INF , P1 ;  /* 0xff8000008a8a7808 */ /* 0x000fe40000800000 */
[----:B------:R-:W-:Y:S02]  /*152b0*/  LOP3.LUT P1, RZ, R5, 0x80000000, RZ, 0xc0, !PT ;  /* 0x8000000005ff7812 */ /* 0x000fe4000782c0ff */
        /* <DEDUP_REMOVED lines=19> */
[----:B------:R-:W-:-:S02]  /*153f0*/  FSEL R151, R151, -INF , P6 ;  /* 0xff80000097977808 */ /* 0x000fc40003000000 */
[----:B------:R-:W-:-:S04]  /*15400*/  FMNMX R10, R150, R10, !PT ;  /* 0x0000000a960a7209 */ /* 0x000fc80007800000 */
[----:B------:R-:W-:Y:S02]  /*15410*/  FMNMX R11, R151, R10, !PT ;  /* 0x0000000a970b7209 */ /* 0x000fe40007800000 */
[C---:B------:R-:W-:Y:S02]  /*15420*/  LOP3.LUT P1, RZ, R5.reuse, 0x40000000, RZ, 0xc0, !PT ;  /* 0x4000000005ff7812 */ /* 0x040fe4000782c0ff */
[C---:B------:R-:W-:Y:S02]  /*15430*/  LOP3.LUT P0, RZ, R5.reuse, 0x20000000, RZ, 0xc0, !PT ;  /* 0x2000000005ff7812 */ /* 0x040fe4000780c0ff */
[----:B------:R-:W-:Y:S01]  /*15440*/  LOP3.LUT P2, RZ, R5, 0x10000000, RZ, 0xc0, !PT ;  /* 0x1000000005ff7812 */ /* 0x000fe2000784c0ff */
[----:B------:R-:W-:Y:S02]  /*15450*/  FADD R5, R23, R14 ;  /* 0x0000000e17057221 */ /* 0x000fe40000000000 */
[----:B------:R-:W1:Y:S01]  /*15460*/  SHFL.BFLY PT, R14, R11, 0x1, 0x1f ;  /* 0x0c201f000b0e7f89 */ /* 0x000e6200000e0000 */
[----:B------:R-:W-:-:S01]  /*15470*/  FADD R12, R18, R12 ;  /* 0x0000000c120c7221 */ /* 0x000fc20000000000 */
[----:B------:R-:W-:Y:S01]  /*15480*/  FADD R13, R149, R13 ;  /* 0x0000000d950d7221 */ /* 0x000fe20000000000 */
[----:B------:R-:W-:-:S01]  /*15490*/  FADD R10, R19, R9 ;  /* 0x00000009130a7221 */ /* 0x000fc20000000000 */
[----:B------:R-:W4:Y:S01]  /*154a0*/  LDL.LU R18, [R1+0x70] ;  /* 0x0000700001127983 */ /* 0x000f220000300800 */
[----:B-1----:R-:W-:-:S03]  /*154b0*/  FMNMX R11, R11, R14, !PT ;  /* 0x0000000e0b0b7209 */ /* 0x002fc60007800000 */
[----:B------:R-:W4:Y:S04]  /*154c0*/  LDL.LU R17, [R1+0x64] ;  /* 0x0000640001117983 */ /* 0x000f280000300800 */
[----:B------:R-:W1:Y:S01]  /*154d0*/  SHFL.BFLY PT, R14, R11, 0x2, 0x1f ;  /* 0x0c401f000b0e7f89 */ /* 0x000e6200000e0000 */
[----:B------:R-:W-:-:S01]  /*154e0*/  FADD R12, R12, R13 ;  /* 0x0000000d0c0c7221 */ /* 0x000fc20000000000 */
[----:B------:R-:W-:Y:S02]  /*154f0*/  FADD R5, R5, R10 ;  /* 0x0000000a05057221 */ /* 0x000fe40000000000 */
[----:B------:R-:W4:Y:S01]  /*15500*/  LDL.LU R15, [R1+0x60] ;  /* 0x00006000010f7983 */ /* 0x000f220000300800 */
[----:B------:R-:W-:-:S03]  /*15510*/  FMUL R9, R152, UR7 ;  /* 0x0000000798097c20 */ /* 0x000fc60008400000 */
[----:B------:R-:W4:Y:S04]  /*15520*/  LDL.LU R16, [R1+0x54] ;  /* 0x0000540001107983 */ /* 0x000f280000300800 */
[----:B------:R-:W4:Y:S01]  /*15530*/  LDL.LU R23, [R1+0x50] ;  /* 0x0000500001177983 */ /* 0x000f220000300800 */
[----:B------:R-:W-:-:S03]  /*15540*/  FADD R5, R12, R5 ;  /* 0x000000050c057221 */ /* 0x000fc60000000000 */
[----:B------:R-:W4:Y:S04]  /*15550*/  LDL.LU R19, [R1+0x44] ;  /* 0x0000440001137983 */ /* 0x000f280000300800 */
[----:B------:R-:W4:Y:S04]  /*15560*/  LDL.LU R152, [R1+0x40] ;  /* 0x0000400001987983 */ /* 0x000f280000300800 */
[----:B------:R-:W4:Y:S01]  /*15570*/  LDL.LU R149, [R1+0x34] ;  /* 0x0000340001957983 */ /* 0x000f220000300800 */
[----:B-1----:R-:W-:-:S03]  /*15580*/  FMNMX R10, R11, R14, !PT ;  /* 0x0000000e0b0a7209 */ /* 0x002fc60007800000 */
[----:B------:R-:W4:Y:S04]  /*15590*/  LDL.LU R13, [R1+0x30] ;  /* 0x00003000010d7983 */ /* 0x000f280000300800 */
[----:B------:R-:W4:Y:S04]  /*155a0*/  LDL.LU R12, [R1+0x24] ;  /* 0x00002400010c7983 */ /* 0x000f280000300800 */
[----:B------:R-:W4:Y:S04]  /*155b0*/  LDL.LU R11, [R1+0x14] ;  /* 0x00001400010b7983 */ /* 0x000f280000300800 */
[----:B------:R-:W4:Y:S01]  /*155c0*/  LDL.LU R14, [R1+0x20] ;  /* 0x00002000010e7983 */ /* 0x000f220000300800 */
[----:B------:R-:W-:-:S13]  /*155d0*/  FSETP.GEU.AND P3, PT, R9, -126, PT ;  /* 0xc2fc00000900780b */ /* 0x000fda0003f6e000 */
[----:B------:R-:W-:-:S06]  /*155e0*/  @!P3 FMUL R9, R9, 0.5 ;  /* 0x3f0000000909b820 */ /* 0x000fcc0000400000 */
[----:B------:R-:W1:Y:S02]  /*155f0*/  MUFU.EX2 R9, R9 ;  /* 0x0000000900097308 */ /* 0x000e640000000800 */
[----:B-1----:R-:W-:Y:S01]  /*15600*/  @!P3 FMUL R9, R9, R9 ;  /* 0x000000090909b220 */ /* 0x002fe20000400000 */
[----:B------:R-:W-:-:S03]  /*15610*/  FSETP.NEU.AND P3, PT, R10, -INF , PT ;  /* 0xff8000000a00780b */ /* 0x000fc60003f6d000 */
[-C--:B--2---:R-:W-:Y:S01]  /*15620*/  FMUL R159, R159, R9.reuse ;  /* 0x000000099f9f7220 */ /* 0x084fe20000400000 */
[-C--:B---3--:R-:W-:Y:S01]  /*15630*/  FMUL R158, R158, R9.reuse ;  /* 0x000000099e9e7220 */ /* 0x088fe20000400000 */
[-C--:B----4-:R-:W-:Y:S01]  /*15640*/  FMUL R154, R154, R9.reuse ;  /* 0x000000099a9a7220 */ /* 0x090fe20000400000 */
[-C--:B------:R-:W-:Y:S01]  /*15650*/  FMUL R22, R22, R9.reuse ;  /* 0x0000000916167220 */ /* 0x080fe20000400000 */
[-C--:B------:R-:W-:Y:S01]  /*15660*/  FMUL R21, R21, R9.reuse ;  /* 0x0000000915157220 */ /* 0x080fe20000400000 */
[----:B------:R1:W-:Y:S01]  /*15670*/  STL [R1], R159 ;  /* 0x0000009f01007387 */ /* 0x0003e20000100800 */
        /* <DEDUP_REMOVED lines=31> */
[----:B------:R-:W-:Y:S01]  /*15870*/  FFMA R157, R9, R157, R5 ;  /* 0x0000009d099d7223 */ /* 0x000fe20000000005 */
[----:B-1----:R1:W5:Y:S04]  /*15880*/  LDL.LU R159, [R1+0x188] ;  /* 0x00018800019f7983 */ /* 0x0023680000300800 */
[----:B------:R2:W-:Y:S04]  /*15890*/  STL [R1+0x4], R158 ;  /* 0x0000049e01007387 */ /* 0x0005e80000100800 */
[----:B--2---:R1:W5:Y:S04]  /*158a0*/  LDL.LU R158, [R1+0x184] ;  /* 0x00018400019e7983 */ /* 0x0043680000300800 */
[----:B------:R2:W-:Y:S04]  /*158b0*/  STL [R1+0x10], R154 ;  /* 0x0000109a01007387 */ /* 0x0005e80000100800 */
[----:B--2---:R1:W5:Y:S01]  /*158c0*/  LDL.LU R154, [R1+0x180] ;  /* 0x00018000019a7983 */ /* 0x0043620000300800 */
        /* <DEDUP_REMOVED lines=12> */
[----:B------:R-:W-:-:S03]  /*15990*/  FSEL R9, R10, RZ, P3 ;  /* 0x000000ff0a097208 */ /* 0x000fc60001800000 */
[----:B------:R2:W-:Y:S02]  /*159a0*/  STL [R1+0x14], R11 ;  /* 0x0000140b01007387 */ /* 0x0005e40000100800 */
[----:B------:R-:W-:Y:S02]  /*159b0*/  FMUL R5, R9, UR7 ;  /* 0x0000000709057c20 */ /* 0x000fe40008400000 */
[----:B------:R3:W-:Y:S04]  /*159c0*/  STL [R1+0x20], R14 ;  /* 0x0000200e01007387 */ /* 0x0007e80000100800 */
[----:B------:R-:W-:Y:S01]  /*159d0*/  STL [R1+0x24], R12 ;  /* 0x0000240c01007387 */ /* 0x000fe20000100800 */
[----:B--2---:R-:W-:-:S03]  /*159e0*/  FFMA R11, R26, UR7, -R5 ;  /* 0x000000071a0b7c23 */ /* 0x004fc60008000805 */
[----:B------:R2:W-:Y:S01]  /*159f0*/  STL [R1+0x30], R13 ;  /* 0x0000300d01007387 */ /* 0x0005e20000100800 */
[----:B---3--:R-:W-:-:S01]  /*15a00*/  FFMA R14, R31, UR7, -R5 ;  /* 0x000000071f0e7c23 */ /* 0x008fc20008000805 */
[----:B------:R-:W-:Y:S01]  /*15a10*/  FSETP.GEU.AND P5, PT, R11, -126, PT ;  /* 0xc2fc00000b00780b */ /* 0x000fe20003fae000 */
[----:B--2---:R-:W-:-:S01]  /*15a20*/  FFMA R13, R30, UR7, -R5 ;  /* 0x000000071e0d7c23 */ /* 0x004fc20008000805 */
[----:B------:R-:W-:-:S04]  /*15a30*/  FFMA R12, R27, UR7, -R5 ;  /* 0x000000071b0c7c23 */ /* 0x000fc80008000805 */
[----:B------:R-:W-:Y:S02]  /*15a40*/  FSETP.GEU.AND P3, PT, R13, -126, PT ;  /* 0xc2fc00000d00780b */ /* 0x000fe40003f6e000 */
[----:B------:R-:W-:Y:S02]  /*15a50*/  FSETP.GEU.AND P6, PT, R12, -126, PT ;  /* 0xc2fc00000c00780b */ /* 0x000fe40003fce000 */
[----:B------:R-:W-:-:S03]  /*15a60*/  FSETP.GEU.AND P4, PT, R14, -126, PT ;  /* 0xc2fc00000e00780b */ /* 0x000fc60003f8e000 */
[----:B------:R-:W-:-:S06]  /*15a70*/  @!P5 FMUL R11, R11, 0.5 ;  /* 0x3f0000000b0bd820 */ /* 0x000fcc0000400000 */
[----:B------:R-:W-:Y:S02]  /*15a80*/  @!P3 FMUL R13, R13, 0.5 ;  /* 0x3f0000000d0db820 */ /* 0x000fe40000400000 */
[----:B------:R-:W-:Y:S02]  /*15a90*/  @!P6 FMUL R12, R12, 0.5 ;  /* 0x3f0000000c0ce820 */ /* 0x000fe40000400000 */
[----:B------:R-:W-:Y:S02]  /*15aa0*/  @!P4 FMUL R14, R14, 0.5 ;  /* 0x3f0000000e0ec820 */ /* 0x000fe40000400000 */
[----:B------:R-:W2:Y:S01]  /*15ab0*/  MUFU.EX2 R13, R13 ;  /* 0x0000000d000d7308 */ /* 0x000ea20000000800 */
[----:B------:R-:W-:Y:S07]  /*15ac0*/  STL [R1+0x34], R149 ;  /* 0x0000349501007387 */ /* 0x000fee0000100800 */
[----:B------:R-:W3:Y:S01]  /*15ad0*/  MUFU.EX2 R11, R11 ;  /* 0x0000000b000b7308 */ /* 0x000ee20000000800 */
[----:B------:R-:W-:Y:S04]  /*15ae0*/  STL [R1+0x40], R152 ;  /* 0x0000409801007387 */ /* 0x000fe80000100800 */
[----:B------:R-:W-:Y:S03]  /*15af0*/  STL [R1+0x44], R19 ;  /* 0x0000441301007387 */ /* 0x000fe60000100800 */
[----:B------:R-:W4:Y:S01]  /*15b00*/  MUFU.EX2 R12, R12 ;  /* 0x0000000c000c7308 */ /* 0x000f220000000800 */
[----:B------:R-:W-:Y:S07]  /*15b10*/  STL [R1+0x50], R23 ;  /* 0x0000501701007387 */ /* 0x000fee0000100800 */
[----:B------:R-:W1:Y:S01]  /*15b20*/  MUFU.EX2 R14, R14 ;  /* 0x0000000e000e7308 */ /* 0x000e620000000800 */
[----:B------:R3:W-:Y:S04]  /*15b30*/  STL [R1+0x54], R16 ;  /* 0x0000541001007387 */ /* 0x0007e80000100800 */
[----:B------:R4:W-:Y:S04]  /*15b40*/  STL [R1+0x60], R15 ;  /* 0x0000600f01007387 */ /* 0x0009e80000100800 */
[----:B------:R1:W-:Y:S01]  /*15b50*/  STL [R1+0x64], R17 ;  /* 0x0000641101007387 */ /* 0x0003e20000100800 */
[----:B--2---:R-:W-:Y:S01]  /*15b60*/  @!P3 FMUL R13, R13, R13 ;  /* 0x0000000d0d0db220 */ /* 0x004fe20000400000 */
[----:B---3--:R-:W-:-:S02]  /*15b70*/  FFMA R16, R35, UR7, -R5 ;  /* 0x0000000723107c23 */ /* 0x008fc40008000805 */
[----:B------:R2:W-:Y:S01]  /*15b80*/  STL [R1+0x70], R18 ;  /* 0x0000701201007387 */ /* 0x0005e20000100800 */
[----:B----4-:R-:W-:-:S01]  /*15b90*/  FFMA R15, R34, UR7, -R5 ;  /* 0x00000007220f7c23 */ /* 0x010fc20008000805 */
[----:B-1----:R-:W-:Y:S01]  /*15ba0*/  FFMA R17, R38, UR7, -R5 ;  /* 0x0000000726117c23 */ /* 0x002fe20008000805 */
[----:B------:R-:W-:-:S03]  /*15bb0*/  @!P5 FMUL R11, R11, R11 ;  /* 0x0000000b0b0bd220 */ /* 0x000fc60000400000 */
[----:B------:R-:W-:Y:S01]  /*15bc0*/  FSETP.GEU.AND P5, PT, R15, -126, PT ;  /* 0xc2fc00000f00780b */ /* 0x000fe20003fae000 */
[----:B--2---:R-:W-:-:S01]  /*15bd0*/  FFMA R18, R39, UR7, -R5 ;  /* 0x0000000727127c23 */ /* 0x004fc20008000805 */
[----:B------:R-:W-:Y:S01]  /*15be0*/  FSETP.GEU.AND P3, PT, R17, -126, PT ;  /* 0xc2fc00001100780b */ /* 0x000fe20003f6e000 */
[----:B------:R-:W-:Y:S01]  /*15bf0*/  @!P6 FMUL R12, R12, R12 ;  /* 0x0000000c0c0ce220 */ /* 0x000fe20000400000 */
[----:B------:R-:W-:Y:S01]  /*15c00*/  @!P4 FMUL R14, R14, R14 ;  /* 0x0000000e0e0ec220 */ /* 0x000fe20000400000 */
[----:B------:R-:W-:Y:S02]  /*15c10*/  FSETP.GEU.AND P6, PT, R16, -126, PT ;  /* 0xc2fc00001000780b */ /* 0x000fe40003fce000 */
[----:B------:R-:W-:-:S06]  /*15c20*/  FSETP.GEU.AND P4, PT, R18, -126, PT ;  /* 0xc2fc00001200780b */ /* 0x000fcc0003f8e000 */
[----:B------:R-:W-:Y:S02]  /*15c30*/  @!P5 FMUL R15, R15, 0.5 ;  /* 0x3f0000000f0fd820 */ /* 0x000fe40000400000 */
[----:B------:R-:W-:-:S03]  /*15c40*/  @!P3 FMUL R17, R17, 0.5 ;  /* 0x3f0000001111b820 */ /* 0x000fc60000400000 */
[----:B------:R-:W-:Y:S02]  /*15c50*/  @!P6 FMUL R16, R16, 0.5 ;  /* 0x3f0000001010e820 */ /* 0x000fe40000400000 */
[----:B------:R-:W-:Y:S01]  /*15c60*/  @!P4 FMUL R18, R18, 0.5 ;  /* 0x3f0000001212c820 */ /* 0x000fe20000400000 */
[----:B------:R-:W1:Y:S08]  /*15c70*/  MUFU.EX2 R17, R17 ;  /* 0x0000001100117308 */ /* 0x000e700000000800 */
[----:B------:R-:W2:Y:S01]  /*15c80*/  MUFU.EX2 R15, R15 ;  /* 0x0000000f000f7308 */ /* 0x000ea20000000800 */
[----:B------:R-:W-:Y:S07]  /*15c90*/  STL [R1+0x74], R22 ;  /* 0x0000741601007387 */ /* 0x000fee0000100800 */
[----:B------:R-:W3:Y:S01]  /*15ca0*/  MUFU.EX2 R16, R16 ;  /* 0x0000001000107308 */ /* 0x000ee20000000800 */
[----:B------:R4:W-:Y:S07]  /*15cb0*/  STL [R1+0x80], R21 ;  /* 0x0000801501007387 */ /* 0x0009ee0000100800 */
[----:B------:R-:W3:Y:S01]  /*15cc0*/  MUFU.EX2 R18, R18 ;  /* 0x0000001200127308 */ /* 0x000ee20000000800 */
[----:B------:R-:W-:-:S01]  /*15cd0*/  FFMA R19, R42, UR7, -R5 ;  /* 0x000000072a137c23 */ /* 0x000fc20008000805 */
[--C-:B----4-:R-:W-:Y:S01]  /*15ce0*/  FFMA R21, R46, UR7, -R5.reuse ;  /* 0x000000072e157c23 */ /* 0x110fe20008000805 */
[----:B------:R4:W-:Y:S01]  /*15cf0*/  STL [R1+0x84], R20 ;  /* 0x0000841401007387 */ /* 0x0009e20000100800 */
[----:B-1----:R-:W-:Y:S01]  /*15d00*/  @!P3 FMUL R17, R17, R17 ;  /* 0x000000111111b220 */ /* 0x002fe20000400000 */
[----:B------:R-:W-:Y:S01]  /*15d10*/  FFMA R22, R47, UR7, -R5 ;  /* 0x000000072f167c23 */ /* 0x000fe20008000805 */
[----:B--2---:R-:W-:Y:S01]  /*15d20*/  @!P5 FMUL R15, R15, R15 ;  /* 0x0000000f0f0fd220 */ /* 0x004fe20000400000 */
[----:B------:R-:W-:-:S02]  /*15d30*/  FSETP.GEU.AND P3, PT, R21, -126, PT ;  /* 0xc2fc00001500780b */ /* 0x000fc40003f6e000 */
[----:B------:R-:W-:Y:S01]  /*15d40*/  FSETP.GEU.AND P5, PT, R19, -126, PT ;  /* 0xc2fc00001300780b */ /* 0x000fe20003fae000 */
[----:B----4-:R-:W-:Y:S01]  /*15d50*/  FFMA R20, R43, UR7, -R5 ;  /* 0x000000072b147c23 */ /* 0x010fe20008000805 */
[----:B---3--:R-:W-:Y:S01]  /*15d60*/  @!P6 FMUL R16, R16, R16 ;  /* 0x000000101010e220 */ /* 0x008fe20000400000 */
[----:B------:R-:W-:Y:S01]  /*15d70*/  @!P4 FMUL R18, R18, R18 ;  /* 0x000000121212c220 */ /* 0x000fe20000400000 */
[----:B------:R-:W-:Y:S02]  /*15d80*/  FSETP.GEU.AND P4, PT, R22, -126, PT ;  /* 0xc2fc00001600780b */ /* 0x000fe40003f8e000 */
[----:B------:R-:W-:-:S05]  /*15d90*/  FSETP.GEU.AND P6, PT, R20, -126, PT ;  /* 0xc2fc00001400780b */ /* 0x000fca0003fce000 */
[----:B------:R-:W-:Y:S02]  /*15da0*/  @!P3 FMUL R21, R21, 0.5 ;  /* 0x3f0000001515b820 */ /* 0x000fe40000400000 */
[----:B------:R-:W-:-:S04]  /*15db0*/  @!P5 FMUL R19, R19, 0.5 ;  /* 0x3f0000001313d820 */ /* 0x000fc80000400000 */
[----:B------:R-:W1:Y:S01]  /*15dc0*/  MUFU.EX2 R21, R21 ;  /* 0x0000001500157308 */ /* 0x000e620000000800 */
[----:B------:R-:W-:Y:S01]  /*15dd0*/  @!P4 FMUL R22, R22, 0.5 ;  /* 0x3f0000001616c820 */ /* 0x000fe20000400000 */
[----:B------:R-:W-:-:S06]  /*15de0*/  @!P6 FMUL R20, R20, 0.5 ;  /* 0x3f0000001414e820 */ /* 0x000fcc0000400000 */
[----:B------:R-:W2:Y:S08]  /*15df0*/  MUFU.EX2 R19, R19 ;  /* 0x0000001300137308 */ /* 0x000eb00000000800 */
[----:B------:R-:W3:Y:S08]  /*15e00*/  MUFU.EX2 R20, R20 ;  /* 0x0000001400147308 */ /* 0x000ef00000000800 */
[----:B------:R-:W4:Y:S01]  /*15e10*/  MUFU.EX2 R22, R22 ;  /* 0x0000001600167308 */ /* 0x000f220000000800 */
[----:B------:R-:W-:-:S01]  /*15e20*/  FFMA R27, R54, UR7, -R5 ;  /* 0x00000007361b7c23 */ /* 0x000fc20008000805 */
[--C-:B------:R-:W-:Y:S01]  /*15e30*/  FFMA R23, R50, UR7, -R5.reuse ;  /* 0x0000000732177c23 */ /* 0x100fe20008000805 */
[----:B-1----:R-:W-:Y:S01]  /*15e40*/  @!P3 FMUL R21, R21, R21 ;  /* 0x000000151515b220 */ /* 0x002fe20000400000 */
[--C-:B------:R-:W-:Y:S01]  /*15e50*/  FFMA R26, R51, UR7, -R5.reuse ;  /* 0x00000007331a7c23 */ /* 0x100fe20008000805 */
[----:B------:R-:W-:-:S01]  /*15e60*/  FFMA R30, R55, UR7, -R5 ;  /* 0x00000007371e7c23 */ /* 0x000fc20008000805 */
[----:B------:R-:W-:Y:S01]  /*15e70*/  FSETP.GEU.AND P3, PT, R27, -126, PT ;  /* 0xc2fc00001b00780b */ /* 0x000fe20003f6e000 */
[----:B--2---:R-:W-:Y:S01]  /*15e80*/  @!P5 FMUL R19, R19, R19 ;  /* 0x000000131313d220 */ /* 0x004fe20000400000 */
        /* <DEDUP_REMOVED lines=9> */
[----:B------:R-:W-:-:S07]  /*15f20*/  @!P4 FMUL R30, R30, 0.5 ;  /* 0x3f0000001e1ec820 */ /* 0x000fce0000400000 */
        /* <DEDUP_REMOVED lines=96> */
[----:B------:R-:W-:Y:S01]  /*16530*/  @!P5 FMUL R91, R91, 0.5 ;  /* 0x3f0000005b5bd820 */ /* 0x000fe20000400000 */
[----:B------:R-:W-:Y:S01]  /*16540*/  FADD R82, -R9, R153 ;  /* 0x0000009909527221 */ /* 0x000fe20000000100 */
        /* <DEDUP_REMOVED lines=9> */
[----:B--2---:R-:W-:Y:S01]  /*165e0*/  @!P3 FMUL R66, R66, R66 ;  /* 0x000000424242b220 */ /* 0x004fe20000400000 */
[----:B------:R1:W-:Y:S01]  /*165f0*/  STL [R1+0x90], R235 ;  /* 0x000090eb01007387 */ /* 0x0003e20000100800 */
[----:B------:R-:W-:Y:S01]  /*16600*/  FSETP.GEU.AND P5, PT, R99, -126, PT ;  /* 0xc2fc00006300780b */ /* 0x000fe20003fae000 */
[--C-:B------:R-:W-:Y:S01]  /*16610*/  FFMA R102, R102, UR7, -R5.reuse ;  /* 0x0000000766667c23 */ /* 0x100fe20008000805 */
[----:B------:R-:W-:-:S01]  /*16620*/  FFMA R106, R106, UR7, -R5 ;  /* 0x000000076a6a7c23 */ /* 0x000fc20008000805 */
[----:B------:R-:W-:Y:S01]  /*16630*/  FSETP.GEU.AND P3, PT, R103, -126, PT ;  /* 0xc2fc00006700780b */ /* 0x000fe20003f6e000 */
[----:B------:R1:W-:Y:S01]  /*16640*/  STL [R1+0x94], R234 ;  /* 0x000094ea01007387 */ /* 0x0003e20000100800 */
[----:B---3--:R-:W-:-:S03]  /*16650*/  @!P6 FMUL R63, R63, R63 ;  /* 0x0000003f3f3fe220 */ /* 0x008fc60000400000 */
[----:B------:R1:W-:Y:S01]  /*16660*/  STL [R1+0xa0], R233 ;  /* 0x0000a0e901007387 */ /* 0x0003e20000100800 */
[----:B------:R-:W-:Y:S01]  /*16670*/  FSETP.GEU.AND P6, PT, R102, -126, PT ;  /* 0xc2fc00006600780b */ /* 0x000fe20003fce000 */
[----:B----4-:R-:W-:Y:S02]  /*16680*/  @!P4 FMUL R67, R67, R67 ;  /* 0x000000434343c220 */ /* 0x010fe40000400000 */
[----:B------:R1:W-:Y:S01]  /*16690*/  STL [R1+0xa4], R232 ;  /* 0x0000a4e801007387 */ /* 0x0003e20000100800 */
[----:B------:R-:W-:-:S03]  /*166a0*/  FSETP.GEU.AND P4, PT, R106, -126, PT ;  /* 0xc2fc00006a00780b */ /* 0x000fc60003f8e000 */
[----:B------:R1:W-:Y:S04]  /*166b0*/  STL [R1+0xb0], R231 ;  /* 0x0000b0e701007387 */ /* 0x0003e80000100800 */
[----:B------:R1:W-:Y:S04]  /*166c0*/  STL [R1+0xb4], R230 ;  /* 0x0000b4e601007387 */ /* 0x0003e80000100800 */
[----:B------:R1:W-:Y:S04]  /*166d0*/  STL [R1+0xc0], R229 ;  /* 0x0000c0e501007387 */ /* 0x0003e80000100800 */
[----:B------:R1:W-:Y:S04]  /*166e0*/  STL [R1+0xc4], R228 ;  /* 0x0000c4e401007387 */ /* 0x0003e80000100800 */
[----:B------:R1:W-:Y:S04]  /*166f0*/  STL [R1+0xd0], R227 ;  /* 0x0000d0e301007387 */ /* 0x0003e80000100800 */
[----:B------:R1:W-:Y:S01]  /*16700*/  STL [R1+0xd4], R226 ;  /* 0x0000d4e201007387 */ /* 0x0003e20000100800 */
[----:B------:R-:W-:-:S03]  /*16710*/  @!P5 FMUL R99, R99, 0.5 ;  /* 0x3f0000006363d820 */ /* 0x000fc60000400000 */
[----:B------:R1:W-:Y:S01]  /*16720*/  STL [R1+0xe0], R225 ;  /* 0x0000e0e101007387 */ /* 0x0003e20000100800 */
[----:B------:R-:W-:-:S03]  /*16730*/  @!P3 FMUL R103, R103, 0.5 ;  /* 0x3f0000006767b820 */ /* 0x000fc60000400000 */
[----:B------:R1:W-:Y:S04]  /*16740*/  STL [R1+0xe4], R224 ;  /* 0x0000e4e001007387 */ /* 0x0003e80000100800 */
[----:B------:R1:W-:Y:S04]  /*16750*/  STL [R1+0xf0], R223 ;  /* 0x0000f0df01007387 */ /* 0x0003e80000100800 */
[----:B------:R1:W-:Y:S04]  /*16760*/  STL [R1+0xf4], R222 ;  /* 0x0000f4de01007387 */ /* 0x0003e80000100800 */
[----:B------:R1:W-:Y:S01]  /*16770*/  STL [R1+0x100], R221 ;  /* 0x000100dd01007387 */ /* 0x0003e20000100800 */
[----:B------:R-:W-:-:S03]  /*16780*/  @!P6 FMUL R102, R102, 0.5 ;  /* 0x3f0000006666e820 */ /* 0x000fc60000400000 */
[----:B------:R1:W-:Y:S01]  /*16790*/  STL [R1+0x104], R220 ;  /* 0x000104dc01007387 */ /* 0x0003e20000100800 */
[----:B------:R-:W-:-:S03]  /*167a0*/  @!P4 FMUL R106, R106, 0.5 ;  /* 0x3f0000006a6ac820 */ /* 0x000fc60000400000 */
[----:B------:R1:W-:Y:S01]  /*167b0*/  STL [R1+0x110], R219 ;  /* 0x000110db01007387 */ /* 0x0003e20000100800 */
[----:B------:R-:W2:Y:S03]  /*167c0*/  MUFU.EX2 R99, R99 ;  /* 0x0000006300637308 */ /* 0x000ea60000000800 */
[----:B------:R1:W-:Y:S04]  /*167d0*/  STL [R1+0x114], R218 ;  /* 0x000114da01007387 */ /* 0x0003e80000100800 */
[----:B------:R1:W-:Y:S01]  /*167e0*/  STL [R1+0x120], R217 ;  /* 0x000120d901007387 */ /* 0x0003e20000100800 */
[----:B------:R-:W3:Y:S03]  /*167f0*/  MUFU.EX2 R103, R103 ;  /* 0x0000006700677308 */ /* 0x000ee60000000800 */
[----:B------:R1:W-:Y:S04]  /*16800*/  STL [R1+0x124], R216 ;  /* 0x000124d801007387 */ /* 0x0003e80000100800 */
[----:B------:R1:W-:Y:S01]  /*16810*/  STL [R1+0x130], R215 ;  /* 0x000130d701007387 */ /* 0x0003e20000100800 */
[----:B------:R-:W4:Y:S03]  /*16820*/  MUFU.EX2 R102, R102 ;  /* 0x0000006600667308 */ /* 0x000f260000000800 */
[----:B------:R1:W-:Y:S04]  /*16830*/  STL [R1+0x134], R214 ;  /* 0x000134d601007387 */ /* 0x0003e80000100800 */
[----:B------:R1:W-:Y:S01]  /*16840*/  STL [R1+0x140], R213 ;  /* 0x000140d501007387 */ /* 0x0003e20000100800 */
[----:B------:R-:W1:Y:S03]  /*16850*/  MUFU.EX2 R106, R106 ;  /* 0x0000006a006a7308 */ /* 0x000e660000000800 */
[----:B------:R1:W-:Y:S04]  /*16860*/  STL [R1+0x144], R212 ;  /* 0x000144d401007387 */ /* 0x0003e80000100800 */
[----:B------:R1:W-:Y:S04]  /*16870*/  STL [R1+0x150], R211 ;  /* 0x000150d301007387 */ /* 0x0003e80000100800 */
[----:B------:R1:W-:Y:S04]  /*16880*/  STL [R1+0x154], R210 ;  /* 0x000154d201007387 */ /* 0x0003e80000100800 */
[----:B------:R1:W-:Y:S04]  /*16890*/  STL [R1+0x160], R209 ;  /* 0x000160d101007387 */ /* 0x0003e80000100800 */
[----:B------:R-:W4:Y:S01]  /*168a0*/  LDL.LU R149, [R1+0x8] ;  /* 0x0000080001957983 */ /* 0x000f220000300800 */
[----:B------:R-:W-:-:S01]  /*168b0*/  FFMA R107, R107, UR7, -R5 ;  /* 0x000000076b6b7c23 */ /* 0x000fc20008000805 */
[--C-:B------:R-:W-:Y:S01]  /*168c0*/  FFMA R122, R122, UR7, -R5.reuse ;  /* 0x000000077a7a7c23 */ /* 0x100fe20008000805 */
[----:B--2---:R-:W-:Y:S01]  /*168d0*/  @!P5 FMUL R99, R99, R99 ;  /* 0x000000636363d220 */ /* 0x004fe20000400000 */
[----:B---3--:R-:W-:Y:S01]  /*168e0*/  @!P3 FMUL R103, R103, R103 ;  /* 0x000000676767b220 */ /* 0x008fe20000400000 */
[----:B------:R-:W-:-:S01]  /*168f0*/  FFMA R110, R110, UR7, -R5 ;  /* 0x000000076e6e7c23 */ /* 0x000fc20008000805 */
[----:B------:R-:W-:Y:S01]  /*16900*/  FFMA R111, R111, UR7, -R5 ;  /* 0x000000076f6f7c23 */ /* 0x000fe20008000805 */
[----:B------:R-:W-:-:S02]  /*16910*/  FSETP.GEU.AND P5, PT, R107, -126, PT ;  /* 0xc2fc00006b00780b */ /* 0x000fc40003fae000 */
[----:B------:R-:W-:Y:S01]  /*16920*/  FSETP.GEU.AND P3, PT, R122, -126, PT ;  /* 0xc2fc00007a00780b */ /* 0x000fe20003f6e000 */
[----:B----4-:R-:W-:Y:S01]  /*16930*/  @!P6 FMUL R102, R102, R102 ;  /* 0x000000666666e220 */ /* 0x010fe20000400000 */
[----:B-1----:R-:W-:Y:S01]  /*16940*/  @!P4 FMUL R106, R106, R106 ;  /* 0x0000006a6a6ac220 */ /* 0x002fe20000400000 */
[----:B------:R-:W-:Y:S02]  /*16950*/  FSETP.GEU.AND P6, PT, R110, -126, PT ;  /* 0xc2fc00006e00780b */ /* 0x000fe40003fce000 */
[----:B------:R-:W-:-:S06]  /*16960*/  FSETP.GEU.AND P4, PT, R111, -126, PT ;  /* 0xc2fc00006f00780b */ /* 0x000fcc0003f8e000 */
[----:B------:R-:W-:Y:S02]  /*16970*/  @!P5 FMUL R107, R107, 0.5 ;  /* 0x3f0000006b6bd820 */ /* 0x000fe40000400000 */
[----:B------:R-:W-:-:S03]  /*16980*/  @!P3 FMUL R122, R122, 0.5 ;  /* 0x3f0000007a7ab820 */ /* 0x000fc60000400000 */
[----:B------:R-:W-:Y:S01]  /*16990*/  @!P6 FMUL R110, R110, 0.5 ;  /* 0x3f0000006e6ee820 */ /* 0x000fe20000400000 */
        /* <DEDUP_REMOVED lines=54> */
[----:B------:R-:W-:Y:S02]  /*16d00*/  FSETP.GEU.AND P6, PT, R143, -126, PT ;  /* 0xc2fc00008f00780b */ /* 0x000fe40003fce000 */
[----:B------:R-:W-:Y:S01]  /*16d10*/  F2FP.SATFINITE.E4M3.F32.PACK_AB_MERGE_C R24, RZ, R24, RZ ;  /* 0x00000018ff18723e */ /* 0x000fe200048070ff */
[----:B----4-:R-:W-:Y:S01]  /*16d20*/  @!P4 FMUL R127, R127, R127 ;  /* 0x0000007f7f7fc220 */ /* 0x010fe20000400000 */
[----:B------:R-:W-:Y:S02]  /*16d30*/  FSETP.GEU.AND P4, PT, R131, -126, PT ;  /* 0xc2fc00008300780b */ /* 0x000fe40003f8e000 */
[----:B------:R-:W-:Y:S02]  /*16d40*/  F2FP.SATFINITE.E4M3.F32.PACK_AB_MERGE_C R25, RZ, R25, RZ ;  /* 0x00000019ff19723e */ /* 0x000fe400048070ff */
[----:B------:R-:W-:-:S02]  /*16d50*/  LOP3.LUT R24, R24, 0xff, RZ, 0xc0, !PT ;  /* 0x000000ff18187812 */ /* 0x000fc400078ec0ff */
[----:B------:R-:W-:Y:S01]  /*16d60*/  LOP3.LUT R25, R25, 0xffff, RZ, 0xc0, !PT ;  /* 0x0000ffff19197812 */ /* 0x000fe200078ec0ff */
[----:B------:R-:W-:Y:S01]  /*16d70*/  @!P5 FMUL R118, R118, 0.5 ;  /* 0x3f0000007676d820 */ /* 0x000fe20000400000 */
[----:B------:R-:W-:Y:S01]  /*16d80*/  F2FP.SATFINITE.E4M3.F32.PACK_AB_MERGE_C R28, RZ, R28, RZ ;  /* 0x0000001cff1c723e */ /* 0x000fe200048070ff */
[----:B------:R-:W-:Y:S01]  /*16d90*/  @!P3 FMUL R130, R130, 0.5 ;  /* 0x3f0000008282b820 */ /* 0x000fe20000400000 */
[----:B------:R-:W-:Y:S02]  /*16da0*/  F2FP.SATFINITE.E4M3.F32.PACK_AB_MERGE_C R29, RZ, R29, RZ ;  /* 0x0000001dff1d723e */ /* 0x000fe400048070ff */
[----:B------:R-:W-:Y:S01]  /*16db0*/  PRMT R86, R25, 0x7604, R24 ;  /* 0x0000760419567816 */ /* 0x000fe20000000018 */
[----:B------:R-:W-:Y:S01]  /*16dc0*/  FADD R24, R11, R62 ;  /* 0x0000003e0b187221 */ /* 0x000fe20000000000 */
[----:B------:R-:W-:Y:S01]  /*16dd0*/  LOP3.LUT R28, R28, 0xff, RZ, 0xc0, !PT ;  /* 0x000000ff1c1c7812 */ /* 0x000fe200078ec0ff */
[----:B------:R-:W-:Y:S01]  /*16de0*/  FADD R25, R31, R122 ;  /* 0x0000007a1f197221 */ /* 0x000fe20000000000 */
[----:B------:R-:W-:Y:S01]  /*16df0*/  LOP3.LUT R29, R29, 0xffff, RZ, 0xc0, !PT ;  /* 0x0000ffff1d1d7812 */ /* 0x000fe200078ec0ff */
[----:B------:R-:W-:Y:S01]  /*16e00*/  @!P6 FMUL R143, R143, 0.5 ;  /* 0x3f0000008f8fe820 */ /* 0x000fe20000400000 */
[----:B------:R-:W-:Y:S01]  /*16e10*/  @!P4 FMUL R131, R131, 0.5 ;  /* 0x3f0000008383c820 */ /* 0x000fe20000400000 */
[----:B------:R-:W1:Y:S01]  /*16e20*/  MUFU.EX2 R118, R118 ;  /* 0x0000007600767308 */ /* 0x000e620000000800 */
[----:B------:R-:W-:Y:S01]  /*16e30*/  PRMT R83, R29, 0x7604, R28 ;  /* 0x000076041d537816 */ /* 0x000fe2000000001c */
[----:B------:R-:W-:Y:S01]  /*16e40*/  FADD R24, R24, R25 ;  /* 0x0000001918187221 */ /* 0x000fe20000000000 */
[----:B------:R-:W-:-:S01]  /*16e50*/  FADD R25, R19, R106 ;  /* 0x0000006a13197221 */ /* 0x000fc20000000000 */
[----:B------:R-:W-:-:S04]  /*16e60*/  FADD R28, R47, R138 ;  /* 0x0000008a2f1c7221 */ /* 0x000fc80000000000 */
[----:B------:R-:W2:Y:S01]  /*16e70*/  MUFU.EX2 R130, R130 ;  /* 0x0000008200827308 */ /* 0x000ea20000000800 */
[----:B------:R-:W-:-:S01]  /*16e80*/  FADD R25, R25, R28 ;  /* 0x0000001c19197221 */ /* 0x000fc20000000000 */
[----:B------:R-:W-:-:S06]  /*16e90*/  FADD R28, R34, R123 ;  /* 0x0000007b221c7221 */ /* 0x000fcc0000000000 */
[----:B------:R-:W3:Y:S01]  /*16ea0*/  MUFU.EX2 R143, R143 ;  /* 0x0000008f008f7308 */ /* 0x000ee20000000800 */
        /* <DEDUP_REMOVED lines=15> */
[----:B---3--:R-:W-:Y:S01]  /*16fa0*/  @!P6 FMUL R143, R143, R143 ;  /* 0x0000008f8f8fe220 */ /* 0x008fe20000400000 */
[----:B------:R-:W-:Y:S01]  /*16fb0*/  FSETP.GEU.AND P6, PT, R134, -126, PT ;  /* 0xc2fc00008600780b */ /* 0x000fe20003fce000 */
[----:B----4-:R-:W-:Y:S01]  /*16fc0*/  @!P4 FMUL R131, R131, R131 ;  /* 0x000000838383c220 */ /* 0x010fe20000400000 */
        /* <DEDUP_REMOVED lines=20> */
[----:B------:R-:W3:Y:S01]  /*17110*/  MUFU.EX2 R134, R134 ;  /* 0x0000008600867308 */ /* 0x000ee20000000800 */
[----:B------:R-:W-:-:S07]  /*17120*/  FADD R70, R70, R71 ;  /* 0x0000004746467221 */ /* 0x000fce0000000000 */
[----:B------:R-:W4:Y:S01]  /*17130*/  MUFU.EX2 R150, R150 ;  /* 0x0000009600967308 */ /* 0x000f220000000800 */
        /* <DEDUP_REMOVED lines=13> */
[----:B---3--:R-:W-:Y:S01]  /*17210*/  @!P6 FMUL R134, R134, R134 ;  /* 0x000000868686e220 */ /* 0x008fe20000400000 */
[----:B------:R-:W-:Y:S01]  /*17220*/  FSETP.GEU.AND P5, PT, R87, -126, PT ;  /* 0xc2fc00005700780b */ /* 0x000fe20003fae000 */
[----:B----4-:R-:W-:Y:S01]  /*17230*/  @!P4 FMUL R150, R150, R150 ;  /* 0x000000969696c220 */ /* 0x010fe20000400000 */
        /* <DEDUP_REMOVED lines=13> */
[----:B------:R-:W-:Y:S01]  /*17310*/  F2FP.SATFINITE.E4M3.F32.PACK_AB_MERGE_C R32, RZ, R32, RZ ;  /* 0x00000020ff20723e */ /* 0x000fe200048070ff */
[----:B------:R-:W1:Y:S01]  /*17320*/  MUFU.EX2 R135, R135 ;  /* 0x0000008700877308 */ /* 0x000e620000000800 */
[----:B------:R-:W-:Y:S01]  /*17330*/  F2FP.SATFINITE.E4M3.F32.PACK_AB_MERGE_C R33, RZ, R33, RZ ;  /* 0x00000021ff21723e */ /* 0x000fe200048070ff */
[----:B------:R-:W-:Y:S01]  /*17340*/  FADD R74, R74, R75 ;  /* 0x0000004b4a4a7221 */ /* 0x000fe20000000000 */
[----:B------:R-:W-:-:S02]  /*17350*/  LOP3.LUT R32, R32, 0xff, RZ, 0xc0, !PT ;  /* 0x000000ff20207812 */ /* 0x000fc400078ec0ff */
[----:B------:R-:W-:Y:S02]  /*17360*/  LOP3.LUT R33, R33, 0xffff, RZ, 0xc0, !PT ;  /* 0x0000ffff21217812 */ /* 0x000fe400078ec0ff */
[----:B------:R-:W-:Y:S01]  /*17370*/  F2FP.SATFINITE.E4M3.F32.PACK_AB_MERGE_C R72, RZ, R72, RZ ;  /* 0x00000048ff48723e */ /* 0x000fe200048070ff */
[----:B------:R-:W2:Y:S01]  /*17380*/  MUFU.EX2 R87, R87 ;  /* 0x0000005700577308 */ /* 0x000ea20000000800 */
[----:B------:R-:W-:Y:S01]  /*17390*/  F2FP.SATFINITE.E4M3.F32.PACK_AB_MERGE_C R40, RZ, R40, RZ ;  /* 0x00000028ff28723e */ /* 0x000fe200048070ff */
[----:B------:R-:W-:Y:S01]  /*173a0*/  FADD R71, R71, R74 ;  /* 0x0000004a47477221 */ /* 0x000fe20000000000 */
[----:B------:R-:W-:Y:S02]  /*173b0*/  F2FP.SATFINITE.E4M3.F32.PACK_AB_MERGE_C R41, RZ, R41, RZ ;  /* 0x00000029ff29723e */ /* 0x000fe400048070ff */
[----:B------:R-:W-:Y:S01]  /*173c0*/  F2FP.SATFINITE.E4M3.F32.PACK_AB_MERGE_C R73, RZ, R73, RZ ;  /* 0x00000049ff49723e */ /* 0x000fe200048070ff */
[----:B------:R-:W-:-:S02]  /*173d0*/  FADD R74, R17, R102 ;  /* 0x00000066114a7221 */ /* 0x000fc40000000000 */
[----:B------:R-:W3:Y:S01]  /*173e0*/  MUFU.EX2 R119, R119 ;  /* 0x0000007700777308 */ /* 0x000ee20000000800 */
[----:B------:R-:W-:-:S01]  /*173f0*/  FADD R75, R43, R134 ;  /* 0x000000862b4b7221 */ /* 0x000fc20000000000 */
[----:B------:R-:W-:-:S02]  /*17400*/  PRMT R32, R33, 0x7604, R32 ;  /* 0x0000760421207816 */ /* 0x000fc40000000020 */
[----:B------:R-:W-:-:S04]  /*17410*/  LOP3.LUT R33, R72, 0xff, RZ, 0xc0, !PT ;  /* 0x000000ff48217812 */ /* 0x000fc800078ec0ff */
[----:B------:R-:W4:Y:S01]  /*17420*/  MUFU.EX2 R5, R5 ;  /* 0x0000000500057308 */ /* 0x000f220000000800 */
[----:B------:R-:W-:Y:S02]  /*17430*/  LOP3.LUT R40, R40, 0xff, RZ, 0xc0, !PT ;  /* 0x000000ff28287812 */ /* 0x000fe400078ec0ff */
[----:B------:R-:W-:Y:S02]  /*17440*/  LOP3.LUT R41, R41, 0xffff, RZ, 0xc0, !PT ;  /* 0x0000ffff29297812 */ /* 0x000fe400078ec0ff */
[----:B------:R-:W-:Y:S01]  /*17450*/  LOP3.LUT R72, R73, 0xffff, RZ, 0xc0, !PT ;  /* 0x0000ffff49487812 */ /* 0x000fe200078ec0ff */
[----:B------:R-:W-:Y:S01]  /*17460*/  FADD R74, R74, R75 ;  /* 0x0000004b4a4a7221 */ /* 0x000fe20000000000 */
[----:B------:R-:W-:Y:S02]  /*17470*/  F2FP.SATFINITE.E4M3.F32.PACK_AB_MERGE_C R48, RZ, R48, RZ ;  /* 0x00000030ff30723e */ /* 0x000fe400048070ff */
[----:B------:R-:W-:Y:S02]  /*17480*/  F2FP.SATFINITE.E4M3.F32.PACK_AB_MERGE_C R49, RZ, R49, RZ ;  /* 0x00000031ff31723e */ /* 0x000fe400048070ff */
[----:B------:R-:W-:-:S02]  /*17490*/  F2FP.SATFINITE.E4M3.F32.PACK_AB_MERGE_C R80, RZ, R80, RZ ;  /* 0x00000050ff50723e */ /* 0x000fc400048070ff */
[----:B------:R-:W-:Y:S01]  /*174a0*/  F2FP.SATFINITE.E4M3.F32.PACK_AB_MERGE_C R81, RZ, R81, RZ ;  /* 0x00000051ff51723e */ /* 0x000fe200048070ff */
[----:B------:R-:W-:-:S01]  /*174b0*/  FADD R75, R27, R118 ;  /* 0x000000761b4b7221 */ /* 0x000fc20000000000 */
[----:B------:R-:W-:Y:S01]  /*174c0*/  FADD R78, R59, R150 ;  /* 0x000000963b4e7221 */ /* 0x000fe20000000000 */
[----:B------:R-:W-:Y:S02]  /*174d0*/  PRMT R40, R41, 0x7604, R40 ;  /* 0x0000760429287816 */ /* 0x000fe40000000028 */
[----:B------:R-:W-:Y:S02]  /*174e0*/  PRMT R33, R72, 0x7604, R33 ;  /* 0x0000760448217816 */ /* 0x000fe40000000021 */
[----:B------:R-:W-:Y:S02]  /*174f0*/  LOP3.LUT R48, R48, 0xff, RZ, 0xc0, !PT ;  /* 0x000000ff30307812 */ /* 0x000fe400078ec0ff */
[----:B------:R-:W-:Y:S02]  /*17500*/  LOP3.LUT R49, R49, 0xffff, RZ, 0xc0, !PT ;  /* 0x0000ffff31317812 */ /* 0x000fe400078ec0ff */
[----:B------:R-:W-:-:S02]  /*17510*/  LOP3.LUT R41, R80, 0xff, RZ, 0xc0, !PT ;  /* 0x000000ff50297812 */ /* 0x000fc400078ec0ff */
[----:B------:R-:W-:Y:S01]  /*17520*/  LOP3.LUT R72, R81, 0xffff, RZ, 0xc0, !PT ;  /* 0x0000ffff51487812 */ /* 0x000fe200078ec0ff */
[----:B------:R-:W-:-:S01]  /*17530*/  FADD R75, R75, R78 ;  /* 0x0000004e4b4b7221 */ /* 0x000fc20000000000 */
[----:B------:R-:W-:Y:S02]  /*17540*/  F2FP.SATFINITE.E4M3.F32.PACK_AB_MERGE_C R60, RZ, R60, RZ ;  /* 0x0000003cff3c723e */ /* 0x000fe400048070ff */
[----:B------:R-:W-:Y:S02]  /*17550*/  F2FP.SATFINITE.E4M3.F32.PACK_AB_MERGE_C R61, RZ, R61, RZ ;  /* 0x0000003dff3d723e */ /* 0x000fe400048070ff */
[----:B------:R-:W-:Y:S02]  /*17560*/  F2FP.SATFINITE.E4M3.F32.PACK_AB_MERGE_C R88, RZ, R88, RZ ;  /* 0x00000058ff58723e */ /* 0x000fe400048070ff */
[----:B------:R-:W-:Y:S01]  /*17570*/  F2FP.SATFINITE.E4M3.F32.PACK_AB_MERGE_C R89, RZ, R89, RZ ;  /* 0x00000059ff59723e */ /* 0x000fe200048070ff */
[----:B-1----:R-:W-:Y:S01]  /*17580*/  @!P3 FMUL R135, R135, R135 ;  /* 0x000000878787b220 */ /* 0x002fe20000400000 */
[----:B------:R-:W-:-:S02]  /*17590*/  PRMT R48, R49, 0x7604, R48 ;  /* 0x0000760431307816 */ /* 0x000fc40000000030 */
[----:B------:R-:W-:Y:S01]  /*175a0*/  PRMT R41, R72, 0x7604, R41 ;  /* 0x0000760448297816 */ /* 0x000fe20000000029 */
[----:B------:R-:W-:-:S01]  /*175b0*/  FADD R74, R74, R75 ;  /* 0x0000004b4a4a7221 */ /* 0x000fc20000000000 */
[----:B------:R-:W-:Y:S02]  /*175c0*/  LOP3.LUT R60, R60, 0xff, RZ, 0xc0, !PT ;  /* 0x000000ff3c3c7812 */ /* 0x000fe400078ec0ff */
[----:B------:R-:W-:Y:S02]  /*175d0*/  LOP3.LUT R61, R61, 0xffff, RZ, 0xc0, !PT ;  /* 0x0000ffff3d3d7812 */ /* 0x000fe400078ec0ff */
[----:B------:R-:W-:Y:S02]  /*175e0*/  LOP3.LUT R49, R88, 0xff, RZ, 0xc0, !PT ;  /* 0x000000ff58317812 */ /* 0x000fe400078ec0ff */
[----:B------:R-:W-:Y:S01]  /*175f0*/  LOP3.LUT R72, R89, 0xffff, RZ, 0xc0, !PT ;  /* 0x0000ffff59487812 */ /* 0x000fe200078ec0ff */
[----:B------:R-:W-:Y:S01]  /*17600*/  FADD R75, R18, R103 ;  /* 0x00000067124b7221 */ /* 0x000fe20000000000 */
[----:B------:R-:W-:Y:S01]  /*17610*/  F2FP.SATFINITE.E4M3.F32.PACK_AB_MERGE_C R96, RZ, R96, RZ ;  /* 0x00000060ff60723e */ /* 0x000fe200048070ff */
[----:B------:R-:W-:Y:S01]  /*17620*/  FADD R78, R46, R135 ;  /* 0x000000872e4e7221 */ /* 0x000fe20000000000 */
[----:B------:R-:W-:Y:S01]  /*17630*/  F2FP.SATFINITE.E4M3.F32.PACK_AB_MERGE_C R97, RZ, R97, RZ ;  /* 0x00000061ff61723e */ /* 0x000fe200048070ff */
[----:B--2---:R-:W-:Y:S01]  /*17640*/  @!P5 FMUL R87, R87, R87 ;  /* 0x000000575757d220 */ /* 0x004fe20000400000 */
[----:B------:R-:W-:Y:S01]  /*17650*/  F2FP.SATFINITE.E4M3.F32.PACK_AB_MERGE_C R11, RZ, R11, RZ ;  /* 0x0000000bff0b723e */ /* 0x000fe200048070ff */
[----:B---3--:R-:W-:Y:S01]  /*17660*/  @!P6 FMUL R119, R119, R119 ;  /* 0x000000777777e220 */ /* 0x008fe20000400000 */
[----:B----4-:R-:W-:Y:S01]  /*17670*/  @!P4 FMUL R5, R5, R5 ;  /* 0x000000050505c220 */ /* 0x010fe20000400000 */
[----:B------:R-:W-:-:S02]  /*17680*/  F2FP.SATFINITE.E4M3.F32.PACK_AB_MERGE_C R36, RZ, R36, RZ ;  /* 0x00000024ff24723e */ /* 0x000fc400048070ff */
[----:B------:R-:W-:Y:S02]  /*17690*/  F2FP.SATFINITE.E4M3.F32.PACK_AB_MERGE_C R37, RZ, R37, RZ ;  /* 0x00000025ff25723e */ /* 0x000fe400048070ff */
[----:B------:R-:W-:Y:S02]  /*176a0*/  PRMT R60, R61, 0x7604, R60 ;  /* 0x000076043d3c7816 */ /* 0x000fe4000000003c */
[----:B------:R-:W-:Y:S01]  /*176b0*/  PRMT R49, R72, 0x7604, R49 ;  /* 0x0000760448317816 */ /* 0x000fe20000000031 */
[----:B------:R-:W-:Y:S01]  /*176c0*/  FADD R75, R75, R78 ;  /* 0x0000004e4b4b7221 */ /* 0x000fe20000000000 */
[----:B------:R-:W-:Y:S02]  /*176d0*/  LOP3.LUT R61, R96, 0xff, RZ, 0xc0, !PT ;  /* 0x000000ff603d7812 */ /* 0x000fe400078ec0ff */
[----:B------:R-:W-:Y:S01]  /*176e0*/  LOP3.LUT R72, R97, 0xffff, RZ, 0xc0, !PT ;  /* 0x0000ffff61487812 */ /* 0x000fe200078ec0ff */
[----:B------:R-:W-:-:S01]  /*176f0*/  FADD R78, R30, R119 ;  /* 0x000000771e4e7221 */ /* 0x000fc20000000000 */
[----:B------:R-:W-:Y:S01]  /*17700*/  F2FP.SATFINITE.E4M3.F32.PACK_AB_MERGE_C R108, RZ, R108, RZ ;  /* 0x0000006cff6c723e */ /* 0x000fe200048070ff */
[----:B------:R-:W-:-:S01]  /*17710*/  FADD R79, R87, R5 ;  /* 0x00000005574f7221 */ /* 0x000fc20000000000 */
[----:B------:R-:W-:Y:S01]  /*17720*/  F2FP.SATFINITE.E4M3.F32.PACK_AB_MERGE_C R109, RZ, R109, RZ ;  /* 0x0000006dff6d723e */ /* 0x000fe200048070ff */
        /* <DEDUP_REMOVED lines=8> */
[----:B------:R-:W-:Y:S01]  /*177b0*/  PRMT R61, R72, 0x7604, R61 ;  /* 0x00007604483d7816 */ /* 0x000fe2000000003d */
[----:B------:R-:W-:Y:S01]  /*177c0*/  FADD R78, R78, R79 ;  /* 0x0000004f4e4e7221 */ /* 0x000fe20000000000 */
[----:B------:R-:W-:Y:S02]  /*177d0*/  LOP3.LUT R72, R108, 0xff, RZ, 0xc0, !PT ;  /* 0x000000ff6c487812 */ /* 0x000fe400078ec0ff */
[----:B------:R-:W-:Y:S02]  /*177e0*/  LOP3.LUT R109, R109, 0xffff, RZ, 0xc0, !PT ;  /* 0x0000ffff6d6d7812 */ /* 0x000fe400078ec0ff */
[----:B------:R-:W-:Y:S02]  /*177f0*/  PRMT R36, R37, 0x7604, R36 ;  /* 0x0000760425247816 */ /* 0x000fe40000000024 */
[----:B------:R-:W-:Y:S02]  /*17800*/  F2FP.SATFINITE.E4M3.F32.PACK_AB_MERGE_C R52, RZ, R52, RZ ;  /* 0x00000034ff34723e */ /* 0x000fe400048070ff */
[----:B------:R-:W-:-:S02]  /*17810*/  F2FP.SATFINITE.E4M3.F32.PACK_AB_MERGE_C R53, RZ, R53, RZ ;  /* 0x00000035ff35723e */ /* 0x000fc400048070ff */
[----:B------:R-:W-:Y:S02]  /*17820*/  LOP3.LUT R37, R68, 0xff, RZ, 0xc0, !PT ;  /* 0x000000ff44257812 */ /* 0x000fe400078ec0ff */
[----:B------:R-:W-:Y:S02]  /*17830*/  F2FP.SATFINITE.E4M3.F32.PACK_AB_MERGE_C R124, RZ, R124, RZ ;  /* 0x0000007cff7c723e */ /* 0x000fe400048070ff */
[----:B------:R-:W-:Y:S02]  /*17840*/  F2FP.SATFINITE.E4M3.F32.PACK_AB_MERGE_C R125, RZ, R125, RZ ;  /* 0x0000007dff7d723e */ /* 0x000fe400048070ff */
[----:B------:R-:W-:Y:S01]  /*17850*/  LOP3.LUT R86, R86, 0xff0000, R11, 0xf8, !PT ;  /* 0x00ff000056567812 */ /* 0x000fe200078ef80b */
[----:B------:R-:W-:Y:S01]  /*17860*/  IMAD.U32 R11, R110, 0x10000, RZ ;  /* 0x000100006e0b7824 */ /* 0x000fe200078e00ff */
[----:B------:R-:W-:Y:S02]  /*17870*/  LOP3.LUT R44, R44, 0xff, RZ, 0xc0, !PT ;  /* 0x000000ff2c2c7812 */ /* 0x000fe400078ec0ff */
[----:B------:R-:W-:-:S02]  /*17880*/  LOP3.LUT R45, R45, 0xffff, RZ, 0xc0, !PT ;  /* 0x0000ffff2d2d7812 */ /* 0x000fc400078ec0ff */
[----:B------:R-:W-:Y:S01]  /*17890*/  LOP3.LUT R68, R69, 0xffff, RZ, 0xc0, !PT ;  /* 0x0000ffff45447812 */ /* 0x000fe200078ec0ff */
[----:B------:R-:W-:Y:S01]  /*178a0*/  FADD R75, R75, R78 ;  /* 0x0000004e4b4b7221 */ /* 0x000fe20000000000 */
[----:B------:R-:W-:Y:S02]  /*178b0*/  F2FP.SATFINITE.E4M3.F32.PACK_AB_MERGE_C R76, RZ, R76, RZ ;  /* 0x0000004cff4c723e */ /* 0x000fe400048070ff */
[----:B------:R-:W-:Y:S02]  /*178c0*/  F2FP.SATFINITE.E4M3.F32.PACK_AB_MERGE_C R77, RZ, R77, RZ ;  /* 0x0000004dff4d723e */ /* 0x000fe400048070ff */
[----:B------:R-:W-:Y:S02]  /*178d0*/  PRMT R72, R109, 0x7604, R72 ;  /* 0x000076046d487816 */ /* 0x000fe40000000048 */
[----:B------:R-:W-:Y:S02]  /*178e0*/  F2FP.SATFINITE.E4M3.F32.PACK_AB_MERGE_C R126, RZ, R126, RZ ;  /* 0x0000007eff7e723e */ /* 0x000fe400048070ff */
[----:B------:R-:W-:-:S02]  /*178f0*/  LOP3.LUT R52, R52, 0xff, RZ, 0xc0, !PT ;  /* 0x000000ff34347812 */ /* 0x000fc400078ec0ff */
[----:B------:R-:W-:Y:S02]  /*17900*/  LOP3.LUT R53, R53, 0xffff, RZ, 0xc0, !PT ;  /* 0x0000ffff35357812 */ /* 0x000fe400078ec0ff */
[----:B------:R-:W-:Y:S02]  /*17910*/  LOP3.LUT R78, R124, 0xff, RZ, 0xc0, !PT ;  /* 0x000000ff7c4e7812 */ /* 0x000fe400078ec0ff */
[----:B------:R-:W-:Y:S02]  /*17920*/  LOP3.LUT R125, R125, 0xffff, RZ, 0xc0, !PT ;  /* 0x0000ffff7d7d7812 */ /* 0x000fe400078ec0ff */
[----:B------:R-:W-:Y:S02]  /*17930*/  PRMT R44, R45, 0x7604, R44 ;  /* 0x000076042d2c7816 */ /* 0x000fe4000000002c */
[----:B------:R-:W-:Y:S02]  /*17940*/  PRMT R37, R68, 0x7604, R37 ;  /* 0x0000760444257816 */ /* 0x000fe40000000025 */
[----:B------:R-:W-:-:S02]  /*17950*/  F2FP.SATFINITE.E4M3.F32.PACK_AB_MERGE_C R84, RZ, R84, RZ ;  /* 0x00000054ff54723e */ /* 0x000fc400048070ff */
[----:B------:R-:W-:Y:S02]  /*17960*/  LOP3.LUT R45, R76, 0xff, RZ, 0xc0, !PT ;  /* 0x000000ff4c2d7812 */ /* 0x000fe400078ec0ff */
[----:B------:R-:W-:Y:S02]  /*17970*/  LOP3.LUT R68, R77, 0xffff, RZ, 0xc0, !PT ;  /* 0x0000ffff4d447812 */ /* 0x000fe400078ec0ff */
[----:B------:R-:W-:Y:S02]  /*17980*/  F2FP.SATFINITE.E4M3.F32.PACK_AB_MERGE_C R136, RZ, R136, RZ ;  /* 0x00000088ff88723e */ /* 0x000fe400048070ff */
[----:B------:R-:W-:Y:S02]  /*17990*/  F2FP.SATFINITE.E4M3.F32.PACK_AB_MERGE_C R137, RZ, R137, RZ ;  /* 0x00000089ff89723e */ /* 0x000fe400048070ff */
[----:B------:R-:W-:Y:S01]  /*179a0*/  LOP3.LUT R72, R72, 0xff0000, R11, 0xf8, !PT ;  /* 0x00ff000048487812 */ /* 0x000fe200078ef80b */
[----:B------:R-:W-:Y:S01]  /*179b0*/  IMAD.U32 R11, R126, 0x10000, RZ ;  /* 0x000100007e0b7824 */ /* 0x000fe200078e00ff */
[----:B------:R-:W-:-:S02]  /*179c0*/  F2FP.SATFINITE.E4M3.F32.PACK_AB_MERGE_C R85, RZ, R85, RZ ;  /* 0x00000055ff55723e */ /* 0x000fc400048070ff */
[----:B------:R-:W-:Y:S02]  /*179d0*/  PRMT R52, R53, 0x7604, R52 ;  /* 0x0000760435347816 */ /* 0x000fe40000000034 */
[----:B------:R-:W-:Y:S02]  /*179e0*/  PRMT R78, R125, 0x7604, R78 ;  /* 0x000076047d4e7816 */ /* 0x000fe4000000004e */
[----:B------:R-:W-:Y:S02]  /*179f0*/  F2FP.SATFINITE.E4M3.F32.PACK_AB_MERGE_C R138, RZ, R138, RZ ;  /* 0x0000008aff8a723e */ /* 0x000fe400048070ff */
[----:B------:R-:W-:Y:S02]  /*17a00*/  LOP3.LUT R53, R84, 0xff, RZ, 0xc0, !PT ;  /* 0x000000ff54357812 */ /* 0x000fe400078ec0ff */
[----:B------:R-:W-:Y:S02]  /*17a10*/  PRMT R45, R68, 0x7604, R45 ;  /* 0x00007604442d7816 */ /* 0x000fe4000000002d */
[----:B------:R-:W-:-:S02]  /*17a20*/  LOP3.LUT R84, R136, 0xff, RZ, 0xc0, !PT ;  /* 0x000000ff88547812 */ /* 0x000fc400078ec0ff */
[----:B------:R-:W-:Y:S01]  /*17a30*/  LOP3.LUT R137, R137, 0xffff, RZ, 0xc0, !PT ;  /* 0x0000ffff89897812 */ /* 0x000fe200078ec0ff */
[----:B------:R-:W-:Y:S01]  /*17a40*/  FMUL R82, R82, UR7 ;  /* 0x0000000752527c20 */ /* 0x000fe20008400000 */
[----:B------:R-:W-:Y:S02]  /*17a50*/  LOP3.LUT R68, R85, 0xffff, RZ, 0xc0, !PT ;  /* 0x0000ffff55447812 */ /* 0x000fe400078ec0ff */
[----:B------:R-:W-:Y:S02]  /*17a60*/  F2FP.SATFINITE.E4M3.F32.PACK_AB_MERGE_C R140, RZ, R140, RZ ;  /* 0x0000008cff8c723e */ /* 0x000fe400048070ff */
[----:B------:R-:W-:Y:S02]  /*17a70*/  F2FP.SATFINITE.E4M3.F32.PACK_AB_MERGE_C R141, RZ, R141, RZ ;  /* 0x0000008dff8d723e */ /* 0x000fe400048070ff */
[----:B------:R-:W-:Y:S02]  /*17a80*/  F2FP.SATFINITE.E4M3.F32.PACK_AB_MERGE_C R148, RZ, R148, RZ ;  /* 0x00000094ff94723e */ /* 0x000fe400048070ff */
[----:B------:R-:W-:-:S02]  /*17a90*/  F2FP.SATFINITE.E4M3.F32.PACK_AB_MERGE_C R85, RZ, R8, RZ ;  /* 0x00000008ff55723e */ /* 0x000fc400048070ff */
[----:B------:R-:W-:Y:S01]  /*17aa0*/  LOP3.LUT R78, R78, 0xff0000, R11, 0xf8, !PT ;  /* 0x00ff00004e4e7812 */ /* 0x000fe200078ef80b */
[----:B------:R-:W-:Y:S01]  /*17ab0*/  IMAD.U32 R11, R138, 0x10000, RZ ;  /* 0x000100008a0b7824 */ /* 0x000fe200078e00ff */
[----:B------:R-:W-:Y:S02]  /*17ac0*/  PRMT R84, R137, 0x7604, R84 ;  /* 0x0000760489547816 */ /* 0x000fe40000000054 */
[----:B------:R-:W-:Y:S02]  /*17ad0*/  F2FP.SATFINITE.E4M3.F32.PACK_AB_MERGE_C R150, RZ, R150, RZ ;  /* 0x00000096ff96723e */ /* 0x000fe400048070ff */
[----:B------:R-:W-:Y:S02]  /*17ae0*/  LOP3.LUT R81, R140, 0xff, RZ, 0xc0, !PT ;  /* 0x000000ff8c517812 */ /* 0x000fe400078ec0ff */
[----:B------:R-:W-:Y:S02]  /*17af0*/  LOP3.LUT R8, R141, 0xffff, RZ, 0xc0, !PT ;  /* 0x0000ffff8d087812 */ /* 0x000fe400078ec0ff */
[----:B------:R-:W-:-:S02]  /*17b00*/  LOP3.LUT R148, R148, 0xff, RZ, 0xc0, !PT ;  /* 0x000000ff94947812 */ /* 0x000fc400078ec0ff */
[----:B------:R-:W-:Y:S02]  /*17b10*/  LOP3.LUT R85, R85, 0xffff, RZ, 0xc0, !PT ;  /* 0x0000ffff55557812 */ /* 0x000fe400078ec0ff */
[----:B------:R-:W-:Y:S02]  /*17b20*/  F2FP.SATFINITE.E4M3.F32.PACK_AB_MERGE_C R12, RZ, R12, RZ ;  /* 0x0000000cff0c723e */ /* 0x000fe400048070ff */
[----:B------:R-:W-:Y:S02]  /*17b30*/  FSETP.GEU.AND P3, PT, R82, -126, PT ;  /* 0xc2fc00005200780b */ /* 0x000fe40003f6e000 */
[----:B------:R-:W-:Y:S01]  /*17b40*/  LOP3.LUT R84, R84, 0xff0000, R11, 0xf8, !PT ;  /* 0x00ff000054547812 */ /* 0x000fe200078ef80b */
[----:B------:R-:W-:Y:S01]  /*17b50*/  IMAD.U32 R11, R150, 0x10000, RZ ;  /* 0x00010000960b7824 */ /* 0x000fe200078e00ff */
[----:B------:R-:W-:Y:S02]  /*17b60*/  PRMT R81, R8, 0x7604, R81 ;  /* 0x0000760408517816 */ /* 0x000fe40000000051 */
[----:B------:R-:W-:-:S02]  /*17b70*/  F2FP.SATFINITE.E4M3.F32.PACK_AB_MERGE_C R5, RZ, R5, RZ ;  /* 0x00000005ff05723e */ /* 0x000fc400048070ff */
[----:B------:R-:W-:Y:S02]  /*17b80*/  PRMT R8, R85, 0x7604, R148 ;  /* 0x0000760455087816 */ /* 0x000fe40000000094 */
[----:B------:R-:W-:Y:S02]  /*17b90*/  LOP3.LUT R12, R12, 0xffff, RZ, 0xc0, !PT ;  /* 0x0000ffff0c0c7812 */ /* 0x000fe400078ec0ff */
[----:B------:R-:W-:Y:S02]  /*17ba0*/  F2FP.SATFINITE.E4M3.F32.PACK_AB_MERGE_C R16, RZ, R16, RZ ;  /* 0x00000010ff10723e */ /* 0x000fe400048070ff */
[----:B------:R-:W-:Y:S02]  /*17bb0*/  F2FP.SATFINITE.E4M3.F32.PACK_AB_MERGE_C R9, RZ, R9, RZ ;  /* 0x00000009ff09723e */ /* 0x000fe400048070ff */
[----:B------:R-:W-:Y:S02]  /*17bc0*/  LOP3.LUT R5, R5, 0xffff, RZ, 0xc0, !PT ;  /* 0x0000ffff05057812 */ /* 0x000fe400078ec0ff */
[----:B------:R-:W-:Y:S01]  /*17bd0*/  LOP3.LUT R8, R8, 0xff0000, R11, 0xf8, !PT ;  /* 0x00ff000008087812 */ /* 0x000fe200078ef80b */
[----:B------:R-:W-:Y:S01]  /*17be0*/  IMAD.SHL.U32 R11, R12, 0x1000000, RZ ;  /* 0x010000000c0b7824 */ /* 0x000fe200078e00ff */
[----:B------:R-:W-:Y:S01]  /*17bf0*/  LOP3.LUT R16, R16, 0xffff, RZ, 0xc0, !PT ;  /* 0x0000ffff10107812 */ /* 0x000fe200078ec0ff */
[----:B------:R-:W-:Y:S01]  /*17c00*/  IMAD.SHL.U32 R5, R5, 0x1000000, RZ ;  /* 0x0100000005057824 */ /* 0x000fe200078e00ff */
[----:B------:R-:W-:Y:S01]  /*17c10*/  LOP3.LUT R9, R9, 0xffff, RZ, 0xc0, !PT ;  /* 0x0000ffff09097812 */ /* 0x000fe200078ec0ff */
[----:B------:R-:W-:Y:S01]  /*17c20*/  @!P3 FMUL R82, R82, 0.5 ;  /* 0x3f0000005252b820 */ /* 0x000fe20000400000 */
[----:B------:R-:W-:Y:S01]  /*17c30*/  LOP3.LUT R86, R86, R11, RZ, 0xfc, !PT ;  /* 0x0000000b56567212 */ /* 0x000fe200078efcff */
[----:B------:R-:W-:-:S02]  /*17c40*/  IMAD.SHL.U32 R11, R16, 0x1000000, RZ ;  /* 0x01000000100b7824 */ /* 0x000fc400078e00ff */
[----:B------:R-:W-:Y:S01]  /*17c50*/  IMAD.SHL.U32 R16, R9, 0x1000000, RZ ;  /* 0x0100000009107824 */ /* 0x000fe200078e00ff */
[----:B------:R-:W-:Y:S02]  /*17c60*/  LOP3.LUT R9, R8, R5, RZ, 0xfc, !PT ;  /* 0x0000000508097212 */ /* 0x000fe400078efcff */
[----:B------:R-:W1:Y:S01]  /*17c70*/  MUFU.EX2 R5, R82 ;  /* 0x0000005200057308 */ /* 0x000e620000000800 */
[----:B------:R2:W-:Y:S04]  /*17c80*/  STL [R1+0x164], R208 ;  /* 0x000164d001007387 */ /* 0x0005e80000100800 */
[----:B------:R2:W-:Y:S04]  /*17c90*/  STL [R1+0x170], R207 ;  /* 0x000170cf01007387 */ /* 0x0005e80000100800 */
[----:B------:R2:W-:Y:S01]  /*17ca0*/  STL [R1+0x174], R206 ;  /* 0x000174ce01007387 */ /* 0x0005e20000100800 */
[----:B-1----:R-:W-:-:S04]  /*17cb0*/  @!P3 FMUL R5, R5, R5 ;  /* 0x000000050505b220 */ /* 0x002fc80000400000 */
[-C--:B------:R-:W-:Y:S01]  /*17cc0*/  FMUL R149, R149, R5.reuse ;  /* 0x0000000595957220 */ /* 0x080fe20000400000 */
[-C--:B------:R-:W-:Y:S01]  /*17cd0*/  FMUL R205, R205, R5.reuse ;  /* 0x00000005cdcd7220 */ /* 0x080fe20000400000 */
[-C--:B------:R-:W-:Y:S01]  /*17ce0*/  FMUL R204, R204, R5.reuse ;  /* 0x00000005cccc7220 */ /* 0x080fe20000400000 */
[-C--:B------:R-:W-:Y:S01]  /*17cf0*/  FMUL R203, R203, R5.reuse ;  /* 0x00000005cbcb7220 */ /* 0x080fe20000400000 */
[-C--:B------:R-:W-:Y:S01]  /*17d00*/  FMUL R202, R202, R5.reuse ;  /* 0x00000005caca7220 */ /* 0x080fe20000400000 */
[----:B------:R2:W-:Y:S01]  /*17d10*/  STL [R1+0x8], R149 ;  /* 0x0000089501007387 */ /* 0x0005e20000100800 */
[-C--:B------:R-:W-:Y:S01]  /*17d20*/  FMUL R201, R201, R5.reuse ;  /* 0x00000005c9c97220 */ /* 0x080fe20000400000 */
[-C--:B------:R-:W-:Y:S01]  /*17d30*/  FMUL R200, R200, R5.reuse ;  /* 0x00000005c8c87220 */ /* 0x080fe20000400000 */
[-C--:B------:R-:W-:Y:S01]  /*17d40*/  FMUL R199, R199, R5.reuse ;  /* 0x00000005c7c77220 */ /* 0x080fe20000400000 */
[----:B------:R2:W-:Y:S01]  /*17d50*/  STL [R1+0xc], R205 ;  /* 0x00000ccd01007387 */ /* 0x0005e20000100800 */
[-C--:B------:R-:W-:Y:S01]  /*17d60*/  FMUL R198, R198, R5.reuse ;  /* 0x00000005c6c67220 */ /* 0x080fe20000400000 */
[----:B------:R-:W-:-:S02]  /*17d70*/  FMUL R197, R197, R5 ;  /* 0x00000005c5c57220 */ /* 0x000fc40000400000 */
[----:B------:R2:W-:Y:S01]  /*17d80*/  STL [R1+0x18], R204 ;  /* 0x000018cc01007387 */ /* 0x0005e20000100800 */
[----:B------:R-:W-:-:S03]  /*17d90*/  FMUL R196, R196, R5 ;  /* 0x00000005c4c47220 */ /* 0x000fc60000400000 */
        /* <DEDUP_REMOVED lines=11> */
[----:B------:R-:W-:Y:S01]  /*17e50*/  F2FP.SATFINITE.E4M3.F32.PACK_AB_MERGE_C R17, RZ, R17, RZ ;  /* 0x00000011ff11723e */ /* 0x000fe200048070ff */
[-C--:B------:R-:W-:Y:S02]  /*17e60*/  FMUL R190, R190, R5.reuse ;  /* 0x00000005bebe7220 */ /* 0x080fe40000400000 */
[----:B------:R2:W-:Y:S01]  /*17e70*/  STL [R1+0x4c], R197 ;  /* 0x00004cc501007387 */ /* 0x0005e20000100800 */
[----:B------:R-:W-:-:S03]  /*17e80*/  FMUL R189, R189, R5 ;  /* 0x00000005bdbd7220 */ /* 0x000fc60000400000 */
[----:B------:R2:W-:Y:S01]  /*17e90*/  STL [R1+0x58], R196 ;  /* 0x000058c401007387 */ /* 0x0005e20000100800 */
[----:B------:R-:W-:Y:S01]  /*17ea0*/  F2FP.SATFINITE.E4M3.F32.PACK_AB_MERGE_C R30, RZ, R30, RZ ;  /* 0x0000001eff1e723e */ /* 0x000fe200048070ff */
[-C--:B------:R-:W-:Y:S02]  /*17eb0*/  FMUL R188, R188, R5.reuse ;  /* 0x00000005bcbc7220 */ /* 0x080fe40000400000 */
[----:B------:R2:W-:Y:S01]  /*17ec0*/  STL [R1+0x5c], R195 ;  /* 0x00005cc301007387 */ /* 0x0005e20000100800 */
[----:B------:R-:W-:Y:S01]  /*17ed0*/  F2FP.SATFINITE.E4M3.F32.PACK_AB_MERGE_C R142, RZ, R142, RZ ;  /* 0x0000008eff8e723e */ /* 0x000fe200048070ff */
[----:B------:R-:W-:Y:S02]  /*17ee0*/  FMUL R187, R187, R5 ;  /* 0x00000005bbbb7220 */ /* 0x000fe40000400000 */
[----:B------:R2:W-:Y:S01]  /*17ef0*/  STL [R1+0x68], R194 ;  /* 0x000068c201007387 */ /* 0x0005e20000100800 */
[----:B------:R-:W-:Y:S01]  /*17f00*/  F2FP.SATFINITE.E4M3.F32.PACK_AB_MERGE_C R143, RZ, R143, RZ ;  /* 0x0000008fff8f723e */ /* 0x000fe200048070ff */
[----:B------:R-:W-:-:S02]  /*17f10*/  FMUL R186, R186, R5 ;  /* 0x00000005baba7220 */ /* 0x000fc40000400000 */
[----:B------:R2:W-:Y:S01]  /*17f20*/  STL [R1+0x6c], R193 ;  /* 0x00006cc101007387 */ /* 0x0005e20000100800 */
[----:B------:R-:W-:Y:S02]  /*17f30*/  IMAD.U32 R17, R17, 0x10000, RZ ;  /* 0x0001000011117824 */ /* 0x000fe400078e00ff */
[-C--:B------:R-:W-:Y:S01]  /*17f40*/  FMUL R185, R185, R5.reuse ;  /* 0x00000005b9b97220 */ /* 0x080fe20000400000 */
[----:B------:R2:W-:Y:S01]  /*17f50*/  STL [R1+0x78], R192 ;  /* 0x000078c001007387 */ /* 0x0005e20000100800 */
[----:B------:R-:W-:Y:S01]  /*17f60*/  LOP3.LUT R30, R30, 0xffff, RZ, 0xc0, !PT ;  /* 0x0000ffff1e1e7812 */ /* 0x000fe200078ec0ff */
[-C--:B------:R-:W-:Y:S02]  /*17f70*/  FMUL R184, R184, R5.reuse ;  /* 0x00000005b8b87220 */ /* 0x080fe40000400000 */
[----:B------:R2:W-:Y:S01]  /*17f80*/  STL [R1+0x7c], R191 ;  /* 0x00007cbf01007387 */ /* 0x0005e20000100800 */
[----:B------:R-:W-:Y:S01]  /*17f90*/  LOP3.LUT R143, R143, 0xffff, RZ, 0xc0, !PT ;  /* 0x0000ffff8f8f7812 */ /* 0x000fe200078ec0ff */
[----:B------:R-:W-:-:S02]  /*17fa0*/  FMUL R183, R183, R5 ;  /* 0x00000005b7b77220 */ /* 0x000fc40000400000 */
[----:B------:R2:W-:Y:S01]  /*17fb0*/  STL [R1+0x88], R190 ;  /* 0x000088be01007387 */ /* 0x0005e20000100800 */
[----:B------:R-:W-:Y:S02]  /*17fc0*/  IMAD.U32 R142, R142, 0x10000, RZ ;  /* 0x000100008e8e7824 */ /* 0x000fe400078e00ff */
[-C--:B------:R-:W-:Y:S01]  /*17fd0*/  FMUL R182, R182, R5.reuse ;  /* 0x00000005b6b67220 */ /* 0x080fe20000400000 */
[----:B------:R2:W-:Y:S01]  /*17fe0*/  STL [R1+0x8c], R189 ;  /* 0x00008cbd01007387 */ /* 0x0005e20000100800 */
[----:B------:R-:W-:-:S03]  /*17ff0*/  FMUL R181, R181, R5 ;  /* 0x00000005b5b57220 */ /* 0x000fc60000400000 */
[----:B------:R2:W-:Y:S01]  /*18000*/  STL [R1+0x98], R188 ;  /* 0x000098bc01007387 */ /* 0x0005e20000100800 */
[----:B------:R-:W-:Y:S01]  /*18010*/  LOP3.LUT R36, R36, 0xff0000, R17, 0xf8, !PT ;  /* 0x00ff000024247812 */ /* 0x000fe200078ef811 */
[-C--:B------:R-:W-:Y:S02]  /*18020*/  FMUL R180, R180, R5.reuse ;  /* 0x00000005b4b47220 */ /* 0x080fe40000400000 */
[----:B------:R2:W-:Y:S01]  /*18030*/  STL [R1+0x9c], R187 ;  /* 0x00009cbb01007387 */ /* 0x0005e20000100800 */
[----:B------:R-:W-:Y:S02]  /*18040*/  IMAD.SHL.U32 R17, R30, 0x1000000, RZ ;  /* 0x010000001e117824 */ /* 0x000fe400078e00ff */
[-C--:B------:R-:W-:Y:S01]  /*18050*/  FMUL R179, R179, R5.reuse ;  /* 0x00000005b3b37220 */ /* 0x080fe20000400000 */
[----:B------:R2:W-:Y:S01]  /*18060*/  STL [R1+0xa8], R186 ;  /* 0x0000a8ba01007387 */ /* 0x0005e20000100800 */
[----:B------:R-:W-:Y:S02]  /*18070*/  IMAD.SHL.U32 R30, R143, 0x1000000, RZ ;  /* 0x010000008f1e7824 */ /* 0x000fe400078e00ff */
[----:B------:R-:W-:Y:S01]  /*18080*/  FMUL R178, R178, R5 ;  /* 0x00000005b2b27220 */ /* 0x000fe20000400000 */
[----:B------:R2:W-:Y:S01]  /*18090*/  STL [R1+0xac], R185 ;  /* 0x0000acb901007387 */ /* 0x0005e20000100800 */
[----:B------:R-:W-:-:S03]  /*180a0*/  LOP3.LUT R81, R81, 0xff0000, R142, 0xf8, !PT ;  /* 0x00ff000051517812 */ /* 0x000fc600078ef88e */
[----:B------:R2:W-:Y:S04]  /*180b0*/  STL [R1+0xb8], R184 ;  /* 0x0000b8b801007387 */ /* 0x0005e80000100800 */
[----:B------:R2:W-:Y:S04]  /*180c0*/  STL [R1+0xbc], R183 ;  /* 0x0000bcb701007387 */ /* 0x0005e80000100800 */
[----:B------:R2:W-:Y:S01]  /*180d0*/  STL [R1+0xc8], R182 ;  /* 0x0000c8b601007387 */ /* 0x0005e20000100800 */
[----:B------:R-:W-:-:S03]  /*180e0*/  LOP3.LUT R81, R81, R30, RZ, 0xfc, !PT ;  /* 0x0000001e51517212 */ /* 0x000fc600078efcff */
[----:B------:R2:W-:Y:S04]  /*180f0*/  STL [R1+0xcc], R181 ;  /* 0x0000ccb501007387 */ /* 0x0005e80000100800 */
[----:B------:R2:W-:Y:S04]  /*18100*/  STL [R1+0xd8], R180 ;  /* 0x0000d8b401007387 */ /* 0x0005e80000100800 */
[----:B------:R2:W-:Y:S04]  /*18110*/  STL [R1+0xdc], R179 ;  /* 0x0000dcb301007387 */ /* 0x0005e80000100800 */
[----:B------:R2:W-:Y:S04]  /*18120*/  STL [R1+0xe8], R178 ;  /* 0x0000e8b201007387 */ /* 0x0005e80000100800 */
[----:B------:R-:W3:Y:S01]  /*18130*/  LDL.LU R30, [R1+0x108] ;  /* 0x00010800011e7983 */ /* 0x000ee20000300800 */
[----:B------:R-:W-:-:S02]  /*18140*/  F2FP.SATFINITE.E4M3.F32.PACK_AB_MERGE_C R64, RZ, R64, RZ ;  /* 0x00000040ff40723e */ /* 0x000fc400048070ff */
[----:B------:R-:W-:Y:S02]  /*18150*/  F2FP.SATFINITE.E4M3.F32.PACK_AB_MERGE_C R65, RZ, R65, RZ ;  /* 0x00000041ff41723e */ /* 0x000fe400048070ff */
[----:B------:R-:W-:Y:S02]  /*18160*/  F2FP.SATFINITE.E4M3.F32.PACK_AB_MERGE_C R56, RZ, R56, RZ ;  /* 0x00000038ff38723e */ /* 0x000fe400048070ff */
[----:B------:R-:W-:Y:S02]  /*18170*/  F2FP.SATFINITE.E4M3.F32.PACK_AB_MERGE_C R57, RZ, R57, RZ ;  /* 0x00000039ff39723e */ /* 0x000fe400048070ff */
[----:B------:R-:W-:Y:S02]  /*18180*/  LOP3.LUT R64, R64, 0xff, RZ, 0xc0, !PT ;  /* 0x000000ff40407812 */ /* 0x000fe400078ec0ff */
[----:B------:R-:W-:Y:S02]  /*18190*/  LOP3.LUT R65, R65, 0xffff, RZ, 0xc0, !PT ;  /* 0x0000ffff41417812 */ /* 0x000fe400078ec0ff */
[----:B------:R-:W-:-:S02]  /*181a0*/  LOP3.LUT R56, R56, 0xff, RZ, 0xc0, !PT ;  /* 0x000000ff38387812 */ /* 0x000fc400078ec0ff */
[----:B------:R-:W-:Y:S02]  /*181b0*/  LOP3.LUT R57, R57, 0xffff, RZ, 0xc0, !PT ;  /* 0x0000ffff39397812 */ /* 0x000fe400078ec0ff */
[----:B------:R-:W-:Y:S02]  /*181c0*/  F2FP.SATFINITE.E4M3.F32.PACK_AB_MERGE_C R92, RZ, R92, RZ ;  /* 0x0000005cff5c723e */ /* 0x000fe400048070ff */
[----:B------:R-:W-:Y:S02]  /*181d0*/  F2FP.SATFINITE.E4M3.F32.PACK_AB_MERGE_C R93, RZ, R93, RZ ;  /* 0x0000005dff5d723e */ /* 0x000fe400048070ff */
[----:B------:R-:W-:Y:S02]  /*181e0*/  F2FP.SATFINITE.E4M3.F32.PACK_AB_MERGE_C R100, RZ, R100, RZ ;  /* 0x00000064ff64723e */ /* 0x000fe400048070ff */
[----:B------:R-:W-:Y:S02]  /*181f0*/  F2FP.SATFINITE.E4M3.F32.PACK_AB_MERGE_C R101, RZ, R101, RZ ;  /* 0x00000065ff65723e */ /* 0x000fe400048070ff */
[----:B------:R-:W-:-:S02]  /*18200*/  PRMT R64, R65, 0x7604, R64 ;  /* 0x0000760441407816 */ /* 0x000fc40000000040 */
[----:B------:R-:W-:Y:S02]  /*18210*/  PRMT R53, R68, 0x7604, R53 ;  /* 0x0000760444357816 */ /* 0x000fe40000000035 */
[----:B------:R-:W-:Y:S02]  /*18220*/  PRMT R56, R57, 0x7604, R56 ;  /* 0x0000760439387816 */ /* 0x000fe40000000038 */
[----:B------:R-:W-:Y:S02]  /*18230*/  LOP3.LUT R65, R92, 0xff, RZ, 0xc0, !PT ;  /* 0x000000ff5c417812 */ /* 0x000fe400078ec0ff */
[----:B------:R-:W-:Y:S02]  /*18240*/  LOP3.LUT R68, R93, 0xffff, RZ, 0xc0, !PT ;  /* 0x0000ffff5d447812 */ /* 0x000fe400078ec0ff */
[----:B------:R-:W-:Y:S02]  /*18250*/  LOP3.LUT R57, R100, 0xff, RZ, 0xc0, !PT ;  /* 0x000000ff64397812 */ /* 0x000fe400078ec0ff */
[----:B------:R-:W-:-:S02]  /*18260*/  LOP3.LUT R76, R101, 0xffff, RZ, 0xc0, !PT ;  /* 0x0000ffff654c7812 */ /* 0x000fc400078ec0ff */
[----:B------:R-:W-:Y:S02]  /*18270*/  F2FP.SATFINITE.E4M3.F32.PACK_AB_MERGE_C R104, RZ, R104, RZ ;  /* 0x00000068ff68723e */ /* 0x000fe400048070ff */
[----:B------:R-:W-:Y:S02]  /*18280*/  F2FP.SATFINITE.E4M3.F32.PACK_AB_MERGE_C R105, RZ, R105, RZ ;  /* 0x00000069ff69723e */ /* 0x000fe400048070ff */
[----:B------:R-:W-:Y:S02]  /*18290*/  F2FP.SATFINITE.E4M3.F32.PACK_AB_MERGE_C R112, RZ, R112, RZ ;  /* 0x00000070ff70723e */ /* 0x000fe400048070ff */
[----:B------:R-:W-:Y:S02]  /*182a0*/  F2FP.SATFINITE.E4M3.F32.PACK_AB_MERGE_C R113, RZ, R113, RZ ;  /* 0x00000071ff71723e */ /* 0x000fe400048070ff */
[----:B------:R-:W-:Y:S02]  /*182b0*/  F2FP.SATFINITE.E4M3.F32.PACK_AB_MERGE_C R116, RZ, R116, RZ ;  /* 0x00000074ff74723e */ /* 0x000fe400048070ff */
[----:B------:R-:W-:-:S02]  /*182c0*/  F2FP.SATFINITE.E4M3.F32.PACK_AB_MERGE_C R117, RZ, R117, RZ ;  /* 0x00000075ff75723e */ /* 0x000fc400048070ff */
[----:B------:R-:W-:Y:S02]  /*182d0*/  F2FP.SATFINITE.E4M3.F32.PACK_AB_MERGE_C R13, RZ, R13, RZ ;  /* 0x0000000dff0d723e */ /* 0x000fe400048070ff */
[----:B------:R-:W-:Y:S02]  /*182e0*/  PRMT R65, R68, 0x7604, R65 ;  /* 0x0000760444417816 */ /* 0x000fe40000000041 */
[----:B------:R-:W-:Y:S02]  /*182f0*/  F2FP.SATFINITE.E4M3.F32.PACK_AB_MERGE_C R118, RZ, R118, RZ ;  /* 0x00000076ff76723e */ /* 0x000fe400048070ff */
[----:B------:R-:W-:Y:S02]  /*18300*/  PRMT R57, R76, 0x7604, R57 ;  /* 0x000076044c397816 */ /* 0x000fe40000000039 */
[----:B------:R-:W-:Y:S02]  /*18310*/  LOP3.LUT R73, R104, 0xff, RZ, 0xc0, !PT ;  /* 0x000000ff68497812 */ /* 0x000fe400078ec0ff */
[----:B------:R-:W-:Y:S01]  /*18320*/  LOP3.LUT R68, R105, 0xffff, RZ, 0xc0, !PT ;  /* 0x0000ffff69447812 */ /* 0x000fe200078ec0ff */
[----:B------:R-:W-:Y:S01]  /*18330*/  FADD R24, R24, R70 ;  /* 0x0000004618187221 */ /* 0x000fe20000000000 */
[----:B------:R-:W-:-:S02]  /*18340*/  LOP3.LUT R69, R112, 0xff, RZ, 0xc0, !PT ;  /* 0x000000ff70457812 */ /* 0x000fc400078ec0ff */
[----:B------:R-:W-:Y:S02]  /*18350*/  LOP3.LUT R76, R113, 0xffff, RZ, 0xc0, !PT ;  /* 0x0000ffff714c7812 */ /* 0x000fe400078ec0ff */
[----:B------:R-:W-:Y:S02]  /*18360*/  LOP3.LUT R116, R116, 0xff, RZ, 0xc0, !PT ;  /* 0x000000ff74747812 */ /* 0x000fe400078ec0ff */
[----:B------:R-:W-:Y:S01]  /*18370*/  LOP3.LUT R117, R117, 0xffff, RZ, 0xc0, !PT ;  /* 0x0000ffff75757812 */ /* 0x000fe200078ec0ff */
[----:B------:R-:W-:Y:S01]  /*18380*/  IMAD.U32 R70, R13, 0x10000, RZ ;  /* 0x000100000d467824 */ /* 0x000fe200078e00ff */
[----:B------:R-:W-:Y:S02]  /*18390*/  F2FP.SATFINITE.E4M3.F32.PACK_AB_MERGE_C R120, RZ, R120, RZ ;  /* 0x00000078ff78723e */ /* 0x000fe400048070ff */
[----:B------:R-:W-:Y:S01]  /*183a0*/  F2FP.SATFINITE.E4M3.F32.PACK_AB_MERGE_C R121, RZ, R121, RZ ;  /* 0x00000079ff79723e */ /* 0x000fe200048070ff */
[----:B------:R-:W-:Y:S01]  /*183b0*/  IMAD.U32 R13, R118, 0x10000, RZ ;  /* 0x00010000760d7824 */ /* 0x000fe200078e00ff */
[----:B------:R-:W-:-:S02]  /*183c0*/  F2FP.SATFINITE.E4M3.F32.PACK_AB_MERGE_C R132, RZ, R132, RZ ;  /* 0x00000084ff84723e */ /* 0x000fc400048070ff */
[----:B------:R-:W-:Y:S02]  /*183d0*/  F2FP.SATFINITE.E4M3.F32.PACK_AB_MERGE_C R133, RZ, R133, RZ ;  /* 0x00000085ff85723e */ /* 0x000fe400048070ff */
[----:B------:R-:W-:Y:S02]  /*183e0*/  PRMT R73, R68, 0x7604, R73 ;  /* 0x0000760444497816 */ /* 0x000fe40000000049 */
[----:B------:R-:W-:Y:S02]  /*183f0*/  F2FP.SATFINITE.E4M3.F32.PACK_AB_MERGE_C R128, RZ, R128, RZ ;  /* 0x00000080ff80723e */ /* 0x000fe400048070ff */
[----:B------:R-:W-:Y:S02]  /*18400*/  F2FP.SATFINITE.E4M3.F32.PACK_AB_MERGE_C R129, RZ, R129, RZ ;  /* 0x00000081ff81723e */ /* 0x000fe400048070ff */
[----:B------:R-:W-:Y:S02]  /*18410*/  PRMT R69, R76, 0x7604, R69 ;  /* 0x000076044c457816 */ /* 0x000fe40000000045 */
[----:B------:R-:W-:-:S02]  /*18420*/  PRMT R68, R117, 0x7604, R116 ;  /* 0x0000760475447816 */ /* 0x000fc40000000074 */
[----:B------:R-:W-:Y:S02]  /*18430*/  F2FP.SATFINITE.E4M3.F32.PACK_AB_MERGE_C R134, RZ, R134, RZ ;  /* 0x00000086ff86723e */ /* 0x000fe400048070ff */
[----:B------:R-:W-:Y:S02]  /*18440*/  LOP3.LUT R79, R120, 0xff, RZ, 0xc0, !PT ;  /* 0x000000ff784f7812 */ /* 0x000fe400078ec0ff */
[----:B------:R-:W-:Y:S02]  /*18450*/  LOP3.LUT R76, R121, 0xffff, RZ, 0xc0, !PT ;  /* 0x0000ffff794c7812 */ /* 0x000fe400078ec0ff */
[----:B------:R-:W-:Y:S02]  /*18460*/  LOP3.LUT R132, R132, 0xff, RZ, 0xc0, !PT ;  /* 0x000000ff84847812 */ /* 0x000fe400078ec0ff */
[----:B------:R-:W-:Y:S02]  /*18470*/  LOP3.LUT R133, R133, 0xffff, RZ, 0xc0, !PT ;  /* 0x0000ffff85857812 */ /* 0x000fe400078ec0ff */
[----:B------:R-:W-:-:S02]  /*18480*/  LOP3.LUT R77, R128, 0xff, RZ, 0xc0, !PT ;  /* 0x000000ff804d7812 */ /* 0x000fc400078ec0ff */
[----:B------:R-:W-:Y:S02]  /*18490*/  LOP3.LUT R80, R129, 0xffff, RZ, 0xc0, !PT ;  /* 0x0000ffff81507812 */ /* 0x000fe400078ec0ff */
[----:B------:R-:W-:Y:S02]  /*184a0*/  F2FP.SATFINITE.E4M3.F32.PACK_AB_MERGE_C R144, RZ, R144, RZ ;  /* 0x00000090ff90723e */ /* 0x000fe400048070ff */
[----:B------:R-:W-:Y:S02]  /*184b0*/  F2FP.SATFINITE.E4M3.F32.PACK_AB_MERGE_C R145, RZ, R145, RZ ;  /* 0x00000091ff91723e */ /* 0x000fe400048070ff */
[----:B------:R-:W-:Y:S01]  /*184c0*/  LOP3.LUT R68, R68, 0xff0000, R13, 0xf8, !PT ;  /* 0x00ff000044447812 */ /* 0x000fe200078ef80d */
[----:B------:R-:W-:Y:S01]  /*184d0*/  IMAD.U32 R13, R134, 0x10000, RZ ;  /* 0x00010000860d7824 */ /* 0x000fe200078e00ff */
[----:B------:R-:W-:Y:S02]  /*184e0*/  PRMT R79, R76, 0x7604, R79 ;  /* 0x000076044c4f7816 */ /* 0x000fe4000000004f */
[----:B------:R-:W-:-:S02]  /*184f0*/  PRMT R76, R133, 0x7604, R132 ;  /* 0x00007604854c7816 */ /* 0x000fc40000000084 */
[----:B------:R-:W-:Y:S02]  /*18500*/  F2FP.SATFINITE.E4M3.F32.PACK_AB_MERGE_C R146, RZ, R146, RZ ;  /* 0x00000092ff92723e */ /* 0x000fe400048070ff */
[----:B------:R-:W-:Y:S02]  /*18510*/  PRMT R77, R80, 0x7604, R77 ;  /* 0x00007604504d7816 */ /* 0x000fe4000000004d */
[----:B------:R-:W-:Y:S02]  /*18520*/  F2FP.SATFINITE.E4M3.F32.PACK_AB_MERGE_C R15, RZ, R15, RZ ;  /* 0x0000000fff0f723e */ /* 0x000fe400048070ff */
[----:B------:R-:W-:Y:S02]  /*18530*/  LOP3.LUT R80, R144, 0xff, RZ, 0xc0, !PT ;  /* 0x000000ff90507812 */ /* 0x000fe400078ec0ff */
[----:B------:R-:W-:Y:S02]  /*18540*/  LOP3.LUT R145, R145, 0xffff, RZ, 0xc0, !PT ;  /* 0x0000ffff91917812 */ /* 0x000fe400078ec0ff */
[----:B------:R-:W-:-:S02]  /*18550*/  F2FP.SATFINITE.E4M3.F32.PACK_AB_MERGE_C R18, RZ, R18, RZ ;  /* 0x00000012ff12723e */ /* 0x000fc400048070ff */
[----:B------:R-:W-:Y:S02]  /*18560*/  F2FP.SATFINITE.E4M3.F32.PACK_AB_MERGE_C R43, RZ, R43, RZ ;  /* 0x0000002bff2b723e */ /* 0x000fe400048070ff */
[----:B------:R-:W-:Y:S01]  /*18570*/  LOP3.LUT R76, R76, 0xff0000, R13, 0xf8, !PT ;  /* 0x00ff00004c4c7812 */ /* 0x000fe200078ef80d */
[----:B------:R-:W-:Y:S01]  /*18580*/  IMAD.U32 R13, R146, 0x10000, RZ ;  /* 0x00010000920d7824 */ /* 0x000fe200078e00ff */
[----:B------:R-:W-:Y:S01]  /*18590*/  F2FP.SATFINITE.E4M3.F32.PACK_AB_MERGE_C R23, RZ, R23, RZ ;  /* 0x00000017ff17723e */ /* 0x000fe200048070ff */
[----:B------:R-:W-:Y:S01]  /*185a0*/  IMAD.U32 R15, R15, 0x10000, RZ ;  /* 0x000100000f0f7824 */ /* 0x000fe200078e00ff */
[----:B------:R-:W-:Y:S01]  /*185b0*/  F2FP.SATFINITE.E4M3.F32.PACK_AB_MERGE_C R26, RZ, R26, RZ ;  /* 0x0000001aff1a723e */ /* 0x000fe200048070ff */
[-C--:B------:R-:W-:Y:S01]  /*185c0*/  FMUL R177, R177, R5.reuse ;  /* 0x00000005b1b17220 */ /* 0x080fe20000400000 */
[----:B------:R-:W-:Y:S01]  /*185d0*/  PRMT R80, R145, 0x7604, R80 ;  /* 0x0000760491507816 */ /* 0x000fe20000000050 */
[----:B------:R-:W-:Y:S01]  /*185e0*/  FMUL R176, R176, R5 ;  /* 0x00000005b0b07220 */ /* 0x000fe20000400000 */
[----:B------:R-:W-:-:S02]  /*185f0*/  F2FP.SATFINITE.E4M3.F32.PACK_AB_MERGE_C R27, RZ, R27, RZ ;  /* 0x0000001bff1b723e */ /* 0x000fc400048070ff */
[----:B------:R-:W-:Y:S01]  /*18600*/  LOP3.LUT R18, R18, 0xffff, RZ, 0xc0, !PT ;  /* 0x0000ffff12127812 */ /* 0x000fe200078ec0ff */
[----:B------:R-:W-:Y:S01]  /*18610*/  FMUL R175, R175, R5 ;  /* 0x00000005afaf7220 */ /* 0x000fe20000400000 */
[----:B------:R-:W-:Y:S01]  /*18620*/  LOP3.LUT R83, R83, 0xff0000, R70, 0xf8, !PT ;  /* 0x00ff000053537812 */ /* 0x000fe200078ef846 */
[----:B------:R-:W-:Y:S01]  /*18630*/  IMAD.U32 R70, R43, 0x10000, RZ ;  /* 0x000100002b467824 */ /* 0x000fe200078e00ff */
[----:B------:R-:W-:Y:S02]  /*18640*/  F2FP.SATFINITE.E4M3.F32.PACK_AB_MERGE_C R19, RZ, R19, RZ ;  /* 0x00000013ff13723e */ /* 0x000fe400048070ff */
[----:B------:R-:W-:Y:S01]  /*18650*/  F2FP.SATFINITE.E4M3.F32.PACK_AB_MERGE_C R20, RZ, R20, RZ ;  /* 0x00000014ff14723e */ /* 0x000fe200048070ff */
[----:B------:R-:W-:Y:S01]  /*18660*/  IMAD.U32 R23, R23, 0x10000, RZ ;  /* 0x0001000017177824 */ /* 0x000fe200078e00ff */
[----:B------:R-:W-:Y:S01]  /*18670*/  F2FP.SATFINITE.E4M3.F32.PACK_AB_MERGE_C R47, RZ, R47, RZ ;  /* 0x0000002fff2f723e */ /* 0x000fe200048070ff */
[-C--:B------:R-:W-:Y:S01]  /*18680*/  FMUL R174, R174, R5.reuse ;  /* 0x00000005aeae7220 */ /* 0x080fe20000400000 */
[----:B------:R-:W-:Y:S01]  /*18690*/  LOP3.LUT R26, R26, 0xffff, RZ, 0xc0, !PT ;  /* 0x0000ffff1a1a7812 */ /* 0x000fe200078ec0ff */
[----:B------:R-:W-:Y:S01]  /*186a0*/  IMAD.U32 R27, R27, 0x10000, RZ ;  /* 0x000100001b1b7824 */ /* 0x000fe200078e00ff */
[----:B------:R-:W-:Y:S01]  /*186b0*/  LOP3.LUT R80, R80, 0xff0000, R13, 0xf8, !PT ;  /* 0x00ff000050507812 */ /* 0x000fe200078ef80d */
[----:B------:R-:W-:Y:S01]  /*186c0*/  IMAD.SHL.U32 R13, R18, 0x1000000, RZ ;  /* 0x01000000120d7824 */ /* 0x000fe200078e00ff */
[----:B------:R-:W-:Y:S01]  /*186d0*/  LOP3.LUT R32, R32, 0xff0000, R15, 0xf8, !PT ;  /* 0x00ff000020207812 */ /* 0x000fe200078ef80f */
[----:B------:R2:W-:Y:S01]  /*186e0*/  STL [R1+0xec], R177 ;  /* 0x0000ecb101007387 */ /* 0x0005e20000100800 */
[----:B------:R-:W-:Y:S01]  /*186f0*/  FMUL R173, R173, R5 ;  /* 0x00000005adad7220 */ /* 0x000fe20000400000 */
[----:B------:R-:W-:Y:S01]  /*18700*/  F2FP.SATFINITE.E4M3.F32.PACK_AB_MERGE_C R31, RZ, R31, RZ ;  /* 0x0000001fff1f723e */ /* 0x000fe200048070ff */
[-C--:B------:R-:W-:Y:S01]  /*18710*/  FMUL R172, R172, R5.reuse ;  /* 0x00000005acac7220 */ /* 0x080fe20000400000 */
[----:B------:R-:W-:Y:S01]  /*18720*/  LOP3.LUT R20, R20, 0xffff, RZ, 0xc0, !PT ;  /* 0x0000ffff14147812 */ /* 0x000fe200078ec0ff */
[----:B------:R2:W-:Y:S01]  /*18730*/  STL [R1+0xf8], R176 ;  /* 0x0000f8b001007387 */ /* 0x0005e20000100800 */
[----:B------:R-:W-:Y:S01]  /*18740*/  F2FP.SATFINITE.E4M3.F32.PACK_AB_MERGE_C R34, RZ, R34, RZ ;  /* 0x00000022ff22723e */ /* 0x000fe200048070ff */
[----:B------:R-:W-:Y:S01]  /*18750*/  IMAD.U32 R19, R19, 0x10000, RZ ;  /* 0x0001000013137824 */ /* 0x000fe200078e00ff */
[----:B------:R-:W-:Y:S01]  /*18760*/  LOP3.LUT R37, R37, 0xff0000, R70, 0xf8, !PT ;  /* 0x00ff000025257812 */ /* 0x000fe200078ef846 */
[----:B------:R2:W-:Y:S01]  /*18770*/  STL [R1+0xfc], R175 ;  /* 0x0000fcaf01007387 */ /* 0x0005e20000100800 */
[----:B------:R-:W-:Y:S01]  /*18780*/  FMUL R171, R171, R5 ;  /* 0x00000005abab7220 */ /* 0x000fe20000400000 */
[----:B------:R-:W-:Y:S01]  /*18790*/  F2FP.SATFINITE.E4M3.F32.PACK_AB_MERGE_C R21, RZ, R21, RZ ;  /* 0x00000015ff15723e */ /* 0x000fe200048070ff */
[----:B------:R-:W-:Y:S01]  /*187a0*/  IMAD.U32 R70, R47, 0x10000, RZ ;  /* 0x000100002f467824 */ /* 0x000fe200078e00ff */
[----:B------:R-:W-:Y:S01]  /*187b0*/  F2FP.SATFINITE.E4M3.F32.PACK_AB_MERGE_C R14, RZ, R14, RZ ;  /* 0x0000000eff0e723e */ /* 0x000fe200048070ff */
[----:B------:R-:W-:Y:S01]  /*187c0*/  IMAD.SHL.U32 R15, R26, 0x1000000, RZ ;  /* 0x010000001a0f7824 */ /* 0x000fe200078e00ff */
[----:B------:R-:W-:Y:S01]  /*187d0*/  F2FP.SATFINITE.E4M3.F32.PACK_AB_MERGE_C R22, RZ, R22, RZ ;  /* 0x00000016ff16723e */ /* 0x000fe200048070ff */
[-C--:B------:R-:W-:Y:S01]  /*187e0*/  FMUL R170, R170, R5.reuse ;  /* 0x00000005aaaa7220 */ /* 0x080fe20000400000 */
[----:B------:R-:W-:Y:S01]  /*187f0*/  LOP3.LUT R48, R48, 0xff0000, R23, 0xf8, !PT ;  /* 0x00ff000030307812 */ /* 0x000fe200078ef817 */
[----:B------:R-:W-:Y:S01]  /*18800*/  FMUL R169, R169, R5 ;  /* 0x00000005a9a97220 */ /* 0x000fe20000400000 */
[----:B------:R-:W-:Y:S01]  /*18810*/  F2FP.SATFINITE.E4M3.F32.PACK_AB_MERGE_C R51, RZ, R51, RZ ;  /* 0x00000033ff33723e */ /* 0x000fe200048070ff */
[----:B------:R-:W-:Y:S01]  /*18820*/  FMUL R168, R168, R5 ;  /* 0x00000005a8a87220 */ /* 0x000fe20000400000 */
[----:B------:R-:W-:-:S02]  /*18830*/  F2FP.SATFINITE.E4M3.F32.PACK_AB_MERGE_C R59, RZ, R59, RZ ;  /* 0x0000003bff3b723e */ /* 0x000fc400048070ff */
[----:B------:R-:W-:Y:S01]  /*18840*/  LOP3.LUT R32, R32, R11, RZ, 0xfc, !PT ;  /* 0x0000000b20207212 */ /* 0x000fe200078efcff */
[----:B------:R-:W-:Y:S01]  /*18850*/  IMAD.U32 R31, R31, 0x10000, RZ ;  /* 0x000100001f1f7824 */ /* 0x000fe200078e00ff */
[----:B------:R-:W-:Y:S01]  /*18860*/  LOP3.LUT R52, R52, 0xff0000, R27, 0xf8, !PT ;  /* 0x00ff000034347812 */ /* 0x000fe200078ef81b */
[----:B------:R-:W-:Y:S01]  /*18870*/  FMUL R167, R167, R5 ;  /* 0x00000005a7a77220 */ /* 0x000fe20000400000 */
[----:B------:R-:W-:Y:S02]  /*18880*/  F2FP.SATFINITE.E4M3.F32.PACK_AB_MERGE_C R102, RZ, R102, RZ ;  /* 0x00000066ff66723e */ /* 0x000fe400048070ff */
[----:B------:R-:W-:Y:S01]  /*18890*/  LOP3.LUT R11, R36, R13, RZ, 0xfc, !PT ;  /* 0x0000000d240b7212 */ /* 0x000fe200078efcff */
[----:B------:R-:W-:Y:S01]  /*188a0*/  IMAD.SHL.U32 R13, R20, 0x1000000, RZ ;  /* 0x01000000140d7824 */ /* 0x000fe200078e00ff */
[----:B------:R-:W-:Y:S02]  /*188b0*/  LOP3.LUT R34, R34, 0xffff, RZ, 0xc0, !PT ;  /* 0x0000ffff22227812 */ /* 0x000fe400078ec0ff */
[----:B------:R-:W-:Y:S01]  /*188c0*/  F2FP.SATFINITE.E4M3.F32.PACK_AB_MERGE_C R103, RZ, R103, RZ ;  /* 0x00000067ff67723e */ /* 0x000fe200048070ff */
[----:B------:R-:W-:Y:S01]  /*188d0*/  FADD R25, R25, R71 ;  /* 0x0000004719197221 */ /* 0x000fe20000000000 */
[----:B------:R-:W-:Y:S01]  /*188e0*/  LOP3.LUT R40, R40, 0xff0000, R19, 0xf8, !PT ;  /* 0x00ff000028287812 */ /* 0x000fe200078ef813 */
[----:B------:R-:W-:Y:S01]  /*188f0*/  FMUL R166, R166, R5 ;  /* 0x00000005a6a67220 */ /* 0x000fe20000400000 */
[----:B------:R-:W-:Y:S01]  /*18900*/  F2FP.SATFINITE.E4M3.F32.PACK_AB_MERGE_C R35, RZ, R35, RZ ;  /* 0x00000023ff23723e */ /* 0x000fe200048070ff */
[----:B------:R-:W-:Y:S01]  /*18910*/  FADD R71, R28, R74 ;  /* 0x0000004a1c477221 */ /* 0x000fe20000000000 */
[----:B------:R-:W-:Y:S01]  /*18920*/  LOP3.LUT R14, R14, 0xffff, RZ, 0xc0, !PT ;  /* 0x0000ffff0e0e7812 */ /* 0x000fe200078ec0ff */
[----:B------:R-:W-:Y:S01]  /*18930*/  IMAD.U32 R21, R21, 0x10000, RZ ;  /* 0x0001000015157824 */ /* 0x000fe200078e00ff */
[----:B------:R-:W-:Y:S01]  /*18940*/  LOP3.LUT R22, R22, 0xffff, RZ, 0xc0, !PT ;  /* 0x0000ffff16167812 */ /* 0x000fe200078ec0ff */
[----:B------:R-:W-:Y:S01]  /*18950*/  FMUL R165, R165, R5 ;  /* 0x00000005a5a57220 */ /* 0x000fe20000400000 */
[----:B------:R-:W-:Y:S01]  /*18960*/  F2FP.SATFINITE.E4M3.F32.PACK_AB_MERGE_C R38, RZ, R38, RZ ;  /* 0x00000026ff26723e */ /* 0x000fe200048070ff */
[----:B------:R-:W-:Y:S01]  /*18970*/  IMAD.U32 R74, R51, 0x10000, RZ ;  /* 0x00010000334a7824 */ /* 0x000fe200078e00ff */
[----:B------:R-:W-:Y:S01]  /*18980*/  LOP3.LUT R33, R33, 0xff0000, R70, 0xf8, !PT ;  /* 0x00ff000021217812 */ /* 0x000fe200078ef846 */
[----:B------:R-:W-:Y:S01]  /*18990*/  IMAD.U32 R70, R59, 0x10000, RZ ;  /* 0x000100003b467824 */ /* 0x000fe200078e00ff */
[----:B------:R-:W-:Y:S01]  /*189a0*/  LOP3.LUT R48, R48, R15, RZ, 0xfc, !PT ;  /* 0x0000000f30307212 */ /* 0x000fe200078efcff */
[----:B------:R-:W-:Y:S01]  /*189b0*/  FMUL R164, R164, R5 ;  /* 0x00000005a4a47220 */ /* 0x000fe20000400000 */
[----:B------:R-:W-:-:S02]  /*189c0*/  F2FP.SATFINITE.E4M3.F32.PACK_AB_MERGE_C R50, RZ, R50, RZ ;  /* 0x00000032ff32723e */ /* 0x000fc400048070ff */
[----:B------:R-:W-:Y:S01]  /*189d0*/  F2FP.SATFINITE.E4M3.F32.PACK_AB_MERGE_C R54, RZ, R54, RZ ;  /* 0x00000036ff36723e */ /* 0x000fe200048070ff */
[----:B------:R-:W-:Y:S01]  /*189e0*/  IMAD.U32 R102, R102, 0x10000, RZ ;  /* 0x0001000066667824 */ /* 0x000fe200078e00ff */
[----:B------:R-:W-:Y:S01]  /*189f0*/  F2FP.SATFINITE.E4M3.F32.PACK_AB_MERGE_C R39, RZ, R39, RZ ;  /* 0x00000027ff27723e */ /* 0x000fe200048070ff */
[----:B------:R-:W-:Y:S01]  /*18a00*/  FMUL R163, R163, R5 ;  /* 0x00000005a3a37220 */ /* 0x000fe20000400000 */
[----:B------:R-:W-:Y:S02]  /*18a10*/  F2FP.SATFINITE.E4M3.F32.PACK_AB_MERGE_C R55, RZ, R55, RZ ;  /* 0x00000037ff37723e */ /* 0x000fe400048070ff */
[----:B------:R-:W-:Y:S01]  /*18a20*/  LOP3.LUT R15, R52, R17, RZ, 0xfc, !PT ;  /* 0x00000011340f7212 */ /* 0x000fe200078efcff */
[----:B------:R-:W-:Y:S01]  /*18a30*/  IMAD.SHL.U32 R17, R34, 0x1000000, RZ ;  /* 0x0100000022117824 */ /* 0x000fe200078e00ff */
[----:B------:R-:W-:Y:S02]  /*18a40*/  F2FP.SATFINITE.E4M3.F32.PACK_AB_MERGE_C R42, RZ, R42, RZ ;  /* 0x0000002aff2a723e */ /* 0x000fe400048070ff */
[----:B------:R-:W-:-:S02]  /*18a50*/  F2FP.SATFINITE.E4M3.F32.PACK_AB_MERGE_C R46, RZ, R46, RZ ;  /* 0x0000002eff2e723e */ /* 0x000fc400048070ff */
[----:B------:R-:W-:Y:S02]  /*18a60*/  F2FP.SATFINITE.E4M3.F32.PACK_AB_MERGE_C R58, RZ, R58, RZ ;  /* 0x0000003aff3a723e */ /* 0x000fe400048070ff */
[----:B------:R-:W-:Y:S02]  /*18a70*/  F2FP.SATFINITE.E4M3.F32.PACK_AB_MERGE_C R87, RZ, R87, RZ ;  /* 0x00000057ff57723e */ /* 0x000fe400048070ff */
[----:B------:R-:W-:Y:S01]  /*18a80*/  LOP3.LUT R103, R103, 0xffff, RZ, 0xc0, !PT ;  /* 0x0000ffff67677812 */ /* 0x000fe200078ec0ff */
[----:B------:R-:W-:Y:S01]  /*18a90*/  FMUL R162, R162, R5 ;  /* 0x00000005a2a27220 */ /* 0x000fe20000400000 */
[----:B------:R-:W-:Y:S02]  /*18aa0*/  F2FP.SATFINITE.E4M3.F32.PACK_AB_MERGE_C R62, RZ, R62, RZ ;  /* 0x0000003eff3e723e */ /* 0x000fe400048070ff */
[----:B------:R-:W-:Y:S02]  /*18ab0*/  F2FP.SATFINITE.E4M3.F32.PACK_AB_MERGE_C R63, RZ, R63, RZ ;  /* 0x0000003fff3f723e */ /* 0x000fe400048070ff */
[----:B------:R-:W-:-:S02]  /*18ac0*/  F2FP.SATFINITE.E4M3.F32.PACK_AB_MERGE_C R67, RZ, R67, RZ ;  /* 0x00000043ff43723e */ /* 0x000fc400048070ff */
[----:B------:R-:W-:Y:S02]  /*18ad0*/  F2FP.SATFINITE.E4M3.F32.PACK_AB_MERGE_C R114, RZ, R114, RZ ;  /* 0x00000072ff72723e */ /* 0x000fe400048070ff */
[----:B------:R-:W-:Y:S02]  /*18ae0*/  F2FP.SATFINITE.E4M3.F32.PACK_AB_MERGE_C R66, RZ, R66, RZ ;  /* 0x00000042ff42723e */ /* 0x000fe400048070ff */
[----:B------:R-:W-:Y:S02]  /*18af0*/  F2FP.SATFINITE.E4M3.F32.PACK_AB_MERGE_C R99, RZ, R99, RZ ;  /* 0x00000063ff63723e */ /* 0x000fe400048070ff */
[----:B------:R-:W-:Y:S02]  /*18b00*/  F2FP.SATFINITE.E4M3.F32.PACK_AB_MERGE_C R115, RZ, R115, RZ ;  /* 0x00000073ff73723e */ /* 0x000fe400048070ff */
[----:B------:R-:W-:Y:S01]  /*18b10*/  F2FP.SATFINITE.E4M3.F32.PACK_AB_MERGE_C R119, RZ, R119, RZ ;  /* 0x00000077ff77723e */ /* 0x000fe200048070ff */
[----:B------:R-:W-:Y:S01]  /*18b20*/  IMAD.U32 R35, R35, 0x10000, RZ ;  /* 0x0001000023237824 */ /* 0x000fe200078e00ff */
[----:B------:R-:W-:Y:S01]  /*18b30*/  LOP3.LUT R56, R56, 0xff0000, R31, 0xf8, !PT ;  /* 0x00ff000038387812 */ /* 0x000fe200078ef81f */
[----:B------:R-:W-:Y:S01]  /*18b40*/  IMAD.SHL.U32 R14, R14, 0x1000000, RZ ;  /* 0x010000000e0e7824 */ /* 0x000fe200078e00ff */
[----:B------:R-:W-:Y:S01]  /*18b50*/  F2FP.SATFINITE.E4M3.F32.PACK_AB_MERGE_C R106, RZ, R106, RZ ;  /* 0x0000006aff6a723e */ /* 0x000fe200048070ff */
[----:B------:R-:W-:Y:S01]  /*18b60*/  FMUL R160, R160, R5 ;  /* 0x00000005a0a07220 */ /* 0x000fe20000400000 */
[----:B------:R-:W-:-:S02]  /*18b70*/  F2FP.SATFINITE.E4M3.F32.PACK_AB_MERGE_C R122, RZ, R122, RZ ;  /* 0x0000007aff7a723e */ /* 0x000fc400048070ff */
[----:B------:R-:W-:Y:S02]  /*18b80*/  F2FP.SATFINITE.E4M3.F32.PACK_AB_MERGE_C R130, RZ, R130, RZ ;  /* 0x00000082ff82723e */ /* 0x000fe400048070ff */
[----:B------:R-:W-:Y:S01]  /*18b90*/  LOP3.LUT R40, R40, R13, RZ, 0xfc, !PT ;  /* 0x0000000d28287212 */ /* 0x000fe200078efcff */
[----:B------:R-:W-:Y:S01]  /*18ba0*/  IMAD.SHL.U32 R13, R22, 0x1000000, RZ ;  /* 0x01000000160d7824 */ /* 0x000fe200078e00ff */
[----:B------:R-:W-:Y:S02]  /*18bb0*/  LOP3.LUT R38, R38, 0xffff, RZ, 0xc0, !PT ;  /* 0x0000ffff26267812 */ /* 0x000fe400078ec0ff */
        /* <DEDUP_REMOVED lines=8> */
[----:B------:R-:W-:Y:S01]  /*18c40*/  FMUL R161, R161, R5 ;  /* 0x00000005a1a17220 */ /* 0x000fe20000400000 */
[----:B------:R-:W-:-:S02]  /*18c50*/  LOP3.LUT R50, R50, 0xffff, RZ, 0xc0, !PT ;  /* 0x0000ffff32327812 */ /* 0x000fc400078ec0ff */
[----:B------:R-:W-:Y:S01]  /*18c60*/  LOP3.LUT R54, R54, 0xffff, RZ, 0xc0, !PT ;  /* 0x0000ffff36367812 */ /* 0x000fe200078ec0ff */
[----:B------:R-:W-:Y:S01]  /*18c70*/  IMAD.U32 R39, R39, 0x10000, RZ ;  /* 0x0001000027277824 */ /* 0x000fe200078e00ff */
[----:B------:R-:W-:Y:S01]  /*18c80*/  LOP3.LUT R44, R44, 0xff0000, R21, 0xf8, !PT ;  /* 0x00ff00002c2c7812 */ /* 0x000fe200078ef815 */
[----:B------:R-:W-:Y:S01]  /*18c90*/  IMAD.U32 R88, R55, 0x10000, RZ ;  /* 0x0001000037587824 */ /* 0x000fe200078e00ff */
[----:B------:R-:W-:Y:S01]  /*18ca0*/  LOP3.LUT R42, R42, 0xffff, RZ, 0xc0, !PT ;  /* 0x0000ffff2a2a7812 */ /* 0x000fe200078ec0ff */
[----:B------:R-:W-:Y:S01]  /*18cb0*/  IMAD.SHL.U32 R20, R103, 0x1000000, RZ ;  /* 0x0100000067147824 */ /* 0x000fe200078e00ff */
[----:B------:R-:W-:Y:S02]  /*18cc0*/  LOP3.LUT R46, R46, 0xffff, RZ, 0xc0, !PT ;  /* 0x0000ffff2e2e7812 */ /* 0x000fe400078ec0ff */
[----:B------:R-:W-:Y:S02]  /*18cd0*/  LOP3.LUT R58, R58, 0xffff, RZ, 0xc0, !PT ;  /* 0x0000ffff3a3a7812 */ /* 0x000fe400078ec0ff */
[----:B------:R-:W-:Y:S01]  /*18ce0*/  LOP3.LUT R87, R87, 0xffff, RZ, 0xc0, !PT ;  /* 0x0000ffff57577812 */ /* 0x000fe200078ec0ff */
[----:B------:R-:W-:Y:S01]  /*18cf0*/  FADD R28, R29, R75 ;  /* 0x0000004b1d1c7221 */ /* 0x000fe20000000000 */
[----:B------:R-:W-:Y:S01]  /*18d00*/  LOP3.LUT R45, R45, 0xff0000, R74, 0xf8, !PT ;  /* 0x00ff00002d2d7812 */ /* 0x000fe200078ef84a */
[----:B------:R-:W-:Y:S01]  /*18d10*/  IMAD.U32 R62, R62, 0x10000, RZ ;  /* 0x000100003e3e7824 */ /* 0x000fe200078e00ff */
[----:B------:R-:W-:Y:S01]  /*18d20*/  LOP3.LUT R53, R53, 0xff0000, R70, 0xf8, !PT ;  /* 0x00ff000035357812 */ /* 0x000fe200078ef846 */
[----:B------:R-:W-:Y:S01]  /*18d30*/  IMAD.U32 R70, R63, 0x10000, RZ ;  /* 0x000100003f467824 */ /* 0x000fe200078e00ff */
[----:B------:R-:W-:Y:S01]  /*18d40*/  LOP3.LUT R66, R66, 0xffff, RZ, 0xc0, !PT ;  /* 0x0000ffff42427812 */ /* 0x000fe200078ec0ff */
[----:B---3--:R-:W-:-:S05]  /*18d50*/  FMUL R30, R30, R5 ;  /* 0x000000051e1e7220 */ /* 0x008fca0000400000 */
[----:B------:R2:W-:Y:S04]  /*18d60*/  STL [R1+0x108], R30 ;  /* 0x0001081e01007387 */ /* 0x0005e80000100800 */
[----:B------:R2:W-:Y:S04]  /*18d70*/  STL [R1+0x10c], R174 ;  /* 0x00010cae01007387 */ /* 0x0005e80000100800 */
[----:B------:R2:W-:Y:S04]  /*18d80*/  STL [R1+0x118], R173 ;  /* 0x000118ad01007387 */ /* 0x0005e80000100800 */
[----:B------:R2:W-:Y:S04]  /*18d90*/  STL [R1+0x11c], R172 ;  /* 0x00011cac01007387 */ /* 0x0005e80000100800 */
[----:B------:R2:W-:Y:S04]  /*18da0*/  STL [R1+0x128], R171 ;  /* 0x000128ab01007387 */ /* 0x0005e80000100800 */
[----:B------:R2:W-:Y:S04]  /*18db0*/  STL [R1+0x12c], R170 ;  /* 0x00012caa01007387 */ /* 0x0005e80000100800 */
[----:B------:R2:W-:Y:S04]  /*18dc0*/  STL [R1+0x138], R169 ;  /* 0x000138a901007387 */ /* 0x0005e80000100800 */
[----:B------:R2:W-:Y:S01]  /*18dd0*/  STL [R1+0x13c], R168 ;  /* 0x00013ca801007387 */ /* 0x0005e20000100800 */
[----:B------:R-:W-:-:S03]  /*18de0*/  LOP3.LUT R99, R99, 0xffff, RZ, 0xc0, !PT ;  /* 0x0000ffff63637812 */ /* 0x000fc600078ec0ff */
[----:B------:R2:W-:Y:S01]  /*18df0*/  STL [R1+0x148], R167 ;  /* 0x000148a701007387 */ /* 0x0005e20000100800 */
[----:B------:R-:W-:-:S03]  /*18e00*/  LOP3.LUT R115, R115, 0xffff, RZ, 0xc0, !PT ;  /* 0x0000ffff73737812 */ /* 0x000fc600078ec0ff */
[----:B------:R2:W-:Y:S01]  /*18e10*/  STL [R1+0x14c], R166 ;  /* 0x00014ca601007387 */ /* 0x0005e20000100800 */
[----:B------:R-:W-:Y:S01]  /*18e20*/  LOP3.LUT R119, R119, 0xffff, RZ, 0xc0, !PT ;  /* 0x0000ffff77777812 */ /* 0x000fe200078ec0ff */
[----:B------:R-:W-:Y:S02]  /*18e30*/  IMAD.U32 R74, R67, 0x10000, RZ ;  /* 0x00010000434a7824 */ /* 0x000fe400078e00ff */
[----:B------:R2:W-:Y:S01]  /*18e40*/  STL [R1+0x158], R165 ;  /* 0x000158a501007387 */ /* 0x0005e20000100800 */
[----:B------:R-:W-:Y:S01]  /*18e50*/  LOP3.LUT R57, R57, 0xff0000, R102, 0xf8, !PT ;  /* 0x00ff000039397812 */ /* 0x000fe200078ef866 */
[----:B------:R-:W-:Y:S01]  /*18e60*/  IMAD.U32 R114, R114, 0x10000, RZ ;  /* 0x0001000072727824 */ /* 0x000fe200078e00ff */
[----:B------:R-:W-:Y:S01]  /*18e70*/  LOP3.LUT R56, R56, R17, RZ, 0xfc, !PT ;  /* 0x0000001138387212 */ /* 0x000fe200078efcff */
[----:B------:R2:W-:Y:S01]  /*18e80*/  STL [R1+0x15c], R164 ;  /* 0x00015ca401007387 */ /* 0x0005e20000100800 */
[----:B------:R-:W-:Y:S01]  /*18e90*/  LOP3.LUT R107, R107, 0xffff, RZ, 0xc0, !PT ;  /* 0x0000ffff6b6b7812 */ /* 0x000fe200078ec0ff */
[----:B------:R-:W-:Y:S01]  /*18ea0*/  IMAD.U32 R106, R106, 0x10000, RZ ;  /* 0x000100006a6a7824 */ /* 0x000fe200078e00ff */
[----:B------:R-:W-:Y:S01]  /*18eb0*/  LOP3.LUT R111, R111, 0xffff, RZ, 0xc0, !PT ;  /* 0x0000ffff6f6f7812 */ /* 0x000fe200078ec0ff */
[----:B------:R2:W-:Y:S01]  /*18ec0*/  STL [R1+0x168], R163 ;  /* 0x000168a301007387 */ /* 0x0005e20000100800 */
[----:B------:R-:W-:Y:S01]  /*18ed0*/  LOP3.LUT R123, R123, 0xffff, RZ, 0xc0, !PT ;  /* 0x0000ffff7b7b7812 */ /* 0x000fe200078ec0ff */
[----:B------:R-:W-:Y:S01]  /*18ee0*/  IMAD.U32 R122, R122, 0x10000, RZ ;  /* 0x000100007a7a7824 */ /* 0x000fe200078e00ff */
[----:B------:R-:W-:Y:S01]  /*18ef0*/  LOP3.LUT R127, R127, 0xffff, RZ, 0xc0, !PT ;  /* 0x0000ffff7f7f7812 */ /* 0x000fe200078ec0ff */
[----:B------:R-:W-:Y:S01]  /*18f00*/  IMAD.U32 R130, R130, 0x10000, RZ ;  /* 0x0001000082827824 */ /* 0x000fe200078e00ff */
[----:B------:R-:W-:Y:S01]  /*18f10*/  LOP3.LUT R131, R131, 0xffff, RZ, 0xc0, !PT ;  /* 0x0000ffff83837812 */ /* 0x000fe200078ec0ff */
[----:B------:R-:W-:Y:S01]  /*18f20*/  IMAD.SHL.U32 R17, R38, 0x1000000, RZ ;  /* 0x0100000026117824 */ /* 0x000fe200078e00ff */
[----:B------:R-:W-:Y:S01]  /*18f30*/  LOP3.LUT R135, R135, 0xffff, RZ, 0xc0, !PT ;  /* 0x0000ffff87877812 */ /* 0x000fe200078ec0ff */
[----:B------:R2:W-:Y:S01]  /*18f40*/  STL [R1+0x16c], R162 ;  /* 0x00016ca201007387 */ /* 0x0005e20000100800 */
[----:B------:R-:W-:-:S02]  /*18f50*/  LOP3.LUT R139, R139, 0xffff, RZ, 0xc0, !PT ;  /* 0x0000ffff8b8b7812 */ /* 0x000fc400078ec0ff */
[----:B------:R-:W-:Y:S01]  /*18f60*/  LOP3.LUT R147, R147, 0xffff, RZ, 0xc0, !PT ;  /* 0x0000ffff93937812 */ /* 0x000fe200078ec0ff */
[----:B------:R-:W-:Y:S01]  /*18f70*/  IMAD.SHL.U32 R50, R50, 0x1000000, RZ ;  /* 0x0100000032327824 */ /* 0x000fe200078e00ff */
[----:B------:R-:W-:Y:S01]  /*18f80*/  LOP3.LUT R60, R60, 0xff0000, R35, 0xf8, !PT ;  /* 0x00ff00003c3c7812 */ /* 0x000fe200078ef823 */
[----:B------:R-:W-:Y:S01]  /*18f90*/  IMAD.SHL.U32 R12, R54, 0x1000000, RZ ;  /* 0x01000000360c7824 */ /* 0x000fe200078e00ff */
[----:B------:R-:W-:Y:S01]  /*18fa0*/  LOP3.LUT R83, R83, R14, RZ, 0xfc, !PT ;  /* 0x0000000e53537212 */ /* 0x000fe200078efcff */
[----:B------:R2:W-:Y:S01]  /*18fb0*/  STL [R1+0x17c], R160 ;  /* 0x00017ca001007387 */ /* 0x0005e20000100800 */
[----:B------:R-:W-:Y:S01]  /*18fc0*/  LOP3.LUT R13, R44, R13, RZ, 0xfc, !PT ;  /* 0x0000000d2c0d7212 */ /* 0x000fe200078efcff */
[----:B------:R-:W-:Y:S01]  /*18fd0*/  IMAD.SHL.U32 R19, R42, 0x1000000, RZ ;  /* 0x010000002a137824 */ /* 0x000fe200078e00ff */
[----:B------:R-:W-:Y:S01]  /*18fe0*/  LOP3.LUT R64, R64, 0xff0000, R39, 0xf8, !PT ;  /* 0x00ff000040407812 */ /* 0x000fe200078ef827 */
[----:B------:R-:W-:Y:S01]  /*18ff0*/  IMAD.SHL.U32 R46, R46, 0x1000000, RZ ;  /* 0x010000002e2e7824 */ /* 0x000fe200078e00ff */
[----:B------:R2:W-:Y:S01]  /*19000*/  STL [R1+0x178], R161 ;  /* 0x000178a101007387 */ /* 0x0005e20000100800 */
[----:B------:R-:W-:Y:S01]  /*19010*/  IMAD.SHL.U32 R58, R58, 0x1000000, RZ ;  /* 0x010000003a3a7824 */ /* 0x000fe200078e00ff */
[----:B------:R-:W-:Y:S01]  /*19020*/  LOP3.LUT R41, R41, 0xff0000, R88, 0xf8, !PT ;  /* 0x00ff000029297812 */ /* 0x000fe200078ef858 */
[----:B------:R-:W-:-:S02]  /*19030*/  IMAD.SHL.U32 R14, R87, 0x1000000, RZ ;  /* 0x01000000570e7824 */ /* 0x000fc400078e00ff */
[----:B------:R-:W-:Y:S01]  /*19040*/  FADD R25, R25, R28 ;  /* 0x0000001c19197221 */ /* 0x000fe20000000000 */
[----:B------:R-:W-:Y:S01]  /*19050*/  IMAD.SHL.U32 R66, R66, 0x1000000, RZ ;  /* 0x0100000042427824 */ /* 0x000fe200078e00ff */
[----:B------:R-:W-:Y:S01]  /*19060*/  LOP3.LUT R57, R57, R20, RZ, 0xfc, !PT ;  /* 0x0000001439397212 */ /* 0x000fe200078efcff */
[----:B------:R-:W-:Y:S01]  /*19070*/  IMAD.SHL.U32 R18, R99, 0x1000000, RZ ;  /* 0x0100000063127824 */ /* 0x000fe200078e00ff */
[----:B------:R-:W-:Y:S01]  /*19080*/  SEL R21, R11, R32, P1 ;  /* 0x000000200b157207 */ /* 0x000fe20000800000 */
[----:B------:R-:W-:Y:S01]  /*19090*/  IMAD.SHL.U32 R22, R115, 0x1000000, RZ ;  /* 0x0100000073167824 */ /* 0x000fe200078e00ff */
        /* <DEDUP_REMOVED lines=16> */
[----:B------:R-:W-:Y:S01]  /*191a0*/  LOP3.LUT R17, R60, R17, RZ, 0xfc, !PT ;  /* 0x000000113c117212 */ /* 0x000fe200078efcff */
[----:B------:R-:W-:Y:S01]  /*191b0*/  IMAD.SHL.U32 R147, R147, 0x1000000, RZ ;  /* 0x0100000093937824 */ /* 0x000fe200078e00ff */
[----:B------:R-:W-:Y:S01]  /*191c0*/  SEL R11, R13, R40, P1 ;  /* 0x000000280d0b7207 */ /* 0x000fe20000800000 */
[----:B------:R-:W-:-:S01]  /*191d0*/  FADD R24, R24, R71 ;  /* 0x0000004718187221 */ /* 0x000fc20000000000 */
[----:B------:R-:W-:-:S02]  /*191e0*/  LOP3.LUT R33, R33, R50, RZ, 0xfc, !PT ;  /* 0x0000003221217212 */ /* 0x000fc400078efcff */
[----:B------:R-:W-:Y:S02]  /*191f0*/  LOP3.LUT R12, R45, R12, RZ, 0xfc, !PT ;  /* 0x0000000c2d0c7212 */ /* 0x000fe400078efcff */
[----:B------:R-:W-:Y:S02]  /*19200*/  SEL R40, R40, R13, P1 ;  /* 0x0000000d28287207 */ /* 0x000fe40000800000 */
[----:B------:R-:W-:Y:S02]  /*19210*/  LOP3.LUT R64, R64, R19, RZ, 0xfc, !PT ;  /* 0x0000001340407212 */ /* 0x000fe400078efcff */
[----:B------:R-:W-:Y:S02]  /*19220*/  LOP3.LUT R37, R37, R46, RZ, 0xfc, !PT ;  /* 0x0000002e25257212 */ /* 0x000fe400078efcff */
[----:B------:R-:W-:Y:S02]  /*19230*/  LOP3.LUT R41, R41, R58, RZ, 0xfc, !PT ;  /* 0x0000003a29297212 */ /* 0x000fe400078efcff */
[----:B------:R-:W-:-:S02]  /*19240*/  LOP3.LUT R14, R53, R14, RZ, 0xfc, !PT ;  /* 0x0000000e350e7212 */ /* 0x000fc400078efcff */
[----:B------:R-:W-:Y:S02]  /*19250*/  SEL R13, R15, R48, P1 ;  /* 0x000000300f0d7207 */ /* 0x000fe40000800000 */
[----:B------:R-:W-:Y:S02]  /*19260*/  LOP3.LUT R16, R49, R16, RZ, 0xfc, !PT ;  /* 0x0000001031107212 */ /* 0x000fe400078efcff */
[----:B------:R-:W-:Y:S02]  /*19270*/  LOP3.LUT R65, R65, R66, RZ, 0xfc, !PT ;  /* 0x0000004241417212 */ /* 0x000fe400078efcff */
[----:B------:R-:W-:Y:S02]  /*19280*/  LOP3.LUT R18, R61, R18, RZ, 0xfc, !PT ;  /* 0x000000123d127212 */ /* 0x000fe400078efcff */
[----:B------:R-:W-:Y:S02]  /*19290*/  LOP3.LUT R22, R69, R22, RZ, 0xfc, !PT ;  /* 0x0000001645167212 */ /* 0x000fe400078efcff */
[----:B------:R-:W-:-:S02]  /*192a0*/  LOP3.LUT R119, R68, R119, RZ, 0xfc, !PT ;  /* 0x0000007744777212 */ /* 0x000fc400078efcff */
[----:B------:R-:W-:Y:S01]  /*192b0*/  SEL R48, R48, R15, P1 ;  /* 0x0000000f30307207 */ /* 0x000fe20000800000 */
[----:B------:R-:W-:Y:S01]  /*192c0*/  FADD R24, R24, R25 ;  /* 0x0000001918187221 */ /* 0x000fe20000000000 */
[----:B------:R-:W-:Y:S01]  /*192d0*/  LOP3.LUT R20, R73, R20, RZ, 0xfc, !PT ;  /* 0x0000001449147212 */ /* 0x000fe200078efcff */
[----:B------:R-:W-:Y:S01]  /*192e0*/  ULEA UR6, UR11, UR38, 0x3 ;  /* 0x000000260b067291 */ /* 0x000fe2000f8e183f */
[----:B------:R-:W-:Y:S02]  /*192f0*/  LOP3.LUT R111, R72, R111, RZ, 0xfc, !PT ;  /* 0x0000006f486f7212 */ /* 0x000fe400078efcff */
[----:B------:R-:W-:Y:S02]  /*19300*/  LOP3.LUT R26, R79, R26, RZ, 0xfc, !PT ;  /* 0x0000001a4f1a7212 */ /* 0x000fe400078efcff */
[----:B------:R-:W-:Y:S02]  /*19310*/  LOP3.LUT R127, R78, R127, RZ, 0xfc, !PT ;  /* 0x0000007f4e7f7212 */ /* 0x000fe400078efcff */
[----:B------:R-:W-:-:S02]  /*19320*/  LOP3.LUT R28, R77, R28, RZ, 0xfc, !PT ;  /* 0x0000001c4d1c7212 */ /* 0x000fc400078efcff */
[----:B------:R-:W-:Y:S02]  /*19330*/  LOP3.LUT R135, R76, R135, RZ, 0xfc, !PT ;  /* 0x000000874c877212 */ /* 0x000fe400078efcff */
[----:B------:R-:W-:Y:S02]  /*19340*/  LOP3.LUT R84, R84, R139, RZ, 0xfc, !PT ;  /* 0x0000008b54547212 */ /* 0x000fe400078efcff */
[----:B------:R-:W-:Y:S02]  /*19350*/  LOP3.LUT R80, R80, R147, RZ, 0xfc, !PT ;  /* 0x0000009350507212 */ /* 0x000fe400078efcff */
[----:B------:R-:W-:Y:S02]  /*19360*/  SEL R15, R17, R56, P1 ;  /* 0x00000038110f7207 */ /* 0x000fe40000800000 */
[----:B------:R-:W-:Y:S02]  /*19370*/  SEL R56, R56, R17, P1 ;  /* 0x0000001138387207 */ /* 0x000fe40000800000 */
[----:B------:R-:W-:-:S02]  /*19380*/  SEL R23, R12, R33, P1 ;  /* 0x000000210c177207 */ /* 0x000fc40000800000 */
[----:B------:R-:W-:Y:S02]  /*19390*/  SEL R17, R37, R64, P1 ;  /* 0x0000004025117207 */ /* 0x000fe40000800000 */
[----:B------:R-:W-:Y:S02]  /*193a0*/  SEL R12, R33, R12, P1 ;  /* 0x0000000c210c7207 */ /* 0x000fe40000800000 */
[----:B------:R-:W-:Y:S02]  /*193b0*/  SEL R25, R14, R41, P1 ;  /* 0x000000290e197207 */ /* 0x000fe40000800000 */
        /* <DEDUP_REMOVED lines=20> */
[----:B------:R-:W-:Y:S01]  /*19500*/  SHF.L.U32 R8, R155, 0x1f, RZ ;  /* 0x0000001f9b087819 */ /* 0x000fe200000006ff */
[----:B------:R2:W1:Y:S03]  /*19510*/  SHFL.IDX PT, R43, R16, R7, 0x1c1f ;  /* 0x001c1f07102b7589 */ /* 0x00046600000e0000 */
[----:B------:R2:W3:Y:S01]  /*19520*/  SYNCS.PHASECHK.TRANS64.TRYWAIT P3, [UR6+0x42000], R8 ;  /* 0x04200008ff0075a7 */ /* 0x0004e20008060146 */
[----:B------:R2:W4:Y:S01]  /*19530*/  SHFL.IDX PT, R45, R18, R7, 0x1c1f ;  /* 0x001c1f07122d7589 */ /* 0x00052200000e0000 */
[----:B------:R-:W-:-:S03]  /*19540*/  FFMA R156, R5, R156, R24 ;  /* 0x0000009c059c7223 */ /* 0x000fc60000000018 */
[----:B------:R2:W1:Y:S04]  /*19550*/  SHFL.IDX PT, R19, R19, R6, 0x1c1f ;  /* 0x001c1f0613137589 */ /* 0x00046800000e0000 */
        /* <DEDUP_REMOVED lines=28> */
[----:B------:R2:W1:Y:S01]  /*19720*/  SHFL.IDX PT, R57, R80, R7, 0x1c1f ;  /* 0x001c1f0750397589 */ /* 0x00046200000e0000 */
[----:B---34-:R-:W-:Y:S05]  /*19730*/  @!P0 BRA `(.L_x_39) ;  /* 0x0000000000048947 */ /* 0x018fea0003800000 */
[----:B------:R-:W-:Y:S01]  /*19740*/  BPT.TRAP 0x1 ;  /* 0x000000040000795c */ /* 0x000fe20000300000 */
.L_x_39:
[----:B------:R-:W-:Y:S05]  /*19750*/  @P3 BRA `(.L_x_40) ;  /* 0x0000000000083947 */ /* 0x000fea0003800000 */
[----:B------:R-:W3:Y:S02]  /*19760*/  SYNCS.PHASECHK.TRANS64.TRYWAIT P3, [UR6+0x42000], R8 ;  /* 0x04200008ff0075a7 */ /* 0x000ee40008060146 */
[----:B---3--:R-:W-:Y:S05]  /*19770*/  @!P3 BRA `(.L_x_41) ;  /* 0x0000006800f4b947 */ /* 0x008fea0003800000 */
.L_x_40:
[----:B-1----:R-:W-:Y:S01]  /*19780*/  STL [R1+0x208], R64 ;  /* 0x0002084001007387 */ /* 0x002fe20000100800 */
[CCC-:B-----5:R-:W-:Y:S01]  /*19790*/  PRMT R24, R19.reuse, R159.reuse, R86.reuse ;  /* 0x0000009f13187216 */ /* 0x1e0fe20000000056 */
[----:B------:R-:W-:Y:S01]  /*197a0*/  UIMAD UR6, UR11, 0xc00, UR4 ;  /* 0x00000c000b0678a4 */ /* 0x000fe2000f8e0204 */
[-C--:B--2---:R-:W-:Y:S01]  /*197b0*/  PRMT R25, R19, R158.reuse, R86 ;  /* 0x0000009e13197216 */ /* 0x084fe20000000056 */
[----:B------:R1:W-:Y:S04]  /*197c0*/  STL.64 [R1+0x200], R56 ;  /* 0x0002003801007387 */ /* 0x0003e80000100a00 */
[----:B-1----:R-:W2:Y:S04]  /*197d0*/  LDL.LU.64 R56, [R1] ;  /* 0x0000000001387983 */ /* 0x002ea80000300a00 */
        /* <DEDUP_REMOVED lines=47> */
[C-C-:B------:R-:W-:Y:S01]  /*19ad0*/  PRMT R26, R21.reuse, R159, R32.reuse ;  /* 0x0000009f151a7216 */ /* 0x140fe20000000020 */
[----:B------:R-:W-:Y:S01]  /*19ae0*/  UMOV UR14, UR6 ;  /* 0x00000006000e7c82 */ /* 0x000fe20008000000 */
[----:B------:R-:W-:Y:S01]  /*19af0*/  PRMT R27, R21, R158, R32 ;  /* 0x0000009e151b7216 */ /* 0x000fe20000000020 */
[----:B------:R-:W-:Y:S01]  /*19b00*/  UMOV UR15, 0x40000040 ;  /* 0x40000040000f7882 */ /* 0x000fe20000000000 */
[----:B------:R-:W-:Y:S04]  /*19b10*/  STL [R1+0x1f8], R55 ;  /* 0x0001f83701007387 */ /* 0x000fe80000100800 */
[----:B------:R-:W-:Y:S04]  /*19b20*/  STL.64 [R1+0x1f0], R52 ;  /* 0x0001f03401007387 */ /* 0x000fe80000100a00 */
[----:B------:R-:W-:Y:S04]  /*19b30*/  STL.64 [R1+0x1e8], R50 ;  /* 0x0001e83201007387 */ /* 0x000fe80000100a00 */
[----:B------:R-:W-:Y:S04]  /*19b40*/  STL.64 [R1+0x1e0], R48 ;  /* 0x0001e03001007387 */ /* 0x000fe80000100a00 */
[----:B------:R-:W-:Y:S04]  /*19b50*/  STL.64 [R1+0x1d8], R46 ;  /* 0x0001d82e01007387 */ /* 0x000fe80000100a00 */
[----:B------:R-:W-:Y:S04]  /*19b60*/  STL.64 [R1+0x1d0], R44 ;  /* 0x0001d02c01007387 */ /* 0x000fe80000100a00 */
[----:B------:R-:W-:Y:S04]  /*19b70*/  STL.64 [R1+0x1c8], R42 ;  /* 0x0001c82a01007387 */ /* 0x000fe80000100a00 */
[----:B------:R-:W-:Y:S01]  /*19b80*/  STL [R1+0x1c0], R40 ;  /* 0x0001c02801007387 */ /* 0x000fe20000100800 */
[----:B--2---:R-:W-:-:S06]  /*19b90*/  WARPGROUP.ARRIVE ;  /* 0x00000000000079c5 */ /* 0x004fcc0000000000 */
[----:B------:R-:W-:Y:S03]  /*19ba0*/  QGMMA.64x192x32.F32.E4M3.E4M3 R56, R24, gdesc[UR12], R56, gsb0 ;  /* 0x02e0000c18387df3 */ /* 0x000fe60008000838 */
[----:B------:R-:W-:Y:S02]  /*19bb0*/  WARPGROUP.DEPBAR.LE gsb0, 0x0 ;  /* 0x00008000000079c5 */ /* 0x000fe40000010000 */
[----:B------:R-:W-:Y:S04]  /*19bc0*/  STL.64 [R1], R56 ;  /* 0x0000003801007387 */ /* 0x000fe80000100a00 */
[----:B------:R-:W-:Y:S04]  /*19bd0*/  STL.64 [R1+0x8], R58 ;  /* 0x0000083a01007387 */ /* 0x000fe80000100a00 */
[----:B------:R-:W-:Y:S04]  /*19be0*/  STL.64 [R1+0x10], R60 ;  /* 0x0000103c01007387 */ /* 0x000fe80000100a00 */
[----:B------:R-:W-:Y:S04]  /*19bf0*/  STL.64 [R1+0x18], R62 ;  /* 0x0000183e01007387 */ /* 0x000fe80000100a00 */
[----:B------:R1:W-:Y:S04]  /*19c00*/  STL.64 [R1+0x20], R64 ;  /* 0x0000204001007387 */ /* 0x0003e80000100a00 */
[----:B------:R-:W-:Y:S04]  /*19c10*/  STL.64 [R1+0x28], R66 ;  /* 0x0000284201007387 */ /* 0x000fe80000100a00 */
        /* <DEDUP_REMOVED lines=42> */
[----:B-1----:R-:W3:Y:S04]  /*19ec0*/  LDL.LU R64, [R1+0x208] ;  /* 0x0002080001407983 */ /* 0x002ee80000300800 */
[----:B------:R-:W3:Y:S04]  /*19ed0*/  LDL.LU.64 R56, [R1+0x200] ;  /* 0x0002000001387983 */ /* 0x000ee80000300a00 */
[----:B------:R-:W3:Y:S04]  /*19ee0*/  LDL.LU R55, [R1+0x1f8] ;  /* 0x0001f80001377983 */ /* 0x000ee80000300800 */
[----:B------:R-:W3:Y:S04]  /*19ef0*/  LDL.LU.64 R52, [R1+0x1f0] ;  /* 0x0001f00001347983 */ /* 0x000ee80000300a00 */
[----:B------:R-:W3:Y:S04]  /*19f00*/  LDL.LU.64 R50, [R1+0x1e8] ;  /* 0x0001e80001327983 */ /* 0x000ee80000300a00 */
[----:B------:R-:W3:Y:S04]  /*19f10*/  LDL.LU.64 R48, [R1+0x1e0] ;  /* 0x0001e00001307983 */ /* 0x000ee80000300a00 */
[----:B------:R-:W3:Y:S04]  /*19f20*/  LDL.LU.64 R46, [R1+0x1d8] ;  /* 0x0001d800012e7983 */ /* 0x000ee80000300a00 */
[----:B------:R-:W3:Y:S04]  /*19f30*/  LDL.LU.64 R44, [R1+0x1d0] ;  /* 0x0001d000012c7983 */ /* 0x000ee80000300a00 */
[----:B------:R-:W3:Y:S04]  /*19f40*/  LDL.LU.64 R42, [R1+0x1c8] ;  /* 0x0001c800012a7983 */ /* 0x000ee80000300a00 */
[----:B------:R-:W3:Y:S01]  /*19f50*/  LDL.LU R40, [R1+0x1c0] ;  /* 0x0001c00001287983 */ /* 0x000ee20000300800 */
[----:B------:R-:W-:-:S03]  /*19f60*/  UIADD3 UR10, UR6, 0x2, URZ ;  /* 0x00000002060a7890 */ /* 0x000fc6000fffe03f */
[----:B------:R-:W-:Y:S04]  /*19f70*/  STL.64 [R1+0x1b8], R158 ;  /* 0x0001b89e01007387 */ /* 0x000fe80000100a00 */
[----:B------:R-:W-:Y:S04]  /*19f80*/  STL.64 [R1+0x1b0], R156 ;  /* 0x0001b09c01007387 */ /* 0x000fe80000100a00 */
[----:B------:R1:W-:Y:S04]  /*19f90*/  STL.64 [R1+0x1a8], R154 ;  /* 0x0001a89a01007387 */ /* 0x0003e80000100a00 */
[----:B--2---:R-:W2:Y:S04]  /*19fa0*/  LDL.LU.64 R132, [R1] ;  /* 0x0000000001847983 */ /* 0x004ea80000300a00 */
[----:B----4-:R-:W2:Y:S04]  /*19fb0*/  LDL.LU.64 R134, [R1+0x8] ;  /* 0x0000080001867983 */ /* 0x010ea80000300a00 */
[----:B---3--:R-:W2:Y:S04]  /*19fc0*/  LDL.LU.64 R136, [R1+0x10] ;  /* 0x0000100001887983 */ /* 0x008ea80000300a00 */
        /* <DEDUP_REMOVED lines=8> */
[----:B-1----:R-:W2:Y:S04]  /*1a050*/  LDL.LU.64 R154, [R1+0x58] ;  /* 0x00005800019a7983 */ /* 0x002ea80000300a00 */
[----:B------:R-:W2:Y:S01]  /*1a060*/  LDL.LU.64 R156, [R1+0x60] ;  /* 0x00006000019c7983 */ /* 0x000ea20000300a00 */
[----:B------:R-:W-:-:S02]  /*1a070*/  PRMT R30, R13, R159, R48 ;  /* 0x0000009f0d1e7216 */ /* 0x000fc40000000030 */
[-C--:B------:R-:W-:Y:S02]  /*1a080*/  PRMT R31, R13, R158.reuse, R48 ;  /* 0x0000009e0d1f7216 */ /* 0x080fe40000000030 */
[C-C-:B------:R-:W-:Y:S02]  /*1a090*/  PRMT R28, R11.reuse, R159, R40.reuse ;  /* 0x0000009f0b1c7216 */ /* 0x140fe40000000028 */
[----:B------:R-:W-:Y:S02]  /*1a0a0*/  PRMT R29, R11, R158, R40 ;  /* 0x0000009e0b1d7216 */ /* 0x000fe40000000028 */
        /* <DEDUP_REMOVED lines=35> */
[----:B------:R-:W-:Y:S01]  /*1a2e0*/  UMOV UR14, UR10 ;  /* 0x0000000a000e7c82 */ /* 0x000fe20008000000 */
[----:B------:R-:W-:Y:S01]  /*1a2f0*/  UMOV UR15, 0x40000040 ;  /* 0x40000040000f7882 */ /* 0x000fe20000000000 */
[----:B--2---:R-:W-:-:S06]  /*1a300*/  WARPGROUP.ARRIVE ;  /* 0x00000000000079c5 */ /* 0x004fcc0000000000 */
[----:B------:R-:W-:Y:S03]  /*1a310*/  QGMMA.64x192x32.F32.E4M3.E4M3 R132, R28, gdesc[UR12], R132, gsb0 ;  /* 0x02e0000c1c847df3 */ /* 0x000fe60008000884 */
[----:B------:R-:W-:Y:S02]  /*1a320*/  WARPGROUP.DEPBAR.LE gsb0, 0x0 ;  /* 0x00008000000079c5 */ /* 0x000fe40000010000 */
[----:B------:R-:W-:Y:S02]  /*1a330*/  IMAD.MOV.U32 R82, RZ, RZ, R158 ;  /* 0x000000ffff527224 */ /* 0x000fe400078e009e */
[----:B------:R-:W-:Y:S02]  /*1a340*/  IMAD.MOV.U32 R83, RZ, RZ, R159 ;  /* 0x000000ffff537224 */ /* 0x000fe400078e009f */
[----:B------:R-:W2:Y:S01]  /*1a350*/  LDL.LU.64 R158, [R1+0x1b8] ;  /* 0x0001b800019e7983 */ /* 0x000ea20000300a00 */
[----:B------:R-:W-:-:S02]  /*1a360*/  IMAD.MOV.U32 R131, RZ, RZ, R132 ;  /* 0x000000ffff837224 */ /* 0x000fc400078e0084 */
[----:B------:R-:W-:Y:S02]  /*1a370*/  IMAD.MOV.U32 R130, RZ, RZ, R133 ;  /* 0x000000ffff827224 */ /* 0x000fe400078e0085 */
[----:B------:R-:W-:Y:S02]  /*1a380*/  IMAD.MOV.U32 R129, RZ, RZ, R140 ;  /* 0x000000ffff817224 */ /* 0x000fe400078e008c */
[----:B------:R-:W-:Y:S02]  /*1a390*/  IMAD.MOV.U32 R80, RZ, RZ, R156 ;  /* 0x000000ffff507224 */ /* 0x000fe400078e009c */
[----:B------:R-:W-:Y:S02]  /*1a3a0*/  IMAD.MOV.U32 R81, RZ, RZ, R157 ;  /* 0x000000ffff517224 */ /* 0x000fe400078e009d */
[----:B------:R-:W-:Y:S01]  /*1a3b0*/  IMAD.MOV.U32 R78, RZ, RZ, R154 ;  /* 0x000000ffff4e7224 */ /* 0x000fe200078e009a */
[----:B------:R-:W3:Y:S01]  /*1a3c0*/  LDL.LU.64 R156, [R1+0x1b0] ;  /* 0x0001b000019c7983 */ /* 0x000ee20000300a00 */
[----:B------:R-:W-:-:S02]  /*1a3d0*/  IMAD.MOV.U32 R79, RZ, RZ, R155 ;  /* 0x000000ffff4f7224 */ /* 0x000fc400078e009b */
[----:B------:R-:W-:Y:S01]  /*1a3e0*/  IMAD.MOV.U32 R54, RZ, RZ, R205 ;  /* 0x000000ffff367224 */ /* 0x000fe200078e00cd */
[----:B------:R-:W4:Y:S01]  /*1a3f0*/  LDL.LU.64 R154, [R1+0x1a8] ;  /* 0x0001a800019a7983 */ /* 0x000f220000300a00 */
[----:B------:R-:W-:Y:S02]  /*1a400*/  IMAD.MOV.U32 R48, RZ, RZ, R206 ;  /* 0x000000ffff307224 */ /* 0x000fe400078e00ce */
[----:B------:R-:W-:Y:S02]  /*1a410*/  IMAD.MOV.U32 R41, RZ, RZ, R207 ;  /* 0x000000ffff297224 */ /* 0x000fe400078e00cf */
[----:B------:R-:W-:Y:S02]  /*1a420*/  IMAD.MOV.U32 R40, RZ, RZ, R208 ;  /* 0x000000ffff287224 */ /* 0x000fe400078e00d0 */
[----:B------:R-:W-:Y:S02]  /*1a430*/  IMAD.MOV.U32 R39, RZ, RZ, R209 ;  /* 0x000000ffff277224 */ /* 0x000fe400078e00d1 */
[----:B------:R-:W-:-:S02]  /*1a440*/  IMAD.MOV.U32 R38, RZ, RZ, R210 ;  /* 0x000000ffff267224 */ /* 0x000fc400078e00d2 */
[----:B------:R-:W-:Y:S02]  /*1a450*/  IMAD.MOV.U32 R37, RZ, RZ, R211 ;  /* 0x000000ffff257224 */ /* 0x000fe400078e00d3 */
        /* <DEDUP_REMOVED lines=15> */
[----:B------:R-:W-:Y:S01]  /*1a550*/  IMAD.MOV.U32 R5, RZ, RZ, R227 ;  /* 0x000000ffff057224 */ /* 0x000fe200078e00e3 */
[----:B------:R1:W-:Y:S01]  /*1a560*/  STL [R1+0x1a4], R57 ;  /* 0x0001a43901007387 */ /* 0x0003e20000100800 */
        /* <DEDUP_REMOVED lines=17> */
[----:B-1----:R-:W-:Y:S02]  /*1a680*/  IMAD.MOV.U32 R57, RZ, RZ, R130 ;  /* 0x000000ffff397224 */ /* 0x002fe400078e0082 */
        /* <DEDUP_REMOVED lines=67> */
[----:B------:R-:W-:Y:S01]  /*1aac0*/  IMAD.MOV.U32 R151, RZ, RZ, R5 ;  /* 0x000000ffff977224 */ /* 0x000fe200078e0005 */
[----:B------:R-:W-:Y:S01]  /*1aad0*/  UIADD3 UR10, UR6, 0x4, URZ ;  /* 0x00000004060a7890 */ /* 0x000fe2000fffe03f */
[----:B------:R-:W-:-:S06]  /*1aae0*/  UMOV UR15, 0x40000040 ;  /* 0x40000040000f7882 */ /* 0x000fcc0000000000 */
[----:B------:R-:W-:Y:S01]  /*1aaf0*/  UMOV UR14, UR10 ;  /* 0x0000000a000e7c82 */ /* 0x000fe20008000000 */
[CCC-:B--2---:R-:W-:Y:S02]  /*1ab00*/  PRMT R32, R15.reuse, R159.reuse, R56.reuse ;  /* 0x0000009f0f207216 */ /* 0x1c4fe40000000038 */
[-C--:B------:R-:W-:Y:S01]  /*1ab10*/  PRMT R33, R15, R158.reuse, R56 ;  /* 0x0000009e0f217216 */ /* 0x080fe20000000038 */
[----:B------:R-:W-:Y:S01]  /*1ab20*/  IMAD.MOV.U32 R56, RZ, RZ, R131 ;  /* 0x000000ffff387224 */ /* 0x000fe200078e0083 */
[C-C-:B------:R-:W-:Y:S02]  /*1ab30*/  PRMT R34, R17.reuse, R159, R64.reuse ;  /* 0x0000009f11227216 */ /* 0x140fe40000000040 */
[----:B------:R-:W-:Y:S01]  /*1ab40*/  PRMT R35, R17, R158, R64 ;  /* 0x0000009e11237216 */ /* 0x000fe20000000040 */
[----:B------:R-:W-:Y:S02]  /*1ab50*/  IMAD.MOV.U32 R64, RZ, RZ, R129 ;  /* 0x000000ffff407224 */ /* 0x000fe400078e0081 */
[----:B------:R-:W-:-:S02]  /*1ab60*/  IMAD.MOV.U32 R129, RZ, RZ, R54 ;  /* 0x000000ffff817224 */ /* 0x000fc400078e0036 */
[----:B------:R-:W-:-:S06]  /*1ab70*/  IMAD.MOV.U32 R131, RZ, RZ, R41 ;  /* 0x000000ffff837224 */ /* 0x000fcc00078e0029 */
[----:B------:R-:W-:-:S06]  /*1ab80*/  WARPGROUP.ARRIVE ;  /* 0x00000000000079c5 */ /* 0x000fcc0000000000 */
[----:B------:R-:W-:Y:S01]  /*1ab90*/  QGMMA.64x192x32.F32.E4M3.E4M3 R56, R32, gdesc[UR12], R56, gsb0 ;  /* 0x02e0000c20387df3 */ /* 0x000fe20008000838 */
[CCC-:B------:R-:W-:Y:S01]  /*1aba0*/  PRMT R36, R23.reuse, R159.reuse, R12.reuse ;  /* 0x0000009f17247216 */ /* 0x1c0fe2000000000c */
[----:B------:R-:W-:Y:S01]  /*1abb0*/  UIADD3 UR10, UR6, 0x6, URZ ;  /* 0x00000006060a7890 */ /* 0x000fe2000fffe03f */
[-C--:B------:R-:W-:Y:S02]  /*1abc0*/  PRMT R37, R23, R158.reuse, R12 ;  /* 0x0000009e17257216 */ /* 0x080fe4000000000c */
[CCC-:B------:R-:W-:Y:S02]  /*1abd0*/  PRMT R38, R9.reuse, R159.reuse, R14.reuse ;  /* 0x0000009f09267216 */ /* 0x1c0fe4000000000e */
[----:B------:R-:W-:Y:S01]  /*1abe0*/  PRMT R39, R9, R158, R14 ;  /* 0x0000009e09277216 */ /* 0x000fe2000000000e */
[----:B------:R-:W-:Y:S01]  /*1abf0*/  UMOV UR15, 0x40000040 ;  /* 0x40000040000f7882 */ /* 0x000fe20000000000 */
[----:B------:R-:W-:Y:S01]  /*1ac00*/  UMOV UR14, UR10 ;  /* 0x0000000a000e7c82 */ /* 0x000fe20008000000 */
[----:B------:R-:W-:-:S02]  /*1ac10*/  PRMT R40, R42, R159, R43 ;  /* 0x0000009f2a287216 */ /* 0x000fc4000000002b */
[-C--:B------:R-:W-:Y:S01]  /*1ac20*/  PRMT R41, R42, R158.reuse, R43 ;  /* 0x0000009e2a297216 */ /* 0x080fe2000000002b */
[----:B------:R-:W-:Y:S01]  /*1ac30*/  UIADD3 UR10, UR6, 0x600, URZ ;  /* 0x00000600060a7890 */ /* 0x000fe2000fffe03f */
[C-C-:B------:R-:W-:Y:S02]  /*1ac40*/  PRMT R42, R44.reuse, R159, R45.reuse ;  /* 0x0000009f2c2a7216 */ /* 0x140fe4000000002d */
[----:B------:R-:W-:Y:S01]  /*1ac50*/  PRMT R43, R44, R158, R45 ;  /* 0x0000009e2c2b7216 */ /* 0x000fe2000000002d */
[----:B------:R-:W-:Y:S02]  /*1ac60*/  WARPGROUP.DEPBAR.LE gsb0, 0x0 ;  /* 0x00008000000079c5 */ /* 0x000fe40000010000 */
[----:B------:R-:W-:-:S06]  /*1ac70*/  WARPGROUP.ARRIVE ;  /* 0x00000000000079c5 */ /* 0x000fcc0000000000 */
[----:B------:R-:W-:Y:S01]  /*1ac80*/  QGMMA.64x192x32.F32.E4M3.E4M3 R56, R36, gdesc[UR12], R56, gsb0 ;  /* 0x02e0000c24387df3 */ /* 0x000fe20008000838 */
[----:B------:R-:W-:Y:S01]  /*1ac90*/  UMOV UR14, UR10 ;  /* 0x0000000a000e7c82 */ /* 0x000fe20008000000 */
[----:B------:R-:W-:Y:S01]  /*1aca0*/  UMOV UR15, 0x40000040 ;  /* 0x40000040000f7882 */ /* 0x000fe20000000000 */
[CCC-:B------:R-:W-:Y:S02]  /*1acb0*/  PRMT R44, R46.reuse, R159.reuse, R47.reuse ;  /* 0x0000009f2e2c7216 */ /* 0x1c0fe4000000002f */
[-C--:B------:R-:W-:Y:S01]  /*1acc0*/  PRMT R45, R46, R158.reuse, R47 ;  /* 0x0000009e2e2d7216 */ /* 0x080fe2000000002f */
[----:B------:R-:W-:Y:S01]  /*1acd0*/  UIADD3 UR10, UR6, 0x602, URZ ;  /* 0x00000602060a7890 */ /* 0x000fe2000fffe03f */
[C-C-:B------:R-:W-:Y:S02]  /*1ace0*/  PRMT R46, R49.reuse, R159, R22.reuse ;  /* 0x0000009f312e7216 */ /* 0x140fe40000000016 */
[----:B------:R-:W-:Y:S01]  /*1acf0*/  PRMT R47, R49, R158, R22 ;  /* 0x0000009e312f7216 */ /* 0x000fe20000000016 */
[----:B------:R-:W-:-:S02]  /*1ad00*/  WARPGROUP.DEPBAR.LE gsb0, 0x0 ;  /* 0x00008000000079c5 */ /* 0x000fc40000010000 */
[----:B------:R-:W-:-:S08]  /*1ad10*/  WARPGROUP.ARRIVE ;  /* 0x00000000000079c5 */ /* 0x000fd00000000000 */
[----:B------:R-:W-:Y:S01]  /*1ad20*/  QGMMA.64x192x32.F32.E4M3.E4M3 R56, R40, gdesc[UR12], R56, gsb0 ;  /* 0x02e0000c28387df3 */ /* 0x000fe20008000838 */
[----:B------:R-:W-:Y:S01]  /*1ad30*/  UMOV UR14, UR10 ;  /* 0x0000000a000e7c82 */ /* 0x000fe20008000000 */
[----:B------:R-:W-:Y:S01]  /*1ad40*/  UMOV UR15, 0x40000040 ;  /* 0x40000040000f7882 */ /* 0x000fe20000000000 */
[----:B------:R-:W-:Y:S04]  /*1ad50*/  STL [R1+0x1a0], R55 ;  /* 0x0001a03701007387 */ /* 0x000fe80000100800 */
[----:B------:R-:W-:Y:S01]  /*1ad60*/  STL.64 [R1+0x198], R52 ;  /* 0x0001983401007387 */ /* 0x000fe20000100a00 */
[----:B------:R-:W-:Y:S02]  /*1ad70*/  WARPGROUP.DEPBAR.LE gsb0, 0x0 ;  /* 0x00008000000079c5 */ /* 0x000fe40000010000 */
[----:B------:R-:W-:-:S10]  /*1ad80*/  WARPGROUP.ARRIVE ;  /* 0x00000000000079c5 */ /* 0x000fd40000000000 */
[----:B------:R-:W-:Y:S03]  /*1ad90*/  QGMMA.64x192x32.F32.E4M3.E4M3 R56, R44, gdesc[UR12], R56, gsb0 ;  /* 0x02e0000c2c387df3 */ /* 0x000fe60008000838 */
[----:B------:R-:W-:Y:S02]  /*1ada0*/  WARPGROUP.DEPBAR.LE gsb0, 0x0 ;  /* 0x00008000000079c5 */ /* 0x000fe40000010000 */
[----:B------:R1:W-:Y:S04]  /*1adb0*/  STL.64 [R1], R56 ;  /* 0x0000003801007387 */ /* 0x0003e80000100a00 */
        /* <DEDUP_REMOVED lines=47> */
[----:B-1----:R-:W2:Y:S04]  /*1b0b0*/  LDL.LU R57, [R1+0x1a4] ;  /* 0x0001a40001397983 */ /* 0x002ea80000300800 */
[----:B------:R-:W2:Y:S04]  /*1b0c0*/  LDL.LU R55, [R1+0x1a0] ;  /* 0x0001a00001377983 */ /* 0x000ea80000300800 */
[----:B------:R-:W2:Y:S04]  /*1b0d0*/  LDL.LU.64 R52, [R1+0x198] ;  /* 0x0001980001347983 */ /* 0x000ea80000300a00 */
[----:B------:R-:W-:Y:S04]  /*1b0e0*/  STL.64 [R1+0x190], R158 ;  /* 0x0001909e01007387 */ /* 0x000fe80000100a00 */
[----:B---3--:R-:W-:Y:S04]  /*1b0f0*/  STL.64 [R1+0x188], R156 ;  /* 0x0001889c01007387 */ /* 0x008fe80000100a00 */
[----:B----4-:R1:W-:Y:S04]  /*1b100*/  STL.64 [R1+0x180], R154 ;  /* 0x0001809a01007387 */ /* 0x0103e80000100a00 */
[----:B--2---:R-:W2:Y:S04]  /*1b110*/  LDL.LU.64 R112, [R1] ;  /* 0x0000000001707983 */ /* 0x004ea80000300a00 */
        /* <DEDUP_REMOVED lines=17> */
[----:B------:R-:W-:-:S03]  /*1b230*/  PRMT R48, R50, R159, R51 ;  /* 0x0000009f32307216 */ /* 0x000fc60000000033 */
[----:B------:R-:W2:Y:S01]  /*1b240*/  LDL.LU.64 R148, [R1+0x90] ;  /* 0x0000900001947983 */ /* 0x000ea20000300a00 */
[----:B------:R-:W-:-:S03]  /*1b250*/  PRMT R49, R50, R158, R51 ;  /* 0x0000009e32317216 */ /* 0x000fc60000000033 */
[----:B------:R-:W2:Y:S04]  /*1b260*/  LDL.LU.64 R150, [R1+0x98] ;  /* 0x0000980001967983 */ /* 0x000ea80000300a00 */
[----:B------:R-:W2:Y:S04]  /*1b270*/  LDL.LU.64 R152, [R1+0xa0] ;  /* 0x0000a00001987983 */ /* 0x000ea80000300a00 */
[----:B-1----:R-:W2:Y:S04]  /*1b280*/  LDL.LU.64 R154, [R1+0xa8] ;  /* 0x0000a800019a7983 */ /* 0x002ea80000300a00 */
[----:B------:R-:W2:Y:S01]  /*1b290*/  LDL.LU.64 R156, [R1+0xb0] ;  /* 0x0000b000019c7983 */ /* 0x000ea20000300a00 */
[----:B------:R-:W-:-:S02]  /*1b2a0*/  PRMT R50, R52, R159, R53 ;  /* 0x0000009f34327216 */ /* 0x000fc40000000035 */
        /* <DEDUP_REMOVED lines=26> */
[----:B------:R-:W-:Y:S01]  /*1b450*/  UIADD3 UR10, UR6, 0x604, URZ ;  /* 0x00000604060a7890 */ /* 0x000fe2000fffe03f */
[----:B------:R-:W-:-:S06]  /*1b460*/  UMOV UR15, 0x40000040 ;  /* 0x40000040000f7882 */ /* 0x000fcc0000000000 */
[----:B------:R-:W-:Y:S01]  /*1b470*/  UMOV UR14, UR10 ;  /* 0x0000000a000e7c82 */ /* 0x000fe20008000000 */
        /* <DEDUP_REMOVED lines=94> */
[----:B------:R-:W-:Y:S01]  /*1ba60*/  IMAD.MOV.U32 R104, RZ, RZ, R160 ;  /* 0x000000ffff687224 */ /* 0x000fe200078e00a0 */
[----:B------:R-:W-:Y:S01]  /*1ba70*/  UIADD3 UR6, UR6, 0x606, URZ ;  /* 0x0000060606067890 */ /* 0x000fe2000fffe03f */
[----:B------:R-:W-:Y:S01]  /*1ba80*/  IMAD.MOV.U32 R105, RZ, RZ, R161 ;  /* 0x000000ffff697224 */ /* 0x000fe200078e00a1 */
[----:B------:R-:W-:Y:S01]  /*1ba90*/  UMOV UR15, 0x40000040 ;  /* 0x40000040000f7882 */ /* 0x000fe20000000000 */
[----:B------:R-:W-:Y:S01]  /*1baa0*/  IMAD.MOV.U32 R106, RZ, RZ, R162 ;  /* 0x000000ffff6a7224 */ /* 0x000fe200078e00a2 */
[----:B------:R1:W5:Y:S01]  /*1bab0*/  LDL.LU.64 R156, [R1+0x188] ;  /* 0x00018800019c7983 */ /* 0x0003620000300a00 */
        /* <DEDUP_REMOVED lines=44> */
[----:B------:R-:W-:Y:S01]  /*1bd80*/  UMOV UR14, UR6 ;  /* 0x00000006000e7c82 */ /* 0x000fe20008000000 */
[----:B------:R1:W5:Y:S01]  /*1bd90*/  LDL.LU.64 R154, [R1+0x180] ;  /* 0x00018000019a7983 */ /* 0x0003620000300a00 */
[CCC-:B--2---:R-:W-:Y:S02]  /*1bda0*/  PRMT R52, R16.reuse, R159.reuse, R55.reuse ;  /* 0x0000009f10347216 */ /* 0x1c4fe40000000037 */
[-C--:B------:R-:W-:Y:S02]  /*1bdb0*/  PRMT R53, R16, R158.reuse, R55 ;  /* 0x0000009e10357216 */ /* 0x080fe40000000037 */
[C-C-:B------:R-:W-:Y:S02]  /*1bdc0*/  PRMT R54, R18.reuse, R159, R57.reuse ;  /* 0x0000009f12367216 */ /* 0x140fe40000000039 */
[----:B------:R-:W-:Y:S01]  /*1bdd0*/  PRMT R55, R18, R158, R57 ;  /* 0x0000009e12377216 */ /* 0x000fe20000000039 */
[----:B------:R-:W-:-:S02]  /*1bde0*/  IMAD.MOV.U32 R57, RZ, RZ, R110 ;  /* 0x000000ffff397224 */ /* 0x000fc400078e006e */
[----:B------:R-:W-:-:S06]  /*1bdf0*/  IMAD.MOV.U32 R110, RZ, RZ, R51 ;  /* 0x000000ffff6e7224 */ /* 0x000fcc00078e0033 */
[----:B------:R-:W-:-:S06]  /*1be00*/  WARPGROUP.ARRIVE ;  /* 0x00000000000079c5 */ /* 0x000fcc0000000000 */
        /* <DEDUP_REMOVED lines=52> */
.L_x_42:
[----:B------:R-:W-:-:S04]  /*1c150*/  ULEA UR6, UR5, UR38, 0x3 ;  /* 0x0000002605067291 */ /* 0x000fc8000f8e183f */
[----:B------:R-:W-:-:S04]  /*1c160*/  UIADD3 UR6, UR6, 0x42028, URZ ;  /* 0x0004202806067890 */ /* 0x000fc8000fffe03f */
[----:B------:R-:W-:-:S09]  /*1c170*/  UPRMT UR6, URZ, 0x654, UR6 ;  /* 0x000006543f067896 */ /* 0x000fd20008000006 */
[----:B------:R-:W-:Y:S01]  /*1c180*/  SYNCS.ARRIVE.TRANS64.RED.A1T0 RZ, [UR6], RZ ;  /* 0x000000ffffff79a7 */ /* 0x000fe20008100406 */
[----:B------:R-:W-:Y:S05]  /*1c190*/  @P2 BRA `(.L_x_43) ;  /* 0x0000000000042947 */ /* 0x000fea0003800000 */
[----:B------:R-:W-:Y:S01]  /*1c1a0*/  BPT.TRAP 0x1 ;  /* 0x000000040000795c */ /* 0x000fe20000300000 */
.L_x_43:
[----:B------:R-:W-:-:S04]  /*1c1b0*/  UIADD3 UR5, UR5, 0x1, URZ ;  /* 0x0000000105057890 */ /* 0x000fc8000fffe03f */
[----:B------:R-:W-:-:S04]  /*1c1c0*/  UISETP.NE.AND UP0, UPT, UR5, 0x5, UPT ;  /* 0x000000050500788c */ /* 0x000fc8000bf05270 */
[----:B------:R-:W-:Y:S01]  /*1c1d0*/  USEL UR6, UR5, URZ, UP0 ;  /* 0x0000003f05067287 */ /* 0x000fe20008000000 */
[----:B------:R-:W-:Y:S11]  /*1c1e0*/  @!P0 BRA `(.L_x_44) ;  /* 0x0000000000048947 */ /* 0x000ff60003800000 */
[----:B------:R-:W-:Y:S01]  /*1c1f0*/  BPT.TRAP 0x1 ;  /* 0x000000040000795c */ /* 0x000fe20000300000 */
.L_x_44:
[----:B------:R-:W-:-:S04]  /*1c200*/  ULEA UR5, UR6, UR38, 0x3 ;  /* 0x0000002606057291 */ /* 0x000fc8000f8e183f */
[----:B------:R-:W-:-:S04]  /*1c210*/  UIADD3 UR5, UR5, 0x42028, URZ ;  /* 0x0004202805057890 */ /* 0x000fc8000fffe03f */
[----:B------:R-:W-:-:S09]  /*1c220*/  UPRMT UR5, URZ, 0x654, UR5 ;  /* 0x000006543f057896 */ /* 0x000fd20008000005 */
[----:B------:R-:W-:Y:S01]  /*1c230*/  SYNCS.ARRIVE.TRANS64.RED.A1T0 RZ, [UR5], RZ ;  /* 0x000000ffffff79a7 */ /* 0x000fe20008100405 */
[----:B------:R-:W-:Y:S05]  /*1c240*/  @P2 BRA `(.L_x_45) ;  /* 0x0000000000042947 */ /* 0x000fea0003800000 */
[----:B------:R-:W-:Y:S01]  /*1c250*/  BPT.TRAP 0x1 ;  /* 0x000000040000795c */ /* 0x000fe20000300000 */
.L_x_45:
[----:B------:R-:W-:Y:S01]  /*1c260*/  UIADD3 UR5, UR6, 0x1, URZ ;  /* 0x0000000106057890 */ /* 0x000fe2000fffe03f */
[C---:B-----5:R-:W-:Y:S01]  /*1c270*/  ISETP.GT.AND P3, PT, R154.reuse, 0x1, PT ;  /* 0x000000019a00780c */ /* 0x060fe20003f64270 */
[----:B------:R-:W-:Y:S01]  /*1c280*/  UIADD3 UR6, UR11, 0x1, URZ ;  /* 0x000000010b067890 */ /* 0x000fe2000fffe03f */
[----:B------:R-:W-:Y:S01]  /*1c290*/  VIADD R154, R154, 0xffffffff ;  /* 0xffffffff9a9a7836 */ /* 0x000fe20000000000 */
[----:B------:R-:W-:Y:S01]  /*1c2a0*/  UISETP.NE.AND UP0, UPT, UR5, 0x5, UPT ;  /* 0x000000050500788c */ /* 0x000fe2000bf05270 */
[----:B------:R-:W-:Y:S01]  /*1c2b0*/  VIADD R0, R0, 0x100 ;  /* 0x0000010000007836 */ /* 0x000fe20000000000 */
[----:B------:R-:W-:Y:S01]  /*1c2c0*/  UISETP.NE.AND UP1, UPT, UR6, 0x5, UPT ;  /* 0x000000050600788c */ /* 0x000fe2000bf25270 */
[----:B------:R-:W-:Y:S01]  /*1c2d0*/  IMAD.MOV.U32 R153, RZ, RZ, R10 ;  /* 0x000000ffff997224 */ /* 0x000fe200078e000a */
[----:B------:R-:W-:Y:S01]  /*1c2e0*/  USEL UR5, UR5, URZ, UP0 ;  /* 0x0000003f05057287 */ /* 0x000fe20008000000 */
[----:B------:R-:W-:Y:S01]  /*1c2f0*/  IMAD.MOV.U32 R16, RZ, RZ, R4 ;  /* 0x000000ffff107224 */ /* 0x000fe200078e0004 */
[----:B------:R-:W-:-:S02]  /*1c300*/  USEL UR10, URZ, 0x1, UP1 ;  /* 0x000000013f0a7887 */ /* 0x000fc40008800000 */
[----:B------:R-:W-:-:S04]  /*1c310*/  USEL UR6, UR6, URZ, UP1 ;  /* 0x0000003f06067287 */ /* 0x000fc80008800000 */
[----:B------:R-:W-:Y:S01]  /*1c320*/  LOP3.LUT R5, R155, UR10, RZ, 0x3c, !PT ;  /* 0x0000000a9b057c12 */ /* 0x000fe2000f8e3cff */
[----:B------:R-:W-:Y:S07]  /*1c330*/  @P3 BRA `(.L_x_46) ;  /* 0xffffff40001c3947 */ /* 0x000fee000383ffff */
.L_x_35:
[----:B------:R-:W3:Y:S01]  /*1c340*/  SHFL.BFLY PT, R0, R157, 0x1, 0x1f ;  /* 0x0c201f009d007f89 */ /* 0x000ee200000e0000 */
[----:B------:R-:W-:Y:S01]  /*1c350*/  BSSY B0, `(.L_x_47) ;  /* 0x0000024000007945 */ /* 0x000fe20003800000 */
[----:B------:R-:W-:Y:S02]  /*1c360*/  IMAD.MOV.U32 R7, RZ, RZ, 0x7f800000 ;  /* 0x7f800000ff077424 */ /* 0x000fe400078e00ff */
[----:B------:R-:W4:Y:S01]  /*1c370*/  SHFL.BFLY PT, R3, R156, 0x1, 0x1f ;  /* 0x0c201f009c037f89 */ /* 0x000f2200000e0000 */
[----:B------:R-:W-:Y:S02]  /*1c380*/  IMAD.MOV.U32 R8, RZ, RZ, 0x3f800000 ;  /* 0x3f800000ff087424 */ /* 0x000fe400078e00ff */
[----:B------:R-:W-:Y:S02]  /*1c390*/  IMAD.MOV.U32 R2, RZ, RZ, 0x3f800000 ;  /* 0x3f800000ff027424 */ /* 0x000fe400078e00ff */
[----:B------:R-:W-:Y:S02]  /*1c3a0*/  IMAD.MOV.U32 R9, RZ, RZ, 0x7f800000 ;  /* 0x7f800000ff097424 */ /* 0x000fe400078e00ff */
[----:B---3--:R-:W-:Y:S01]  /*1c3b0*/  FADD R0, R0, R157 ;  /* 0x0000009d00007221 */ /* 0x008fe20000000000 */
[----:B----4-:R-:W-:-:S04]  /*1c3c0*/  FADD R16, R3, R156 ;  /* 0x0000009c03107221 */ /* 0x010fc80000000000 */
[----:B------:R-:W3:Y:S04]  /*1c3d0*/  SHFL.BFLY PT, R5, R0, 0x2, 0x1f ;  /* 0x0c401f0000057f89 */ /* 0x000ee800000e0000 */
[----:B------:R-:W4:Y:S01]  /*1c3e0*/  SHFL.BFLY PT, R17, R16, 0x2, 0x1f ;  /* 0x0c401f0010117f89 */ /* 0x000f2200000e0000 */
[C---:B---3--:R-:W-:Y:S01]  /*1c3f0*/  FSETP.NE.AND P0, PT, R0.reuse, -R5, PT ;  /* 0x800000050000720b */ /* 0x048fe20003f05000 */
[----:B------:R-:W-:Y:S01]  /*1c400*/  FADD R5, R0, R5 ;  /* 0x0000000500057221 */ /* 0x000fe20000000000 */
[----:B----4-:R-:W-:-:S11]  /*1c410*/  FADD R6, R16, R17 ;  /* 0x0000001110067221 */ /* 0x010fd60000000000 */
[----:B------:R-:W-:Y:S05]  /*1c420*/  @!P0 BRA `(.L_x_48) ;  /* 0x0000000000588947 */ /* 0x000fea0003800000 */
[----:B------:R-:W-:Y:S01]  /*1c430*/  VIADD R0, R5, 0x1800000 ;  /* 0x0180000005007836 */ /* 0x000fe20000000000 */
[----:B------:R-:W-:Y:S04]  /*1c440*/  BSSY B1, `(.L_x_49) ;  /* 0x000000d000017945 */ /* 0x000fe80003800000 */
[----:B------:R-:W-:-:S04]  /*1c450*/  LOP3.LUT R0, R0, 0x7f800000, RZ, 0xc0, !PT ;  /* 0x7f80000000007812 */ /* 0x000fc800078ec0ff */
[----:B------:R-:W-:-:S13]  /*1c460*/  ISETP.GT.U32.AND P0, PT, R0, 0x1ffffff, PT ;  /* 0x01ffffff0000780c */ /* 0x000fda0003f04070 */
[----:B------:R-:W-:Y:S05]  /*1c470*/  @P0 BRA `(.L_x_50) ;  /* 0x0000000000140947 */ /* 0x000fea0003800000 */
[----:B------:R-:W-:Y:S01]  /*1c480*/  IMAD.MOV.U32 R2, RZ, RZ, R5 ;  /* 0x000000ffff027224 */ /* 0x000fe200078e0005 */
[----:B------:R-:W-:-:S07]  /*1c490*/  MOV R15, 0x1c4b0 ;  /* 0x0001c4b0000f7802 */ /* 0x000fce0000000f00 */
[----:B-12---:R-:W-:Y:S05]  /*1c4a0*/  CALL.REL.NOINC `($__internal_0_$__cuda_sm20_rcp_rn_f32_slowpath) ;  /* 0x0000004000507944 */ /* 0x006fea0003c00000 */
[----:B------:R-:W-:Y:S01]  /*1c4b0*/  IMAD.MOV.U32 R2, RZ, RZ, R0 ;  /* 0x000000ffff027224 */ /* 0x000fe200078e0000 */
[----:B------:R-:W-:Y:S06]  /*1c4c0*/  BRA `(.L_x_51) ;  /* 0x0000000000107947 */ /* 0x000fec0003800000 */
.L_x_50:
[----:B------:R-:W3:Y:S02]  /*1c4d0*/  MUFU.RCP R2, R5 ;  /* 0x0000000500027308 */ /* 0x000ee40000001000 */
[----:B---3--:R-:W-:-:S04]  /*1c4e0*/  FFMA R0, R5, R2, -1 ;  /* 0xbf80000005007423 */ /* 0x008fc80000000002 */
[----:B------:R-:W-:-:S04]  /*1c4f0*/  FADD.FTZ R3, -R0, -RZ ;  /* 0x800000ff00037221 */ /* 0x000fc80000010100 */
[----:B------:R-:W-:-:S07]  /*1c500*/  FFMA R2, R2, R3, R2 ;  /* 0x0000000302027223 */ /* 0x000fce0000000002 */
.L_x_51:
[----:B------:R-:W-:Y:S05]  /*1c510*/  BSYNC B1 ;  /* 0x0000000000017941 */ /* 0x000fea0003800000 */
.L_x_49:
[----:B------:R-:W-:Y:S01]  /*1c520*/  FSETP.GEU.AND P0, PT, |R5|, 1.175494350822287508e-38, PT ;  /* 0x008000000500780b */ /* 0x000fe20003f0e200 */
[----:B------:R-:W-:-:S12]  /*1c530*/  ULDC UR4, c[0x0][0x600] ;  /* 0x0001800000047ab9 */ /* 0x000fd80000000800 */
[----:B------:R-:W-:-:S04]  /*1c540*/  @!P0 FMUL R5, R5, 16777216 ;  /* 0x4b80000005058820 */ /* 0x000fc80000400000 */
[----:B------:R-:W3:Y:S02]  /*1c550*/  MUFU.LG2 R0, R5 ;  /* 0x0000000500007308 */ /* 0x000ee40000000c00 */
[----:B---3--:R-:W-:-:S04]  /*1c560*/  @!P0 FADD R0, R0, -24 ;  /* 0xc1c0000000008421 */ /* 0x008fc80000000000 */
[----:B------:R-:W-:-:S04]  /*1c570*/  FMUL R9, R0, 0.69314718246459960938 ;  /* 0x3f31721800097820 */ /* 0x000fc80000400000 */
[----:B------:R-:W-:-:S07]  /*1c580*/  FFMA R9, R4, UR4, R9 ;  /* 0x0000000404097c23 */ /* 0x000fce0008000009 */
.L_x_48:
[----:B------:R-:W-:Y:S05]  /*1c590*/  BSYNC B0 ;  /* 0x0000000000007941 */ /* 0x000fea0003800000 */
.L_x_47:
[----:B-12---:R-:W2:Y:S01]  /*1c5a0*/  LDL.LU R56, [R1] ;  /* 0x0000000001387983 */ /* 0x006ea20000300800 */
[----:B------:R-:W-:-:S03]  /*1c5b0*/  ULDC UR4, c[0x0][0x608] ;  /* 0x0001820000047ab9 */ /* 0x000fc60000000800 */
[----:B------:R-:W3:Y:S04]  /*1c5c0*/  LDL.LU R55, [R1+0x4] ;  /* 0x0000040001377983 */ /* 0x000ee80000300800 */
[----:B------:R-:W4:Y:S04]  /*1c5d0*/  LDL.LU R54, [R1+0x10] ;  /* 0x0000100001367983 */ /* 0x000f280000300800 */
[----:B------:R-:W5:Y:S04]  /*1c5e0*/  LDL.LU R53, [R1+0x14] ;  /* 0x0000140001357983 */ /* 0x000f680000300800 */
        /* <DEDUP_REMOVED lines=43> */
[----:B------:R-:W5:Y:S01]  /*1c8a0*/  LDL.LU R0, [R1+0x174] ;  /* 0x0001740001007983 */ /* 0x000f620000300800 */
[----:B------:R-:W-:Y:S01]  /*1c8b0*/  FSETP.NE.AND P0, PT, R16, -R17, PT ;  /* 0x800000111000720b */ /* 0x000fe20003f05000 */
[----:B------:R-:W-:Y:S01]  /*1c8c0*/  FMUL R2, R2, UR4 ;  /* 0x0000000402027c20 */ /* 0x000fe20008400000 */
[----:B------:R-:W-:Y:S03]  /*1c8d0*/  BSSY B0, `(.L_x_52) ;  /* 0x0000048000007945 */ /* 0x000fe60003800000 */
[-C--:B--2---:R-:W-:Y:S01]  /*1c8e0*/  FMUL R64, R56, R2.reuse ;  /* 0x0000000238407220 */ /* 0x084fe20000400000 */
[-C--:B---3--:R-:W-:Y:S01]  /*1c8f0*/  FMUL R65, R55, R2.reuse ;  /* 0x0000000237417220 */ /* 0x088fe20000400000 */
[-C--:B----4-:R-:W-:Y:S01]  /*1c900*/  FMUL R63, R54, R2.reuse ;  /* 0x00000002363f7220 */ /* 0x090fe20000400000 */
[-C--:B-----5:R-:W-:Y:S01]  /*1c910*/  FMUL R62, R53, R2.reuse ;  /* 0x00000002353e7220 */ /* 0x0a0fe20000400000 */
        /* <DEDUP_REMOVED lines=44> */
[----:B------:R-:W-:Y:S06]  /*1cbe0*/  @!P0 BRA `(.L_x_53) ;  /* 0x0000000000588947 */ /* 0x000fec0003800000 */
[----:B------:R-:W-:Y:S01]  /*1cbf0*/  VIADD R0, R6, 0x1800000 ;  /* 0x0180000006007836 */ /* 0x000fe20000000000 */
[----:B------:R-:W-:Y:S04]  /*1cc00*/  BSSY B1, `(.L_x_54) ;  /* 0x000000d000017945 */ /* 0x000fe80003800000 */
[----:B------:R-:W-:-:S04]  /*1cc10*/  LOP3.LUT R0, R0, 0x7f800000, RZ, 0xc0, !PT ;  /* 0x7f80000000007812 */ /* 0x000fc800078ec0ff */
[----:B------:R-:W-:-:S13]  /*1cc20*/  ISETP.GT.U32.AND P0, PT, R0, 0x1ffffff, PT ;  /* 0x01ffffff0000780c */ /* 0x000fda0003f04070 */
[----:B------:R-:W-:Y:S05]  /*1cc30*/  @P0 BRA `(.L_x_55) ;  /* 0x0000000000140947 */ /* 0x000fea0003800000 */
[----:B------:R-:W-:Y:S01]  /*1cc40*/  IMAD.MOV.U32 R2, RZ, RZ, R6 ;  /* 0x000000ffff027224 */ /* 0x000fe200078e0006 */
[----:B------:R-:W-:-:S07]  /*1cc50*/  MOV R15, 0x1cc70 ;  /* 0x0001cc70000f7802 */ /* 0x000fce0000000f00 */
[----:B------:R-:W-:Y:S05]  /*1cc60*/  CALL.REL.NOINC `($__internal_0_$__cuda_sm20_rcp_rn_f32_slowpath) ;  /* 0x0000003800607944 */ /* 0x000fea0003c00000 */
[----:B------:R-:W-:Y:S01]  /*1cc70*/  IMAD.MOV.U32 R8, RZ, RZ, R0 ;  /* 0x000000ffff087224 */ /* 0x000fe200078e0000 */
[----:B------:R-:W-:Y:S06]  /*1cc80*/  BRA `(.L_x_56) ;  /* 0x0000000000107947 */ /* 0x000fec0003800000 */
.L_x_55:
[----:B------:R-:W1:Y:S02]  /*1cc90*/  MUFU.RCP R3, R6 ;  /* 0x0000000600037308 */ /* 0x000e640000001000 */
[----:B-1----:R-:W-:-:S04]  /*1cca0*/  FFMA R0, R6, R3, -1 ;  /* 0xbf80000006007423 */ /* 0x002fc80000000003 */
[----:B------:R-:W-:-:S04]  /*1ccb0*/  FADD.FTZ R0, -R0, -RZ ;  /* 0x800000ff00007221 */ /* 0x000fc80000010100 */
[----:B------:R-:W-:-:S07]  /*1ccc0*/  FFMA R8, R3, R0, R3 ;  /* 0x0000000003087223 */ /* 0x000fce0000000003 */
.L_x_56:
[----:B------:R-:W-:Y:S05]  /*1ccd0*/  BSYNC B1 ;  /* 0x0000000000017941 */ /* 0x000fea0003800000 */
.L_x_54:
[----:B------:R-:W-:Y:S01]  /*1cce0*/  FSETP.GEU.AND P0, PT, |R6|, 1.175494350822287508e-38, PT ;  /* 0x008000000600780b */ /* 0x000fe20003f0e200 */
[----:B------:R-:W-:-:S12]  /*1ccf0*/  ULDC UR4, c[0x0][0x600] ;  /* 0x0001800000047ab9 */ /* 0x000fd80000000800 */
[----:B------:R-:W-:-:S04]  /*1cd00*/  @!P0 FMUL R6, R6, 16777216 ;  /* 0x4b80000006068820 */ /* 0x000fc80000400000 */
[----:B------:R-:W1:Y:S02]  /*1cd10*/  MUFU.LG2 R0, R6 ;  /* 0x0000000600007308 */ /* 0x000e640000000c00 */
[----:B-1----:R-:W-:-:S04]  /*1cd20*/  @!P0 FADD R0, R0, -24 ;  /* 0xc1c0000000008421 */ /* 0x002fc80000000000 */
[----:B------:R-:W-:-:S04]  /*1cd30*/  FMUL R7, R0, 0.69314718246459960938 ;  /* 0x3f31721800077820 */ /* 0x000fc80000400000 */
[----:B------:R-:W-:-:S07]  /*1cd40*/  FFMA R7, R10, UR4, R7 ;  /* 0x000000040a077c23 */ /* 0x000fce0008000007 */
.L_x_53:
[----:B------:R-:W-:Y:S05]  /*1cd50*/  BSYNC B0 ;  /* 0x0000000000007941 */ /* 0x000fea0003800000 */
.L_x_52:
[----:B------:R-:W-:Y:S01]  /*1cd60*/  UISETP.NE.AND UP0, UPT, UR36, 0x1, UPT ;  /* 0x000000012400788c */ /* 0x000fe2000bf05270 */
[----:B------:R-:W1:Y:S01]  /*1cd70*/  S2R R71, SR_TID.X ;  /* 0x0000000000477919 */ /* 0x000e620000002100 */
[----:B------:R-:W-:Y:S02]  /*1cd80*/  UIADD3 UR4, UR38, 0x42090, URZ ;  /* 0x0004209026047890 */ /* 0x000fe4000fffe03f */
[----:B------:R-:W-:Y:S02]  /*1cd90*/  USEL UR5, URZ, 0x1, UP0 ;  /* 0x000000013f057887 */ /* 0x000fe40008000000 */
[----:B------:R-:W-:-:S04]  /*1cda0*/  ULEA UR4, UR36, UR4, 0x3 ;  /* 0x0000000424047291 */ /* 0x000fc8000f8e183f */
[----:B------:R-:W-:Y:S01]  /*1cdb0*/  IMAD.U32 R0, RZ, RZ, UR5 ;  /* 0x00000005ff007e24 */ /* 0x000fe2000f8e00ff */
[----:B------:R-:W-:Y:S02]  /*1cdc0*/  ULDC UR5, c[0x0][0x608] ;  /* 0x0001820000057ab9 */ /* 0x000fe40000000800 */
[----:B------:R-:W-:Y:S02]  /*1cdd0*/  FMUL R8, R8, UR5 ;  /* 0x0000000508087c20 */ /* 0x000fe40008400000 */
[----:B------:R-:W-:-:S04]  /*1cde0*/  SHF.L.U32 R0, R0, 0x1f, RZ ;  /* 0x0000001f00007819 */ /* 0x000fc800000006ff */
[----:B------:R-:W2:Y:S01]  /*1cdf0*/  SYNCS.PHASECHK.TRANS64.TRYWAIT P0, [UR4+0x8], R0 ;  /* 0x00000800ff0075a7 */ /* 0x000ea20008000144 */
[C---:B-1----:R-:W-:Y:S02]  /*1ce00*/  LOP3.LUT P1, RZ, R71.reuse, 0x3, RZ, 0xc0, !PT ;  /* 0x0000000347ff7812 */ /* 0x042fe4000782c0ff */
[----:B------:R-:W-:Y:S01]  /*1ce10*/  LOP3.LUT R70, R71, 0x7f, RZ, 0xc0, !PT ;  /* 0x0000007f47467812 */ /* 0x000fe200078ec0ff */
[----:B--2---:R-:W-:Y:S10]  /*1ce20*/  @!P0 BRA `(.L_x_57) ;  /* 0x0000003400608947 */ /* 0x004ff40003800000 */
.L_x_110:
[----:B------:R-:W-:Y:S01]  /*1ce30*/  ULDC.64 UR10, c[0x0][0x208] ;  /* 0x00008200000a7ab9 */ /* 0x000fe20000000a00 */
[----:B------:R-:W-:Y:S01]  /*1ce40*/  BSSY B0, `(.L_x_58) ;  /* 0x0000019000007945 */ /* 0x000fe20003800000 */
[----:B------:R-:W-:Y:S02]  /*1ce50*/  SHF.R.U32.HI R71, RZ, 0x2, R71 ;  /* 0x00000002ff477819 */ /* 0x000fe40000011647 */
[----:B------:R-:W-:Y:S01]  /*1ce60*/  SHF.R.U32.HI R72, RZ, 0x5, R70 ;  /* 0x00000005ff487819 */ /* 0x000fe20000011646 */
[----:B------:R-:W-:Y:S06]  /*1ce70*/  @P1 BRA `(.L_x_59) ;  /* 0x0000000000541947 */ /* 0x000fec0003800000 */
[----:B------:R-:W2:Y:S01]  /*1ce80*/  S2UR UR4, SR_CTAID.Y ;  /* 0x00000000000479c3 */ /* 0x000ea20000002600 */
[----:B-1----:R-:W-:Y:S01]  /*1ce90*/  IMAD.SHL.U32 R3, R72, 0x10, RZ ;  /* 0x0000001048037824 */ /* 0x002fe200078e00ff */
[----:B------:R-:W-:Y:S01]  /*1cea0*/  LOP3.LUT R0, R71, 0x7, RZ, 0xc0, !PT ;  /* 0x0000000747007812 */ /* 0x000fe200078ec0ff */
[----:B------:R-:W-:Y:S01]  /*1ceb0*/  USHF.L.U32 UR8, UR37, 0x6, URZ ;  /* 0x0000000625087899 */ /* 0x000fe2000800063f */
[----:B------:R-:W-:Y:S02]  /*1cec0*/  ULDC.64 UR6, c[0x0][0x688] ;  /* 0x0001a20000067ab9 */ /* 0x000fe40000000a00 */
[----:B------:R-:W-:Y:S02]  /*1ced0*/  LOP3.LUT R0, R3, 0xfffffff0, R0, 0xe2, !PT ;  /* 0xfffffff003007812 */ /* 0x000fe400078ee200 */
[----:B------:R-:W1:Y:S03]  /*1cee0*/  S2UR UR5, SR_CTAID.Z ;  /* 0x00000000000579c3 */ /* 0x000e660000002700 */
[----:B------:R-:W-:-:S04]  /*1cef0*/  VIADD R3, R0, UR8 ;  /* 0x0000000800037c36 */ /* 0x000fc80008000000 */
[----:B------:R-:W-:Y:S01]  /*1cf00*/  VIADD R2, R3, 0x8 ;  /* 0x0000000803027836 */ /* 0x000fe20000000000 */
[----:B--2---:R-:W-:-:S04]  /*1cf10*/  UIMAD UR4, UR4, UR6, UR8 ;  /* 0x00000006040472a4 */ /* 0x004fc8000f8e0208 */
[----:B-1----:R-:W-:-:S03]  /*1cf20*/  UIMAD UR4, UR5, UR7, UR4 ;  /* 0x00000007050472a4 */ /* 0x002fc6000f8e0204 */
[----:B------:R-:W-:Y:S02]  /*1cf30*/  ULDC UR5, c[0x0][0x288] ;  /* 0x0000a20000057ab9 */ /* 0x000fe40000000800 */
[----:B------:R-:W-:Y:S02]  /*1cf40*/  ISETP.GE.U32.AND P0, PT, R3, UR5, PT ;  /* 0x0000000503007c0c */ /* 0x000fe4000bf06070 */
[----:B------:R-:W-:Y:S02]  /*1cf50*/  IADD3 R0, P2, R0, UR4, RZ ;  /* 0x0000000400007c10 */ /* 0x000fe4000ff5e0ff */
[----:B------:R-:W-:Y:S01]  /*1cf60*/  ISETP.GE.U32.AND P1, PT, R2, UR5, PT ;  /* 0x0000000502007c0c */ /* 0x000fe2000bf26070 */
[----:B------:R-:W-:Y:S02]  /*1cf70*/  ULDC.64 UR4, c[0x0][0x680] ;  /* 0x0001a00000047ab9 */ /* 0x000fe40000000a00 */
[----:B------:R-:W-:Y:S01]  /*1cf80*/  IMAD.X R3, RZ, RZ, RZ, P2 ;  /* 0x000000ffff037224 */ /* 0x000fe200010e06ff */
[----:B------:R-:W-:-:S04]  /*1cf90*/  LEA R2, P2, R0, UR4, 0x2 ;  /* 0x0000000400027c11 */ /* 0x000fc8000f8410ff */
[----:B------:R-:W-:-:S05]  /*1cfa0*/  LEA.HI.X R3, R0, UR5, R3, 0x2, P2 ;  /* 0x0000000500037c11 */ /* 0x000fca00090f1403 */
[----:B------:R2:W-:Y:S04]  /*1cfb0*/  @!P0 STG.E desc[UR10][R2.64], R9 ;  /* 0x0000000902008986 */ /* 0x0005e8000c10190a */
[----:B------:R2:W-:Y:S02]  /*1cfc0*/  @!P1 STG.E desc[UR10][R2.64+0x20], R7 ;  /* 0x0000200702009986 */ /* 0x0005e4000c10190a */
.L_x_59:
[----:B------:R-:W-:Y:S05]  /*1cfd0*/  BSYNC B0 ;  /* 0x0000000000007941 */ /* 0x000fea0003800000 */
.L_x_58:
[----:B------:R-:W3:Y:S01]  /*1cfe0*/  LDL.LU R73, [R1+0x8] ;  /* 0x0000080001497983 */ /* 0x000ee20000300800 */
[----:B------:R-:W-:-:S03]  /*1cff0*/  ULDC.64 UR4, c[0x0][0x730] ;  /* 0x0001cc0000047ab9 */ /* 0x000fc60000000a00 */
        /* <DEDUP_REMOVED lines=39> */
[----:B--2---:R-:W2:Y:S04]  /*1d270*/  LDL.LU R9, [R1+0x148] ;  /* 0x0001480001097983 */ /* 0x004ea80000300800 */
[----:B------:R-:W2:Y:S04]  /*1d280*/  LDL.LU R7, [R1+0x14c] ;  /* 0x00014c0001077983 */ /* 0x000ea80000300800 */
[----:B------:R-:W2:Y:S04]  /*1d290*/  LDL.LU R6, [R1+0x158] ;  /* 0x0001580001067983 */ /* 0x000ea80000300800 */
[----:B------:R-:W2:Y:S04]  /*1d2a0*/  LDL.LU R5, [R1+0x15c] ;  /* 0x00015c0001057983 */ /* 0x000ea80000300800 */
[----:B------:R-:W2:Y:S04]  /*1d2b0*/  LDL.LU R4, [R1+0x168] ;  /* 0x0001680001047983 */ /* 0x000ea80000300800 */
[----:B-1----:R-:W2:Y:S04]  /*1d2c0*/  LDL.LU R3, [R1+0x16c] ;  /* 0x00016c0001037983 */ /* 0x002ea80000300800 */
[----:B------:R-:W2:Y:S04]  /*1d2d0*/  LDL.LU R2, [R1+0x178] ;  /* 0x0001780001027983 */ /* 0x000ea80000300800 */
[----:B------:R-:W2:Y:S01]  /*1d2e0*/  LDL.LU R0, [R1+0x17c] ;  /* 0x00017c0001007983 */ /* 0x000ea20000300800 */
[----:B------:R-:W-:-:S04]  /*1d2f0*/  ISETP.NE.U32.AND P0, PT, RZ, UR4, PT ;  /* 0x00000004ff007c0c */ /* 0x000fc8000bf05070 */
[----:B------:R-:W-:Y:S01]  /*1d300*/  ISETP.NE.AND.EX P0, PT, RZ, UR5, PT, P0 ;  /* 0x00000005ff007c0c */ /* 0x000fe2000bf05300 */
        /* <DEDUP_REMOVED lines=40> */
[-C--:B--2---:R-:W-:Y:S01]  /*1d590*/  FMUL R153, R9, R8.reuse ;  /* 0x0000000809997220 */ /* 0x084fe20000400000 */
[-C--:B------:R-:W-:Y:S01]  /*1d5a0*/  FMUL R155, R7, R8.reuse ;  /* 0x00000008079b7220 */ /* 0x080fe20000400000 */
[-C--:B------:R-:W-:Y:S01]  /*1d5b0*/  FMUL R157, R6, R8.reuse ;  /* 0x00000008069d7220 */ /* 0x080fe20000400000 */
[-C--:B------:R-:W-:Y:S01]  /*1d5c0*/  FMUL R159, R5, R8.reuse ;  /* 0x00000008059f7220 */ /* 0x080fe20000400000 */
[-C--:B------:R-:W-:Y:S01]  /*1d5d0*/  FMUL R68, R4, R8.reuse ;  /* 0x0000000804447220 */ /* 0x080fe20000400000 */
[-C--:B------:R-:W-:Y:S01]  /*1d5e0*/  FMUL R161, R3, R8.reuse ;  /* 0x0000000803a17220 */ /* 0x080fe20000400000 */
[-C--:B------:R-:W-:Y:S01]  /*1d5f0*/  FMUL R67, R2, R8.reuse ;  /* 0x0000000802437220 */ /* 0x080fe20000400000 */
[----:B------:R-:W-:Y:S01]  /*1d600*/  FMUL R69, R0, R8 ;  /* 0x0000000800457220 */ /* 0x000fe20000400000 */
[----:B------:R-:W-:Y:S06]  /*1d610*/  @P0 BRA `(.L_x_60) ;  /* 0x0000000000200947 */ /* 0x000fec0003800000 */
[----:B------:R-:W-:Y:S02]  /*1d620*/  ULDC.64 UR4, c[0x0][0x728] ;  /* 0x0001ca0000047ab9 */ /* 0x000fe40000000a00 */
[----:B------:R-:W-:-:S04]  /*1d630*/  ISETP.NE.U32.AND P0, PT, RZ, UR4, PT ;  /* 0x00000004ff007c0c */ /* 0x000fc8000bf05070 */
[----:B------:R-:W-:-:S13]  /*1d640*/  ISETP.NE.AND.EX P0, PT, RZ, UR5, PT, P0 ;  /* 0x00000005ff007c0c */ /* 0x000fda000bf05300 */
[----:B------:R-:W-:Y:S05]  /*1d650*/  @!P0 BRA `(.L_x_61) ;  /* 0x00000000000c8947 */ /* 0x000fea0003800000 */
[----:B------:R-:W1:Y:S02]  /*1d660*/  LDC.64 R2, c[0x0][0x728] ;  /* 0x0001ca00ff027b82 */ /* 0x000e640000000a00 */
[----:B-1----:R1:W5:Y:S01]  /*1d670*/  LDG.E R2, desc[UR10][R2.64] ;  /* 0x0000000a02027981 */ /* 0x002362000c1e1900 */
[----:B------:R-:W-:Y:S05]  /*1d680*/  BRA `(.L_x_60) ;  /* 0x0000000000047947 */ /* 0x000fea0003800000 */
.L_x_61:
[----:B------:R-:W2:Y:S02]  /*1d690*/  LDC R2, c[0x0][0x720] ;  /* 0x0001c800ff027b82 */ /* 0x000ea40000000800 */
.L_x_60:
[----:B------:R-:W-:Y:S01]  /*1d6a0*/  MOV R0, RZ ;  /* 0x000000ff00007202 */ /* 0x000fe20000000f00 */
[----:B--2--5:R-:W-:-:S03]  /*1d6b0*/  IMAD.MOV.U32 R102, RZ, RZ, R2 ;  /* 0x000000ffff667224 */ /* 0x024fc600078e0002 */
[----:B------:R-:W-:-:S13]  /*1d6c0*/  LOP3.LUT P0, RZ, R0, 0x1bf, RZ, 0xc0, !PT ;  /* 0x000001bf00ff7812 */ /* 0x000fda000780c0ff */
[----:B------:R-:W-:Y:S05]  /*1d6d0*/  @!P0 BRA `(.L_x_62) ;  /* 0x0000000000408947 */ /* 0x000fea0003800000 */
[----:B------:R-:W-:Y:S01]  /*1d6e0*/  MOV R0, 0x0 ;  /* 0x0000000000007802 */ /* 0x000fe20000000f00 */
[----:B------:R-:W-:Y:S01]  /*1d6f0*/  ULDC.64 UR4, c[0x4][0x70] ;  /* 0x01001c0000047ab9 */ /* 0x000fe20000000a00 */
[----:B------:R-:W-:Y:S01]  /*1d700*/  ULDC.64 UR6, c[0x4][0x8] ;  /* 0x0100020000067ab9 */ /* 0x000fe20000000a00 */
[----:B------:R-:W-:Y:S01]  /*1d710*/  IMAD.U32 R4, RZ, RZ, UR4 ;  /* 0x00000004ff047e24 */ /* 0x000fe2000f8e00ff */
[----:B-1----:R1:W2:Y:S01]  /*1d720*/  LDC.64 R2, c[0x4][R0] ;  /* 0x0100000000027b82 */ /* 0x0022a20000000a00 */
[----:B------:R-:W-:Y:S01]  /*1d730*/  IMAD.U32 R5, RZ, RZ, UR5 ;  /* 0x00000005ff057e24 */ /* 0x000fe2000f8e00ff */
[----:B------:R-:W-:Y:S01]  /*1d740*/  ULDC.64 UR4, c[0x4][0x78] ;  /* 0x01001e0000047ab9 */ /* 0x000fe20000000a00 */
[----:B------:R-:W-:Y:S02]  /*1d750*/  IMAD.U32 R10, RZ, RZ, UR6 ;  /* 0x00000006ff0a7e24 */ /* 0x000fe4000f8e00ff */
[----:B------:R-:W-:Y:S02]  /*1d760*/  IMAD.U32 R6, RZ, RZ, UR4 ;  /* 0x00000004ff067e24 */ /* 0x000fe4000f8e00ff */
[----:B------:R-:W-:-:S02]  /*1d770*/  IMAD.U32 R7, RZ, RZ, UR5 ;  /* 0x00000005ff077e24 */ /* 0x000fc4000f8e00ff */
[----:B------:R-:W-:Y:S02]  /*1d780*/  IMAD.U32 R11, RZ, RZ, UR7 ;  /* 0x00000007ff0b7e24 */ /* 0x000fe4000f8e00ff */
[----:B------:R-:W-:Y:S02]  /*1d790*/  IMAD.MOV.U32 R8, RZ, RZ, 0x70 ;  /* 0x00000070ff087424 */ /* 0x000fe400078e00ff */
[----:B------:R-:W-:Y:S02]  /*1d7a0*/  IMAD.MOV.U32 R12, RZ, RZ, 0x1 ;  /* 0x00000001ff0c7424 */ /* 0x000fe400078e00ff */
[----:B-1----:R-:W-:-:S07]  /*1d7b0*/  IMAD.MOV.U32 R13, RZ, RZ, RZ ;  /* 0x000000ffff0d7224 */ /* 0x002fce00078e00ff */
[----:B------:R-:W-:-:S07]  /*1d7c0*/  LEPC R20, `(.L_x_62) ;  /* 0x000000001014794e */ /* 0x000fce0000000000 */
[----:B--2---:R-:W-:Y:S05]  /*1d7d0*/  CALL.ABS.NOINC R2 ;  /* 0x0000000002007343 */ /* 0x004fea0003c00000 */
.L_x_62:
[----:B------:R-:W-:Y:S02]  /*1d7e0*/  IMAD.U32 R66, RZ, RZ, UR38 ;  /* 0x00000026ff427e24 */ /* 0x000fe4000f8e00ff */
[----:B-1----:R-:W-:-:S04]  /*1d7f0*/  IMAD.U32 R3, RZ, RZ, UR36 ;  /* 0x00000024ff037e24 */ /* 0x002fc8000f8e00ff */
[----:B------:R-:W-:-:S04]  /*1d800*/  IMAD R66, R3, 0x2200, R66 ;  /* 0x0000220003427824 */ /* 0x000fc800078e0242 */
[----:B------:R-:W-:-:S05]  /*1d810*/  VIADD R0, R66, 0xffffde00 ;  /* 0xffffde0042007836 */ /* 0x000fca0000000000 */
[----:B------:R-:W-:-:S13]  /*1d820*/  LOP3.LUT P0, RZ, R0, 0x1b0, RZ, 0xc0, !PT ;  /* 0x000001b000ff7812 */ /* 0x000fda000780c0ff */
[----:B------:R-:W-:Y:S05]  /*1d830*/  @!P0 BRA `(.L_x_63) ;  /* 0x0000000000408947 */ /* 0x000fea0003800000 */
[----:B------:R-:W-:Y:S01]  /*1d840*/  MOV R0, 0x0 ;  /* 0x0000000000007802 */ /* 0x000fe20000000f00 */
[----:B------:R-:W-:Y:S01]  /*1d850*/  ULDC.64 UR4, c[0x4][0x70] ;  /* 0x01001c0000047ab9 */ /* 0x000fe20000000a00 */
[----:B------:R-:W-:Y:S01]  /*1d860*/  ULDC.64 UR6, c[0x4][0x78] ;  /* 0x01001e0000067ab9 */ /* 0x000fe20000000a00 */
[----:B------:R-:W-:Y:S01]  /*1d870*/  IMAD.U32 R4, RZ, RZ, UR4 ;  /* 0x00000004ff047e24 */ /* 0x000fe2000f8e00ff */
[----:B------:R1:W2:Y:S01]  /*1d880*/  LDC.64 R2, c[0x4][R0] ;  /* 0x0100000000027b82 */ /* 0x0002a20000000a00 */
        /* <DEDUP_REMOVED lines=11> */
.L_x_63:
[----:B------:R-:W1:Y:S01]  /*1d940*/  S2R R4, SR_TID.X ;  /* 0x0000000000047919 */ /* 0x000e620000002100 */
[----:B------:R-:W-:Y:S01]  /*1d950*/  ULDC.64 UR4, c[0x0][0x730] ;  /* 0x0001cc0000047ab9 */ /* 0x000fe20000000a00 */
[----:B------:R-:W-:Y:S01]  /*1d960*/  VIADD R70, R70, 0x1f ;  /* 0x0000001f46467836 */ /* 0x000fe20000000000 */
[----:B------:R-:W-:Y:S01]  /*1d970*/  ISETP.NE.U32.AND P0, PT, RZ, UR4, PT ;  /* 0x00000004ff007c0c */ /* 0x000fe2000bf05070 */
[----:B------:R-:W-:Y:S01]  /*1d980*/  IMAD.SHL.U32 R71, R71, 0x40, RZ ;  /* 0x0000004047477824 */ /* 0x000fe200078e00ff */
[----:B------:R-:W-:Y:S02]  /*1d990*/  BSSY B0, `(.L_x_64) ;  /* 0x000000e000007945 */ /* 0x000fe40003800000 */
[----:B------:R-:W-:-:S13]  /*1d9a0*/  ISETP.NE.AND.EX P0, PT, RZ, UR5, PT, P0 ;  /* 0x00000005ff007c0c */ /* 0x000fda000bf05300 */
[----:B------:R-:W2:Y:S01]  /*1d9b0*/  @P0 LDC R102, c[0x0][0x720] ;  /* 0x0001c800ff660b82 */ /* 0x000ea20000000800 */
[----:B------:R-:W-:Y:S01]  /*1d9c0*/  ISETP.GT.U32.AND P0, PT, R70, 0x3e, PT ;  /* 0x0000003e4600780c */ /* 0x000fe20003f04070 */
[C---:B-1----:R-:W-:Y:S02]  /*1d9d0*/  IMAD.SHL.U32 R0, R4.reuse, 0x2, RZ ;  /* 0x0000000204007824 */ /* 0x042fe400078e00ff */
[----:B------:R-:W-:-:S03]  /*1d9e0*/  IMAD.SHL.U32 R2, R4, 0x10, RZ ;  /* 0x0000001004027824 */ /* 0x000fc600078e00ff */
[----:B------:R-:W-:Y:S02]  /*1d9f0*/  LOP3.LUT R3, R0, 0x6, RZ, 0xc0, !PT ;  /* 0x0000000600037812 */ /* 0x000fe400078ec0ff */
[----:B------:R-:W-:-:S03]  /*1da00*/  LOP3.LUT R5, R2, 0x180, RZ, 0xc0, !PT ;  /* 0x0000018002057812 */ /* 0x000fc600078ec0ff */
[----:B------:R-:W-:Y:S01]  /*1da10*/  IMAD R3, R72, 0x400, R3 ;  /* 0x0000040048037824 */ /* 0x000fe200078e0203 */
[----:B------:R-:W-:Y:S02]  /*1da20*/  LOP3.LUT R5, R5, 0x30, R0, 0xf8, !PT ;  /* 0x0000003005057812 */ /* 0x000fe400078ef800 */
[----:B------:R-:W-:-:S04]  /*1da30*/  LOP3.LUT R0, R71, 0x40, RZ, 0xc0, !PT ;  /* 0x0000004047007812 */ /* 0x000fc800078ec0ff */
[----:B------:R-:W-:Y:S01]  /*1da40*/  IADD3 R3, R5, R3, R0 ;  /* 0x0000000305037210 */ /* 0x000fe20007ffe000 */
[----:B------:R-:W-:Y:S06]  /*1da50*/  @P0 BRA `(.L_x_65) ;  /* 0x0000000000040947 */ /* 0x000fec0003800000 */
[----:B------:R-:W-:-:S04]  /*1da60*/  DEPBAR.LE SB0, 0x1 ;  /* 0x000080400000791a */ /* 0x000fc80000000000 */
.L_x_65:
[----:B------:R-:W-:Y:S05]  /*1da70*/  BSYNC B0 ;  /* 0x0000000000007941 */ /* 0x000fea0003800000 */
.L_x_64:
[----:B------:R-:W-:Y:S01]  /*1da80*/  R2P PR, R4, 0x18 ;  /* 0x0000001804007804 */ /* 0x000fe20000000000 */
[----:B------:R-:W-:Y:S01]  /*1da90*/  IMAD.IADD R2, R66, 0x1, R3 ;  /* 0x0000000142027824 */ /* 0x000fe200078e0203 */
[----:B------:R-:W-:Y:S05]  /*1daa0*/  WARPSYNC.ALL ;  /* 0x0000000000007948 */ /* 0x000fea0003800000 */
[C---:B------:R-:W-:Y:S01]  /*1dab0*/  VIADD R3, R2.reuse, 0xffffde00 ;  /* 0xffffde0002037836 */ /* 0x040fe20000000000 */
[----:B------:R-:W-:Y:S01]  /*1dac0*/  BAR.SYNC.DEFER_BLOCKING 0x1, 0x80 ;  /* 0x0042000000007b1d */ /* 0x000fe20000010000 */
[----:B------:R-:W-:Y:S02]  /*1dad0*/  VIADD R0, R2, 0xffffde20 ;  /* 0xffffde2002007836 */ /* 0x000fe40000000000 */
[-C--:B--2---:R-:W-:Y:S01]  /*1dae0*/  FMUL R4, R75, R102.reuse ;  /* 0x000000664b047220 */ /* 0x084fe20000400000 */
[-C--:B------:R-:W-:Y:S01]  /*1daf0*/  FMUL R100, R67, R102.reuse ;  /* 0x0000006643647220 */ /* 0x080fe20000400000 */
[----:B------:R-:W-:Y:S01]  /*1db00*/  FMUL R64, R64, R102 ;  /* 0x0000006640407220 */ /* 0x000fe20000400000 */
[----:B------:R-:W-:-:S02]  /*1db10*/  @P4 VIADD R0, R3, 0xffffffe0 ;  /* 0xffffffe003004836 */ /* 0x000fc40000000000 */
[-C--:B------:R-:W-:Y:S01]  /*1db20*/  FMUL R3, R73, R102.reuse ;  /* 0x0000006649037220 */ /* 0x080fe20000400000 */
[-C--:B------:R-:W-:Y:S01]  /*1db30*/  FMUL R65, R65, R102.reuse ;  /* 0x0000006641417220 */ /* 0x080fe20000400000 */
[-C--:B------:R-:W-:Y:S01]  /*1db40*/  FMUL R63, R63, R102.reuse ;  /* 0x000000663f3f7220 */ /* 0x080fe20000400000 */
[-C--:B------:R-:W-:Y:S01]  /*1db50*/  FMUL R62, R62, R102.reuse ;  /* 0x000000663e3e7220 */ /* 0x080fe20000400000 */
[-C--:B------:R-:W-:Y:S01]  /*1db60*/  FMUL R5, R77, R102.reuse ;  /* 0x000000664d057220 */ /* 0x080fe20000400000 */
[----:B------:R-:W-:Y:S01]  /*1db70*/  F2FP.SATFINITE.E4M3.F32.PACK_AB_MERGE_C R67, R4, R3, RZ ;  /* 0x000000030443723e */ /* 0x000fe200048070ff */
[----:B------:R-:W-:Y:S02]  /*1db80*/  IMAD.MOV.U32 R3, RZ, RZ, 0x10 ;  /* 0x00000010ff037424 */ /* 0x000fe400078e00ff */
        /* <DEDUP_REMOVED lines=9> */
[----:B------:R-:W-:Y:S01]  /*1dc20*/  SEL R3, R3, 0xfffffff0, !P3 ;  /* 0xfffffff003037807 */ /* 0x000fe20005800000 */
        /* <DEDUP_REMOVED lines=16> */
[----:B------:R-:W-:Y:S01]  /*1dd30*/  F2FP.SATFINITE.E4M3.F32.PACK_AB_MERGE_C R65, R65, R64, RZ ;  /* 0x000000404141723e */ /* 0x000fe200048070ff */
[C---:B------:R-:W-:Y:S01]  /*1dd40*/  IMAD.IADD R4, R3.reuse, 0x1, R2 ;  /* 0x0000000103047824 */ /* 0x040fe200078e0202 */
[----:B------:R-:W-:Y:S01]  /*1dd50*/  F2FP.SATFINITE.E4M3.F32.PACK_AB_MERGE_C R63, R62, R63, RZ ;  /* 0x0000003f3e3f723e */ /* 0x000fe200048070ff */
[----:B------:R-:W-:Y:S01]  /*1dd60*/  IMAD.IADD R3, R3, 0x1, R0 ;  /* 0x0000000103037824 */ /* 0x000fe200078e0200 */
[----:B------:R-:W-:Y:S01]  /*1dd70*/  F2FP.SATFINITE.E4M3.F32.PACK_AB_MERGE_C R5, R6, R5, RZ ;  /* 0x000000050605723e */ /* 0x000fe200048070ff */
[----:B------:R1:W-:Y:S01]  /*1dd80*/  STS.U16 [R2+-0x2200], R65 ;  /* 0xffde004102007388 */ /* 0x0003e20000000400 */
[----:B------:R-:W-:Y:S01]  /*1dd90*/  F2FP.SATFINITE.E4M3.F32.PACK_AB_MERGE_C R61, R61, R60, RZ ;  /* 0x0000003c3d3d723e */ /* 0x000fe200048070ff */
[----:B------:R-:W-:Y:S01]  /*1dda0*/  FMUL R74, R47, R102 ;  /* 0x000000662f4a7220 */ /* 0x000fe20000400000 */
        /* <DEDUP_REMOVED lines=19> */
[-C--:B------:R-:W-:Y:S01]  /*1dee0*/  FMUL R47, R111, R102.reuse ;  /* 0x000000666f2f7220 */ /* 0x080fe20000400000 */
[----:B------:R-:W-:Y:S01]  /*1def0*/  F2FP.SATFINITE.E4M3.F32.PACK_AB_MERGE_C R21, R70, R21, RZ ;  /* 0x000000154615723e */ /* 0x000fe200048070ff */
[----:B------:R1:W-:Y:S01]  /*1df00*/  STS.U16 [R4+-0x21f8], R59 ;  /* 0xffde083b04007388 */ /* 0x0003e20000000400 */
[-C--:B------:R-:W-:Y:S01]  /*1df10*/  FMUL R76, R109, R102.reuse ;  /* 0x000000666d4c7220 */ /* 0x080fe20000400000 */
[-C--:B------:R-:W-:Y:S01]  /*1df20*/  FMUL R48, R48, R102.reuse ;  /* 0x0000006630307220 */ /* 0x080fe20000400000 */
[-C--:B------:R-:W-:Y:S01]  /*1df30*/  FMUL R45, R45, R102.reuse ;  /* 0x000000662d2d7220 */ /* 0x080fe20000400000 */
[----:B------:R1:W-:Y:S01]  /*1df40*/  STS.U16 [R4+-0x1ff8], R9 ;  /* 0xffe0080904007388 */ /* 0x0003e20000000400 */
[-C--:B------:R-:W-:Y:S01]  /*1df50*/  FMUL R73, R115, R102.reuse ;  /* 0x0000006673497220 */ /* 0x080fe20000400000 */
[-C--:B------:R-:W-:Y:S01]  /*1df60*/  FMUL R78, R113, R102.reuse ;  /* 0x00000066714e7220 */ /* 0x080fe20000400000 */
[-C--:B------:R-:W-:Y:S01]  /*1df70*/  FMUL R46, R46, R102.reuse ;  /* 0x000000662e2e7220 */ /* 0x080fe20000400000 */
[----:B------:R1:W-:Y:S01]  /*1df80*/  STS.U16 [R0], R57 ;  /* 0x0000003900007388 */ /* 0x0003e20000000400 */
[-C--:B------:R-:W-:Y:S01]  /*1df90*/  FMUL R43, R43, R102.reuse ;  /* 0x000000662b2b7220 */ /* 0x080fe20000400000 */
[-C--:B------:R-:W-:Y:S01]  /*1dfa0*/  FMUL R75, R119, R102.reuse ;  /* 0x00000066774b7220 */ /* 0x080fe20000400000 */
[-C--:B------:R-:W-:Y:S01]  /*1dfb0*/  FMUL R80, R117, R102.reuse ;  /* 0x0000006675507220 */ /* 0x080fe20000400000 */
[----:B------:R1:W-:Y:S01]  /*1dfc0*/  STS.U16 [R0+0x200], R11 ;  /* 0x0002000b00007388 */ /* 0x0003e20000000400 */
        /* <DEDUP_REMOVED lines=27> */
[----:B------:R-:W-:Y:S01]  /*1e180*/  @!PT LDS RZ, [RZ] ;  /* 0x00000000fffff984 */ /* 0x000fe20000000800 */
[----:B------:R-:W-:Y:S01]  /*1e190*/  @!PT LDS RZ, [RZ] ;  /* 0x00000000fffff984 */ /* 0x000fe20000000800 */
[----:B------:R-:W-:Y:S01]  /*1e1a0*/  @!PT LDS RZ, [RZ] ;  /* 0x00000000fffff984 */ /* 0x000fe20000000800 */
[----:B------:R-:W-:Y:S01]  /*1e1b0*/  @!PT LDS RZ, [RZ] ;  /* 0x00000000fffff984 */ /* 0x000fe20000000800 */
[----:B------:R2:W-:Y:S06]  /*1e1c0*/  MEMBAR.ALL.CTA ;  /* 0x0000000000007992 */ /* 0x0005ec0000008000 */
[----:B--2---:R-:W2:Y:S01]  /*1e1d0*/  FENCE.VIEW.ASYNC.S ;  /* 0x00000000000073c6 */ /* 0x004ea20000000000 */
        /* <DEDUP_REMOVED lines=27> */
[----:B------:R-:W-:Y:S01]  /*1e390*/  BSSY B0, `(.L_x_66) ;  /* 0x000002f000007945 */ /* 0x000fe20003800000 */
[----:B------:R-:W-:-:S02]  /*1e3a0*/  F2FP.SATFINITE.E4M3.F32.PACK_AB_MERGE_C R49, R49, R74, RZ ;  /* 0x0000004a3131723e */ /* 0x000fc400048070ff */
[----:B------:R-:W-:Y:S02]  /*1e3b0*/  F2FP.SATFINITE.E4M3.F32.PACK_AB_MERGE_C R71, R71, R72, RZ ;  /* 0x000000484747723e */ /* 0x000fe400048070ff */
[----:B------:R-:W-:Y:S02]  /*1e3c0*/  F2FP.SATFINITE.E4M3.F32.PACK_AB_MERGE_C R45, R48, R45, RZ ;  /* 0x0000002d302d723e */ /* 0x000fe400048070ff */
[----:B------:R-:W-:Y:S02]  /*1e3d0*/  F2FP.SATFINITE.E4M3.F32.PACK_AB_MERGE_C R47, R47, R76, RZ ;  /* 0x0000004c2f2f723e */ /* 0x000fe400048070ff */
[----:B------:R-:W-:Y:S02]  /*1e3e0*/  F2FP.SATFINITE.E4M3.F32.PACK_AB_MERGE_C R43, R46, R43, RZ ;  /* 0x0000002b2e2b723e */ /* 0x000fe400048070ff */
[----:B------:R-:W-:Y:S02]  /*1e3f0*/  F2FP.SATFINITE.E4M3.F32.PACK_AB_MERGE_C R73, R73, R78, RZ ;  /* 0x0000004e4949723e */ /* 0x000fe400048070ff */
        /* <DEDUP_REMOVED lines=25> */
[----:B------:R-:W-:Y:S01]  /*1e590*/  F2FP.SATFINITE.E4M3.F32.PACK_AB_MERGE_C R100, R69, R100, RZ ;  /* 0x000000644564723e */ /* 0x000fe200048070ff */
[----:B--2---:R-:W-:Y:S06]  /*1e5a0*/  BAR.SYNC.DEFER_BLOCKING 0x1, 0x80 ;  /* 0x0042000000007b1d */ /* 0x004fec0000010000 */
[----:B-1----:R-:W-:Y:S05]  /*1e5b0*/  @P0 BRA `(.L_x_67) ;  /* 0x0000000000300947 */ /* 0x002fea0003800000 */
[----:B------:R-:W-:Y:S01]  /*1e5c0*/  S2UR UR12, SR_CTAID.Z ;  /* 0x00000000000c79c3 */ /* 0x000fe20000002700 */
[----:B------:R-:W-:Y:S01]  /*1e5d0*/  R2UR UR8, R66 ;  /* 0x00000000420872ca */ /* 0x000fe200000e0000 */
[----:B------:R-:W-:Y:S01]  /*1e5e0*/  ULDC.64 UR4, c[0x0][0x198] ;  /* 0x0000660000047ab9 */ /* 0x000fe20000000a00 */
[----:B------:R-:W-:Y:S02]  /*1e5f0*/  USHF.L.U32 UR10, UR37, 0x6, URZ ;  /* 0x00000006250a7899 */ /* 0x000fe4000800063f */
[----:B------:R-:W-:Y:S01]  /*1e600*/  UIADD3 UR4, UP0, UR4, 0x670, URZ ;  /* 0x0000067004047890 */ /* 0x000fe2000ff1e03f */
[----:B------:R-:W-:Y:S02]  /*1e610*/  UMOV UR9, URZ ;  /* 0x0000003f00097c82 */ /* 0x000fe40008000000 */
[----:B------:R-:W1:Y:S01]  /*1e620*/  S2UR UR11, SR_CTAID.Y ;  /* 0x00000000000b79c3 */ /* 0x000e620000002600 */
[----:B------:R-:W-:-:S05]  /*1e630*/  UIADD3.X UR5, URZ, UR5, URZ, UP0, !UPT ;  /* 0x000000053f057290 */ /* 0x000fca00087fe43f */
[----:B------:R-:W-:-:S09]  /*1e640*/  UIADD3 UR8, UR8, -0x2200, URZ ;  /* 0xffffde0008087890 */ /* 0x000fd2000fffe03f */
[----:B-1----:R1:W-:Y:S01]  /*1e650*/  UTMASTG.4D [UR8], [UR4] ;  /* 0x00000008040073b5 */ /* 0x0023e20008018000 */
[----:B------:R0:W-:Y:S01]  /*1e660*/  UTMACMDFLUSH ;  /* 0x00000000000079b7 */ /* 0x0001e20000000000 */
[----:B-1----:R-:W-:-:S04]  /*1e670*/  DEPBAR.LE SB0, 0x1 ;  /* 0x000080400000791a */ /* 0x002fc80000000000 */
.L_x_67:
[----:B------:R-:W-:Y:S05]  /*1e680*/  BSYNC B0 ;  /* 0x0000000000007941 */ /* 0x000fea0003800000 */
.L_x_66:
[----:B------:R-:W-:Y:S06]  /*1e690*/  BAR.SYNC.DEFER_BLOCKING 0x1, 0x80 ;  /* 0x0042000000007b1d */ /* 0x000fec0000010000 */
[----:B------:R-:W-:Y:S01]  /*1e6a0*/  BSSY B0, `(.L_x_68) ;  /* 0x0000025000007945 */ /* 0x000fe20003800000 */
[----:B------:R1:W-:Y:S04]  /*1e6b0*/  STS.U16 [R2+-0x1200], R49 ;  /* 0xffee003102007388 */ /* 0x0003e80000000400 */
[----:B------:R1:W-:Y:S04]  /*1e6c0*/  STS.U16 [R2+-0x1000], R71 ;  /* 0xfff0004702007388 */ /* 0x0003e80000000400 */
[----:B------:R1:W-:Y:S04]  /*1e6d0*/  STS.U16 [R2+-0x11f8], R45 ;  /* 0xffee082d02007388 */ /* 0x0003e80000000400 */
[----:B------:R1:W-:Y:S04]  /*1e6e0*/  STS.U16 [R2+-0xff8], R47 ;  /* 0xfff0082f02007388 */ /* 0x0003e80000000400 */
[----:B------:R1:W-:Y:S04]  /*1e6f0*/  STS.U16 [R4+-0x1200], R43 ;  /* 0xffee002b04007388 */ /* 0x0003e80000000400 */
[----:B------:R1:W-:Y:S04]  /*1e700*/  STS.U16 [R4+-0x1000], R73 ;  /* 0xfff0004904007388 */ /* 0x0003e80000000400 */
[----:B------:R1:W-:Y:S04]  /*1e710*/  STS.U16 [R4+-0x11f8], R41 ;  /* 0xffee082904007388 */ /* 0x0003e80000000400 */
[----:B------:R1:W-:Y:S04]  /*1e720*/  STS.U16 [R4+-0xff8], R75 ;  /* 0xfff0084b04007388 */ /* 0x0003e80000000400 */
[----:B------:R1:W-:Y:S04]  /*1e730*/  STS.U16 [R0+0x1000], R79 ;  /* 0x0010004f00007388 */ /* 0x0003e80000000400 */
[----:B------:R1:W-:Y:S04]  /*1e740*/  STS.U16 [R0+0x1200], R77 ;  /* 0x0012004d00007388 */ /* 0x0003e80000000400 */
[----:B------:R1:W-:Y:S04]  /*1e750*/  STS.U16 [R0+0x1008], R17 ;  /* 0x0010081100007388 */ /* 0x0003e80000000400 */
[----:B------:R1:W-:Y:S04]  /*1e760*/  STS.U16 [R0+0x1208], R81 ;  /* 0x0012085100007388 */ /* 0x0003e80000000400 */
[----:B------:R1:W-:Y:S04]  /*1e770*/  STS.U16 [R3+0x1000], R22 ;  /* 0x0010001603007388 */ /* 0x0003e80000000400 */
[----:B------:R1:W-:Y:S04]  /*1e780*/  STS.U16 [R3+0x1200], R84 ;  /* 0x0012005403007388 */ /* 0x0003e80000000400 */
[----:B------:R1:W-:Y:S04]  /*1e790*/  STS.U16 [R3+0x1008], R24 ;  /* 0x0010081803007388 */ /* 0x0003e80000000400 */
[----:B------:R1:W-:Y:S01]  /*1e7a0*/  STS.U16 [R3+0x1208], R86 ;  /* 0x0012085603007388 */ /* 0x0003e20000000400 */
[----:B------:R-:W-:Y:S01]  /*1e7b0*/  @!PT LDS RZ, [RZ] ;  /* 0x00000000fffff984 */ /* 0x000fe20000000800 */
[----:B------:R-:W-:Y:S01]  /*1e7c0*/  @!PT LDS RZ, [RZ] ;  /* 0x00000000fffff984 */ /* 0x000fe20000000800 */
[----:B------:R-:W-:Y:S01]  /*1e7d0*/  @!PT LDS RZ, [RZ] ;  /* 0x00000000fffff984 */ /* 0x000fe20000000800 */
[----:B------:R-:W-:Y:S01]  /*1e7e0*/  @!PT LDS RZ, [RZ] ;  /* 0x00000000fffff984 */ /* 0x000fe20000000800 */
[----:B------:R2:W-:Y:S06]  /*1e7f0*/  MEMBAR.ALL.CTA ;  /* 0x0000000000007992 */ /* 0x0005ec0000008000 */
[----:B--2---:R-:W2:Y:S02]  /*1e800*/  FENCE.VIEW.ASYNC.S ;  /* 0x00000000000073c6 */ /* 0x004ea40000000000 */
[----:B--2---:R-:W-:Y:S06]  /*1e810*/  BAR.SYNC.DEFER_BLOCKING 0x1, 0x80 ;  /* 0x0042000000007b1d */ /* 0x004fec0000010000 */
[----:B-1----:R-:W-:Y:S05]  /*1e820*/  @P0 BRA `(.L_x_69) ;  /* 0x0000000000300947 */ /* 0x002fea0003800000 */
[----:B------:R-:W-:Y:S01]  /*1e830*/  S2UR UR12, SR_CTAID.Z ;  /* 0x00000000000c79c3 */ /* 0x000fe20000002700 */
[----:B------:R-:W-:Y:S01]  /*1e840*/  R2UR UR8, R66 ;  /* 0x00000000420872ca */ /* 0x000fe200000e0000 */
[----:B------:R-:W-:Y:S01]  /*1e850*/  ULDC.64 UR4, c[0x0][0x198] ;  /* 0x0000660000047ab9 */ /* 0x000fe20000000a00 */
[----:B------:R-:W-:Y:S02]  /*1e860*/  USHF.L.U32 UR10, UR37, 0x6, URZ ;  /* 0x00000006250a7899 */ /* 0x000fe4000800063f */
[----:B------:R-:W-:Y:S01]  /*1e870*/  UIADD3 UR4, UP0, UR4, 0x670, URZ ;  /* 0x0000067004047890 */ /* 0x000fe2000ff1e03f */
[----:B------:R-:W-:Y:S02]  /*1e880*/  UMOV UR9, 0x40 ;  /* 0x0000004000097882 */ /* 0x000fe40000000000 */
[----:B------:R-:W1:Y:S01]  /*1e890*/  S2UR UR11, SR_CTAID.Y ;  /* 0x00000000000b79c3 */ /* 0x000e620000002600 */
[----:B------:R-:W-:-:S05]  /*1e8a0*/  UIADD3.X UR5, URZ, UR5, URZ, UP0, !UPT ;  /* 0x000000053f057290 */ /* 0x000fca00087fe43f */
[----:B------:R-:W-:-:S09]  /*1e8b0*/  UIADD3 UR8, UR8, -0x1200, URZ ;  /* 0xffffee0008087890 */ /* 0x000fd2000fffe03f */
[----:B-1----:R1:W-:Y:S01]  /*1e8c0*/  UTMASTG.4D [UR8], [UR4] ;  /* 0x00000008040073b5 */ /* 0x0023e20008018000 */
[----:B------:R0:W-:Y:S01]  /*1e8d0*/  UTMACMDFLUSH ;  /* 0x00000000000079b7 */ /* 0x0001e20000000000 */
[----:B-1----:R-:W-:-:S04]  /*1e8e0*/  DEPBAR.LE SB0, 0x1 ;  /* 0x000080400000791a */ /* 0x002fc80000000000 */
.L_x_69:
[----:B------:R-:W-:Y:S05]  /*1e8f0*/  BSYNC B0 ;  /* 0x0000000000007941 */ /* 0x000fea0003800000 */
.L_x_68:
        /* <DEDUP_REMOVED lines=10> */
[----:B------:R1:W-:Y:S04]  /*1e9a0*/  STS.U16 [R0], R33 ;  /* 0x0000002100007388 */ /* 0x0003e80000000400 */
[----:B------:R1:W-:Y:S04]  /*1e9b0*/  STS.U16 [R0+0x200], R95 ;  /* 0x0002005f00007388 */ /* 0x0003e80000000400 */
[----:B------:R1:W-:Y:S04]  /*1e9c0*/  STS.U16 [R0+0x8], R35 ;  /* 0x0000082300007388 */ /* 0x0003e80000000400 */
[----:B------:R1:W-:Y:S04]  /*1e9d0*/  STS.U16 [R0+0x208], R97 ;  /* 0x0002086100007388 */ /* 0x0003e80000000400 */
[----:B------:R1:W-:Y:S04]  /*1e9e0*/  STS.U16 [R3], R38 ;  /* 0x0000002603007388 */ /* 0x0003e80000000400 */
        /* <DEDUP_REMOVED lines=20> */
[----:B-1----:R1:W-:Y:S02]  /*1eb30*/  UTMASTG.4D [UR8], [UR4] ;  /* 0x00000008040073b5 */ /* 0x0023e40008018000 */
[----:B-1----:R0:W-:Y:S02]  /*1eb40*/  UTMACMDFLUSH ;  /* 0x00000000000079b7 */ /* 0x0021e40000000000 */
.L_x_71:
[----:B------:R-:W-:Y:S05]  /*1eb50*/  BSYNC B0 ;  /* 0x0000000000007941 */ /* 0x000fea0003800000 */
.L_x_70:
[----:B------:R-:W-:Y:S01]  /*1eb60*/  UIADD3 UR36, UR36, -0x1, URZ ;  /* 0xffffffff24247890 */ /* 0x000fe2000fffe03f */
[----:B------:R-:W-:-:S04]  /*1eb70*/  DEPBAR.LE SB0, 0x0 ;  /* 0x000080000000791a */ /* 0x000fc80000000000 */
[----:B------:R-:W-:-:S04]  /*1eb80*/  USHF.L.U32 UR4, UR36, 0x3, URZ ;  /* 0x0000000324047899 */ /* 0x000fc8000800063f */
[----:B------:R-:W-:-:S04]  /*1eb90*/  ULOP3.LUT UR4, UR4, 0x8, URZ, 0xe2, !UPT ;  /* 0x0000000804047892 */ /* 0x000fc8000f8ee23f */
[----:B------:R-:W-:-:S06]  /*1eba0*/  ULOP3.LUT UR4, UR4, 0x18, URZ, 0x3c, !UPT ;  /* 0x0000001804047892 */ /* 0x000fcc000f8e3c3f */
[----:B------:R-:W-:-:S04]  /*1ebb0*/  IMAD.U32 R0, RZ, RZ, UR4 ;  /* 0x00000004ff007e24 */ /* 0x000fc8000f8e00ff */
[----:B------:R-:W-:Y:S01]  /*1ebc0*/  SYNCS.ARRIVE.TRANS64.A1T0 RZ, [R0+UR38+0x42090], RZ ;  /* 0x042090ff00ff79a7 */ /* 0x000fe20008100026 */
[----:B------:R-:W-:Y:S05]  /*1ebd0*/  EXIT ;  /* 0x000000000000794d */ /* 0x000fea0003800000 */
.L_x_6:
[----:B------:R-:W-:-:S08]  /*1ebe0*/  UISETP.NE.AND UP0, UPT, UR4, 0x1, UPT ;  /* 0x000000010400788c */ /* 0x000fd0000bf05270 */
[----:B------:R-:W1:-:S00]  /*1ebf0*/  USETMAXREG.DEALLOC.CTAPOOL 0x18 ;  /* 0x00000018000079c8 */ /* 0x000e4000080e0500 */
[----:B------:R-:W-:-:S13]  /*1ec00*/  PLOP3.LUT P0, PT, PT, PT, UP0, 0x80, 0x0 ;  /* 0x000000000000781c */ /* 0x000fda0003f0f008 */
[----:B------:R-:W-:Y:S05]  /*1ec10*/  @P0 EXIT ;  /* 0x000000000000094d */ /* 0x000fea0003800000 */
[----:B------:R-:W2:Y:S01]  /*1ec20*/  S2UR UR11, SR_CTAID.X ;  /* 0x00000000000b79c3 */ /* 0x000ea20000002500 */
[----:B------:R-:W-:Y:S01]  /*1ec30*/  ULDC UR4, c[0x0][0x28c] ;  /* 0x0000a30000047ab9 */ /* 0x000fe20000000800 */
[----:B------:R-:W-:Y:S01]  /*1ec40*/  ELECT P3, URZ, PT ;  /* 0x00000000003f782f */ /* 0x000fe20003860000 */
[----:B------:R-:W-:Y:S01]  /*1ec50*/  BSSY B0, `(.L_x_72) ;  /* 0x000003d000007945 */ /* 0x000fe20003800000 */
[----:B------:R-:W-:Y:S01]  /*1ec60*/  UIADD3 UR6, UR4, 0xff, URZ ;  /* 0x000000ff04067890 */ /* 0x000fe2000fffe03f */
[----:B-1----:R-:W-:Y:S02]  /*1ec70*/  IMAD.MOV.U32 R0, RZ, RZ, RZ ;  /* 0x000000ffff007224 */ /* 0x002fe400078e00ff */
[----:B------:R-:W-:Y:S01]  /*1ec80*/  IMAD.MOV.U32 R6, RZ, RZ, RZ ;  /* 0x000000ffff067224 */ /* 0x000fe200078e00ff */
[----:B------:R-:W-:Y:S01]  /*1ec90*/  USHF.R.S32.HI UR7, URZ, 0x1f, UR6 ;  /* 0x0000001f3f077899 */ /* 0x000fe20008011406 */
[----:B------:R-:W1:Y:S01]  /*1eca0*/  S2UR UR20, SR_CTAID.Y ;  /* 0x00000000001479c3 */ /* 0x000e620000002600 */
[----:B------:R-:W-:-:S02]  /*1ecb0*/  IMAD.MOV.U32 R2, RZ, RZ, RZ ;  /* 0x000000ffff027224 */ /* 0x000fc400078e00ff */
[----:B------:R-:W-:-:S04]  /*1ecc0*/  ULEA.HI UR7, UR7, UR6, URZ, 0x8 ;  /* 0x0000000607077291 */ /* 0x000fc8000f8f403f */
[----:B------:R-:W-:Y:S01]  /*1ecd0*/  USHF.R.S32.HI UR7, URZ, 0x8, UR7 ;  /* 0x000000083f077899 */ /* 0x000fe20008011407 */
[----:B------:R-:W3:Y:S01]  /*1ece0*/  S2UR UR21, SR_CTAID.Z ;  /* 0x00000000001579c3 */ /* 0x000ee20000002700 */
[----:B--2---:R-:W-:-:S04]  /*1ecf0*/  USHF.L.U32 UR11, UR11, 0x7, URZ ;  /* 0x000000070b0b7899 */ /* 0x004fc8000800063f */
[----:B------:R-:W-:-:S04]  /*1ed00*/  UIADD3 UR4, UR11, 0x17f, URZ ;  /* 0x0000017f0b047890 */ /* 0x000fc8000fffe03f */
[----:B------:R-:W-:-:S04]  /*1ed10*/  USHF.R.U32.HI UR4, URZ, 0x8, UR4 ;  /* 0x000000083f047899 */ /* 0x000fc80008011604 */
[----:B------:R-:W-:-:S04]  /*1ed20*/  UISETP.LT.AND UP0, UPT, UR4, UR7, UPT ;  /* 0x000000070400728c */ /* 0x000fc8000bf01270 */
[----:B------:R-:W-:Y:S01]  /*1ed30*/  USEL UR4, UR4, UR7, UP0 ;  /* 0x0000000704047287 */ /* 0x000fe20008000000 */
[----:B-1-3--:R-:W-:Y:S11]  /*1ed40*/  @!P3 BRA `(.L_x_73) ;  /* 0x0000000000b4b947 */ /* 0x00aff60003800000 */
[----:B------:R-:W1:Y:S01]  /*1ed50*/  S2R R3, SR_CgaCtaId ;  /* 0x0000000000037919 */ /* 0x000e620000008800 */
[----:B------:R-:W-:Y:S01]  /*1ed60*/  MOV R2, 0x400 ;  /* 0x0000040000027802 */ /* 0x000fe20000000f00 */
[----:B------:R-:W-:-:S03]  /*1ed70*/  IMAD.MOV.U32 R4, RZ, RZ, 0x1 ;  /* 0x00000001ff047424 */ /* 0x000fc600078e00ff */
[----:B-1----:R-:W-:Y:S02]  /*1ed80*/  LEA R3, R3, R2, 0x18 ;  /* 0x0000000203037211 */ /* 0x002fe400078ec0ff */
[----:B------:R-:W-:-:S04]  /*1ed90*/  SHF.L.U32 R2, R4, 0x1f, RZ ;  /* 0x0000001f04027819 */ /* 0x000fc800000006ff */
[----:B------:R-:W1:Y:S02]  /*1eda0*/  SYNCS.PHASECHK.TRANS64.TRYWAIT P0, [R3+URZ+0x42060], R2 ;  /* 0x04206002030075a7 */ /* 0x000e64000800017f */
[----:B-1----:R-:W-:Y:S05]  /*1edb0*/  @!P0 BRA `(.L_x_74) ;  /* 0x0000001400948947 */ /* 0x002fea0003800000 */
.L_x_111:
[----:B------:R-:W-:Y:S01]  /*1edc0*/  ULOP3.LUT UR6, UR5, 0x2, URZ, 0xfc, !UPT ;  /* 0x0000000205067892 */ /* 0x000fe2000f8efc3f */
[----:B-1----:R-:W-:-:S03]  /*1edd0*/  @P2 IMAD.MOV.U32 R2, RZ, RZ, 0x3000 ;  /* 0x00003000ff022424 */ /* 0x002fc600078e00ff */
[----:B------:R-:W-:Y:S01]  /*1ede0*/  UPRMT UR6, UR6, 0x9910, URZ ;  /* 0x0000991006067896 */ /* 0x000fe2000800003f */
[----:B------:R1:W-:Y:S03]  /*1edf0*/  @P2 SYNCS.ARRIVE.TRANS64 RZ, [R3+URZ+0x42050], R2 ;  /* 0x0420500203ff29a7 */ /* 0x0003e6000800003f */
[----:B------:R-:W-:-:S06]  /*1ee00*/  UISETP.NE.AND UP0, UPT, UR6, 0x2, UPT ;  /* 0x000000020600788c */ /* 0x000fcc000bf05270 */
[----:B------:R-:W-:-:S13]  /*1ee10*/  PLOP3.LUT P0, PT, PT, PT, UP0, 0x80, 0x0 ;  /* 0x000000000000781c */ /* 0x000fda0003f0f008 */
[----:B-1----:R-:W-:Y:S05]  /*1ee20*/  @P0 BRA `(.L_x_75) ;  /* 0x0000000000040947 */ /* 0x002fea0003800000 */
[----:B------:R-:W-:Y:S01]  /*1ee30*/  BPT.TRAP 0x1 ;  /* 0x000000040000795c */ /* 0x000fe20000300000 */
.L_x_75:
[----:B------:R-:W-:-:S04]  /*1ee40*/  LOP3.LUT P0, RZ, R5, 0x1f, RZ, 0xc0, !PT ;  /* 0x0000001f05ff7812 */ /* 0x000fc8000780c0ff */
[----:B------:R-:W-:-:S13]  /*1ee50*/  PLOP3.LUT P0, PT, P0, P2, PT, 0x2a, 0x0 ;  /* 0x000000000000781c */ /* 0x000fda0000704572 */
[----:B------:R-:W-:Y:S05]  /*1ee60*/  @P0 BRA `(.L_x_76) ;  /* 0x0000000000040947 */ /* 0x000fea0003800000 */
[----:B------:R-:W-:Y:S01]  /*1ee70*/  BPT.TRAP 0x1 ;  /* 0x000000040000795c */ /* 0x000fe20000300000 */
.L_x_76:
[----:B------:R-:W-:Y:S01]  /*1ee80*/  R2UR UR8, R3 ;  /* 0x00000000030872ca */ /* 0x000fe200000e0000 */
[----:B------:R-:W-:Y:S01]  /*1ee90*/  ULDC.64 UR6, c[0x0][0x198] ;  /* 0x0000660000067ab9 */ /* 0x000fe20000000a00 */
[----:B------:R-:W-:Y:S01]  /*1eea0*/  UMOV UR14, 0x0 ;  /* 0x00000000000e7882 */ /* 0x000fe20000000000 */
[----:B------:R-:W-:Y:S01]  /*1eeb0*/  UIADD3 UR6, UP0, UR6, 0xf0, URZ ;  /* 0x000000f006067890 */ /* 0x000fe2000ff1e03f */
[----:B------:R-:W-:Y:S01]  /*1eec0*/  IMAD.MOV.U32 R6, RZ, RZ, 0x40 ;  /* 0x00000040ff067424 */ /* 0x000fe200078e00ff */
[----:B------:R-:W-:Y:S01]  /*1eed0*/  UMOV UR15, 0x10000000 ;  /* 0x10000000000f7882 */ /* 0x000fe20000000000 */
[----:B------:R-:W-:Y:S01]  /*1eee0*/  UMOV UR10, URZ ;  /* 0x0000003f000a7c82 */ /* 0x000fe20008000000 */
[----:B------:R-:W-:Y:S01]  /*1eef0*/  UIADD3.X UR7, URZ, UR7, URZ, UP0, !UPT ;  /* 0x000000073f077290 */ /* 0x000fe200087fe43f */
[----:B------:R-:W-:Y:S01]  /*1ef00*/  IMAD.MOV.U32 R2, RZ, RZ, 0x1 ;  /* 0x00000001ff027424 */ /* 0x000fe200078e00ff */
[----:B------:R-:W-:Y:S01]  /*1ef10*/  UMOV UR12, UR20 ;  /* 0x00000014000c7c82 */ /* 0x000fe20008000000 */
[----:B------:R-:W-:Y:S01]  /*1ef20*/  UMOV UR13, UR21 ;  /* 0x00000015000d7c82 */ /* 0x000fe20008000000 */
[----:B------:R-:W-:Y:S01]  /*1ef30*/  UMOV UR26, 0x40 ;  /* 0x00000040001a7882 */ /* 0x000fe20000000000 */
[----:B------:R-:W-:Y:S01]  /*1ef40*/  UMOV UR27, UR11 ;  /* 0x0000000b001b7c82 */ /* 0x000fe20008000000 */
[----:B------:R-:W-:-:S02]  /*1ef50*/  UIADD3 UR9, UR8, 0x42050, URZ ;  /* 0x0004205008097890 */ /* 0x000fc4000fffe03f */
[----:B------:R-:W-:Y:S02]  /*1ef60*/  UIADD3 UR24, UR8, 0x1000, URZ ;  /* 0x0000100008187890 */ /* 0x000fe4000fffe03f */
[----:B------:R-:W-:Y:S01]  /*1ef70*/  UIADD3 UR16, UR8, 0x2000, URZ ;  /* 0x0000200008107890 */ /* 0x000fe2000fffe03f */
[----:B------:R-:W-:Y:S01]  /*1ef80*/  UMOV UR28, UR20 ;  /* 0x00000014001c7c82 */ /* 0x000fe20008000000 */
[----:B------:R-:W-:Y:S01]  /*1ef90*/  UMOV UR29, UR21 ;  /* 0x00000015001d7c82 */ /* 0x000fe20008000000 */
[----:B------:R-:W-:Y:S01]  /*1efa0*/  UMOV UR25, UR9 ;  /* 0x0000000900197c82 */ /* 0x000fe20008000000 */
[----:B------:R-:W-:Y:S01]  /*1efb0*/  UMOV UR18, 0x80 ;  /* 0x0000008000127882 */ /* 0x000fe20000000000 */
[----:B------:R-:W-:Y:S01]  /*1efc0*/  UMOV UR19, UR11 ;  /* 0x0000000b00137c82 */ /* 0x000fe20008000000 */
[----:B------:R-:W-:Y:S01]  /*1efd0*/  UMOV UR17, UR9 ;  /* 0x0000000900117c82 */ /* 0x000fe20008000000 */
[----:B------:R1:W-:Y:S01]  /*1efe0*/  UTMALDG.4D [UR8], [UR6], desc[UR14] ;  /* 0x00000e08060075b4 */ /* 0x0003e20008019000 */
[----:B------:R1:W-:Y:S01]  /*1eff0*/  UTMALDG.4D [UR24], [UR6], desc[UR14] ;  /* 0x00000e18060075b4 */ /* 0x0003e20008019000 */
[----:B------:R1:W-:Y:S02]  /*1f000*/  UTMALDG.4D [UR16], [UR6], desc[UR14] ;  /* 0x00000e10060075b4 */ /* 0x0003e40008019000 */
[----:B-1----:R-:W-:Y:S01]  /*1f010*/  NOP ;  /* 0x0000000000007918 */ /* 0x002fe20000000000 */
.L_x_73:
[----:B------:R-:W-:Y:S05]  /*1f020*/  BSYNC B0 ;  /* 0x0000000000007941 */ /* 0x000fea0003800000 */
.L_x_72:
[----:B------:R-:W-:Y:S01]  /*1f030*/  ISETP.LT.AND P4, PT, RZ, UR4, P3 ;  /* 0x00000004ff007c0c */ /* 0x000fe20009f81270 */
[----:B------:R-:W-:-:S12]  /*1f040*/  BSSY B0, `(.L_x_77) ;  /* 0x0000030000007945 */ /* 0x000fd80003800000 */
[----:B------:R-:W-:Y:S05]  /*1f050*/  @!P4 BRA `(.L_x_78) ;  /* 0x0000000000b8c947 */ /* 0x000fea0003800000 */
[----:B------:R-:W1:Y:S01]  /*1f060*/  S2R R3, SR_CgaCtaId ;  /* 0x0000000000037919 */ /* 0x000e620000008800 */
[----:B------:R-:W-:-:S04]  /*1f070*/  MOV R0, 0x400 ;  /* 0x0000040000007802 */ /* 0x000fc80000000f00 */
[----:B-1----:R-:W-:Y:S01]  /*1f080*/  LEA R3, R3, R0, 0x18 ;  /* 0x0000000003037211 */ /* 0x002fe200078ec0ff */
[----:B------:R-:W-:-:S05]  /*1f090*/  IMAD.MOV.U32 R0, RZ, RZ, 0x1 ;  /* 0x00000001ff007424 */ /* 0x000fca00078e00ff */
[----:B------:R-:W-:-:S04]  /*1f0a0*/  SHF.L.U32 R0, R0, 0x1f, RZ ;  /* 0x0000001f00007819 */ /* 0x000fc800000006ff */
[----:B------:R-:W1:Y:S02]  /*1f0b0*/  SYNCS.PHASECHK.TRANS64.TRYWAIT P0, [R3+URZ+0x42028], R0 ;  /* 0x04202800030075a7 */ /* 0x000e64000800017f */
[----:B-1----:R-:W-:Y:S05]  /*1f0c0*/  @!P0 BRA `(.L_x_79) ;  /* 0x0000001000e48947 */ /* 0x002fea0003800000 */
.L_x_112:
        /* <DEDUP_REMOVED lines=8> */
.L_x_80:
[----:B------:R-:W-:-:S04]  /*1f150*/  LOP3.LUT P0, RZ, R5, 0x1f, RZ, 0xc0, !PT ;  /* 0x0000001f05ff7812 */ /* 0x000fc8000780c0ff */
[----:B------:R-:W-:-:S13]  /*1f160*/  PLOP3.LUT P0, PT, P0, P2, PT, 0x2a, 0x0 ;  /* 0x000000000000781c */ /* 0x000fda0000704572 */
[----:B------:R-:W-:Y:S05]  /*1f170*/  @P0 BRA `(.L_x_81) ;  /* 0x0000000000040947 */ /* 0x000fea0003800000 */
[----:B------:R-:W-:Y:S01]  /*1f180*/  BPT.TRAP 0x1 ;  /* 0x000000040000795c */ /* 0x000fe20000300000 */
.L_x_81:
[----:B------:R-:W-:Y:S01]  /*1f190*/  R2UR UR24, R3 ;  /* 0x00000000031872ca */ /* 0x000fe200000e0000 */
[----:B------:R-:W-:Y:S01]  /*1f1a0*/  ULDC.64 UR6, c[0x0][0x198] ;  /* 0x0000660000067ab9 */ /* 0x000fe20000000a00 */
[----:B------:R-:W-:Y:S01]  /*1f1b0*/  UMOV UR19, URZ ;  /* 0x0000003f00137c82 */ /* 0x000fe20008000000 */
[----:B------:R-:W-:Y:S01]  /*1f1c0*/  UIADD3 UR6, UP0, UR6, 0x1f0, URZ ;  /* 0x000001f006067890 */ /* 0x000fe2000ff1e03f */
[----:B------:R-:W-:Y:S01]  /*1f1d0*/  IMAD.MOV.U32 R0, RZ, RZ, 0x1 ;  /* 0x00000001ff007424 */ /* 0x000fe200078e00ff */
[----:B------:R-:W-:Y:S01]  /*1f1e0*/  UMOV UR8, 0x0 ;  /* 0x0000000000087882 */ /* 0x000fe20000000000 */
[----:B------:R-:W-:Y:S01]  /*1f1f0*/  UMOV UR9, 0x10000000 ;  /* 0x1000000000097882 */ /* 0x000fe20000000000 */
[----:B------:R-:W-:Y:S01]  /*1f200*/  UIADD3.X UR7, URZ, UR7, URZ, UP0, !UPT ;  /* 0x000000073f077290 */ /* 0x000fe200087fe43f */
[----:B------:R-:W-:Y:S01]  /*1f210*/  UMOV UR18, URZ ;  /* 0x0000003f00127c82 */ /* 0x000fe20008000000 */
[----:B------:R-:W-:Y:S01]  /*1f220*/  UMOV UR34, 0x40 ;  /* 0x0000004000227882 */ /* 0x000fe20000000000 */
[----:B------:R-:W-:Y:S01]  /*1f230*/  UMOV UR36, UR20 ;  /* 0x0000001400247c82 */ /* 0x000fe20008000000 */
[----:B------:R-:W-:-:S02]  /*1f240*/  UMOV UR37, UR21 ;  /* 0x0000001500257c82 */ /* 0x000fc40008000000 */
[----:B------:R-:W-:Y:S02]  /*1f250*/  UIADD3 UR16, UR24, 0x6000, URZ ;  /* 0x0000600018107890 */ /* 0x000fe4000fffe03f */
[----:B------:R-:W-:Y:S02]  /*1f260*/  UIADD3 UR17, UR24, 0x42000, URZ ;  /* 0x0004200018117890 */ /* 0x000fe4000fffe03f */
[----:B------:R-:W-:Y:S02]  /*1f270*/  UIADD3 UR32, UR24, 0xa000, URZ ;  /* 0x0000a00018207890 */ /* 0x000fe4000fffe03f */
[----:B------:R-:W-:Y:S01]  /*1f280*/  UIADD3 UR24, UR24, 0xe000, URZ ;  /* 0x0000e00018187890 */ /* 0x000fe2000fffe03f */
[----:B------:R-:W-:Y:S02]  /*1f290*/  UMOV UR35, UR19 ;  /* 0x0000001300237c82 */ /* 0x000fe40008000000 */
[----:B------:R-:W-:Y:S01]  /*1f2a0*/  UMOV UR33, UR17 ;  /* 0x0000001100217c82 */ /* 0x000fe20008000000 */
[----:B------:R-:W-:Y:S01]  /*1f2b0*/  UMOV UR26, 0x80 ;  /* 0x00000080001a7882 */ /* 0x000fe20000000000 */
[----:B------:R-:W-:Y:S01]  /*1f2c0*/  UMOV UR28, UR20 ;  /* 0x00000014001c7c82 */ /* 0x000fe20008000000 */
[----:B------:R-:W-:Y:S01]  /*1f2d0*/  UMOV UR29, UR21 ;  /* 0x00000015001d7c82 */ /* 0x000fe20008000000 */
[----:B------:R-:W-:Y:S01]  /*1f2e0*/  UMOV UR27, UR19 ;  /* 0x00000013001b7c82 */ /* 0x000fe20008000000 */
[----:B------:R1:W-:Y:S01]  /*1f2f0*/  UTMALDG.4D [UR16], [UR6], desc[UR8] ;  /* 0x00000810060075b4 */ /* 0x0003e20008019000 */
[----:B------:R-:W-:Y:S01]  /*1f300*/  UMOV UR25, UR17 ;  /* 0x0000001100197c82 */ /* 0x000fe20008000000 */
[----:B------:R1:W-:Y:S01]  /*1f310*/  UTMALDG.4D [UR32], [UR6], desc[UR8] ;  /* 0x00000820060075b4 */ /* 0x0003e20008019000 */
[----:B------:R1:W-:Y:S02]  /*1f320*/  UTMALDG.4D [UR24], [UR6], desc[UR8] ;  /* 0x00000818060075b4 */ /* 0x0003e40008019000 */
[----:B-1----:R-:W-:Y:S01]  /*1f330*/  NOP ;  /* 0x0000000000007918 */ /* 0x002fe20000000000 */
.L_x_78:
[----:B------:R-:W-:Y:S05]  /*1f340*/  BSYNC B0 ;  /* 0x0000000000007941 */ /* 0x000fea0003800000 */
.L_x_77:
[----:B------:R-:W-:Y:S04]  /*1f350*/  BSSY B0, `(.L_x_82) ;  /* 0x0000033000007945 */ /* 0x000fe80003800000 */
[----:B------:R-:W-:Y:S05]  /*1f360*/  @!P3 BRA `(.L_x_83) ;  /* 0x0000000000c4b947 */ /* 0x000fea0003800000 */
[----:B------:R-:W1:Y:S01]  /*1f370*/  S2R R4, SR_CgaCtaId ;  /* 0x0000000000047919 */ /* 0x000e620000008800 */
[----:B------:R-:W-:-:S04]  /*1f380*/  MOV R3, 0x400 ;  /* 0x0000040000037802 */ /* 0x000fc80000000f00 */
[----:B-1----:R-:W-:Y:S01]  /*1f390*/  LEA R7, R4, R3, 0x18 ;  /* 0x0000000304077211 */ /* 0x002fe200078ec0ff */
[----:B------:R-:W-:-:S04]  /*1f3a0*/  IMAD.MOV.U32 R4, RZ, RZ, 0x1 ;  /* 0x00000001ff047424 */ /* 0x000fc800078e00ff */
[----:B------:R-:W-:Y:S01]  /*1f3b0*/  IMAD R3, R2, 0x8, R7 ;  /* 0x0000000802037824 */ /* 0x000fe200078e0207 */
[----:B------:R-:W-:-:S04]  /*1f3c0*/  SHF.L.U32 R4, R4, 0x1f, RZ ;  /* 0x0000001f04047819 */ /* 0x000fc800000006ff */
[----:B------:R-:W1:Y:S02]  /*1f3d0*/  SYNCS.PHASECHK.TRANS64.TRYWAIT P0, [R3+URZ+0x42060], R4 ;  /* 0x04206004030075a7 */ /* 0x000e64000800017f */
[----:B-1----:R-:W-:Y:S05]  /*1f3e0*/  @!P0 BRA `(.L_x_84) ;  /* 0x0000001000308947 */ /* 0x002fea0003800000 */
.L_x_113:
        /* <DEDUP_REMOVED lines=8> */
.L_x_85:
[----:B------:R-:W-:-:S04]  /*1f470*/  LOP3.LUT P0, RZ, R5, 0x1f, RZ, 0xc0, !PT ;  /* 0x0000001f05ff7812 */ /* 0x000fc8000780c0ff */
[----:B------:R-:W-:-:S13]  /*1f480*/  PLOP3.LUT P0, PT, P0, P2, PT, 0x2a, 0x0 ;  /* 0x000000000000781c */ /* 0x000fda0000704572 */
[----:B------:R-:W-:Y:S05]  /*1f490*/  @P0 BRA `(.L_x_86) ;  /* 0x0000000000040947 */ /* 0x000fea0003800000 */
[----:B------:R-:W-:Y:S01]  /*1f4a0*/  BPT.TRAP 0x1 ;  /* 0x000000040000795c */ /* 0x000fe20000300000 */
.L_x_86:
[----:B------:R-:W-:Y:S01]  /*1f4b0*/  R2UR UR32, R2 ;  /* 0x00000000022072ca */ /* 0x000fe200000e0000 */
[----:B------:R-:W-:Y:S01]  /*1f4c0*/  ULDC.64 UR12, c[0x0][0x198] ;  /* 0x00006600000c7ab9 */ /* 0x000fe20000000a00 */
[----:B------:R-:W-:Y:S01]  /*1f4d0*/  R2UR UR7, R7 ;  /* 0x00000000070772ca */ /* 0x000fe200000e0000 */
[----:B------:R-:W-:Y:S01]  /*1f4e0*/  UIADD3 UR6, UP0, UR12, 0xf0, URZ ;  /* 0x000000f00c067890 */ /* 0x000fe2000ff1e03f */
[----:B------:R-:W-:Y:S01]  /*1f4f0*/  R2UR UR35, R6 ;  /* 0x00000000062372ca */ /* 0x000fe200000e0000 */
[----:B------:R-:W-:Y:S01]  /*1f500*/  UMOV UR8, 0x0 ;  /* 0x0000000000087882 */ /* 0x000fe20000000000 */
[----:B------:R-:W-:Y:S01]  /*1f510*/  R2UR UR33, R3 ;  /* 0x00000000032172ca */ /* 0x000fe200000e0000 */
[----:B------:R-:W-:Y:S01]  /*1f520*/  UMOV UR9, 0x10000000 ;  /* 0x1000000000097882 */ /* 0x000fe20000000000 */
[----:B------:R-:W-:Y:S01]  /*1f530*/  UMOV UR34, URZ ;  /* 0x0000003f00227c82 */ /* 0x000fe20008000000 */
[----:B------:R-:W-:Y:S01]  /*1f540*/  UMOV UR36, UR20 ;  /* 0x0000001400247c82 */ /* 0x000fe20008000000 */
[----:B------:R-:W-:Y:S01]  /*1f550*/  UMOV UR37, UR21 ;  /* 0x0000001500257c82 */ /* 0x000fe20008000000 */
[----:B------:R-:W-:Y:S01]  /*1f560*/  UMOV UR26, 0x40 ;  /* 0x00000040001a7882 */ /* 0x000fe20000000000 */
[----:B------:R-:W-:Y:S01]  /*1f570*/  UMOV UR28, UR20 ;  /* 0x00000014001c7c82 */ /* 0x000fe20008000000 */
[----:B------:R-:W-:Y:S01]  /*1f580*/  UMOV UR29, UR21 ;  /* 0x00000015001d7c82 */ /* 0x000fe20008000000 */
[----:B------:R-:W-:Y:S01]  /*1f590*/  UMOV UR18, 0x80 ;  /* 0x0000008000127882 */ /* 0x000fe20000000000 */
[----:B------:R-:W-:-:S02]  /*1f5a0*/  UIMAD UR32, UR32, 0x3000, UR7 ;  /* 0x00003000202078a4 */ /* 0x000fc4000f8e0207 */
[----:B------:R-:W-:Y:S02]  /*1f5b0*/  UIADD3 UR35, UR11, UR35, URZ ;  /* 0x000000230b237290 */ /* 0x000fe4000fffe03f */
[----:B------:R-:W-:Y:S02]  /*1f5c0*/  UIADD3 UR33, UR33, 0x42050, URZ ;  /* 0x0004205021217890 */ /* 0x000fe4000fffe03f */
[----:B------:R-:W-:Y:S02]  /*1f5d0*/  UIADD3.X UR7, URZ, UR13, URZ, UP0, !UPT ;  /* 0x0000000d3f077290 */ /* 0x000fe400087fe43f */
[----:B------:R-:W-:Y:S02]  /*1f5e0*/  UIADD3 UR24, UR32, 0x1000, URZ ;  /* 0x0000100020187890 */ /* 0x000fe4000fffe03f */
[----:B------:R-:W-:Y:S01]  /*1f5f0*/  UIADD3 UR16, UR32, 0x2000, URZ ;  /* 0x0000200020107890 */ /* 0x000fe2000fffe03f */
[----:B------:R-:W-:Y:S01]  /*1f600*/  UMOV UR25, UR33 ;  /* 0x0000002100197c82 */ /* 0x000fe20008000000 */
[----:B------:R-:W-:Y:S01]  /*1f610*/  UMOV UR27, UR35 ;  /* 0x00000023001b7c82 */ /* 0x000fe20008000000 */
[----:B------:R-:W-:-:S02]  /*1f620*/  UMOV UR17, UR33 ;  /* 0x0000002100117c82 */ /* 0x000fc40008000000 */
[----:B------:R1:W-:Y:S01]  /*1f630*/  UTMALDG.4D [UR32], [UR6], desc[UR8] ;  /* 0x00000820060075b4 */ /* 0x0003e20008019000 */
[----:B------:R-:W-:Y:S01]  /*1f640*/  UMOV UR19, UR35 ;  /* 0x0000002300137c82 */ /* 0x000fe20008000000 */
[----:B------:R1:W-:Y:S02]  /*1f650*/  UTMALDG.4D [UR24], [UR6], desc[UR8] ;  /* 0x00000818060075b4 */ /* 0x0003e40008019000 */
[----:B------:R1:W-:Y:S02]  /*1f660*/  UTMALDG.4D [UR16], [UR6], desc[UR8] ;  /* 0x00000810060075b4 */ /* 0x0003e40008019000 */
[----:B-1----:R-:W-:Y:S01]  /*1f670*/  NOP ;  /* 0x0000000000007918 */ /* 0x002fe20000000000 */
.L_x_83:
[----:B------:R-:W-:Y:S05]  /*1f680*/  BSYNC B0 ;  /* 0x0000000000007941 */ /* 0x000fea0003800000 */
.L_x_82:
[----:B------:R-:W-:Y:S01]  /*1f690*/  BSSY B0, `(.L_x_87) ;  /* 0x000002e000007945 */ /* 0x000fe20003800000 */
[----:B------:R-:W-:-:S03]  /*1f6a0*/  IMAD.MOV.U32 R8, RZ, RZ, RZ ;  /* 0x000000ffff087224 */ /* 0x000fc600078e00ff */
[----:B------:R-:W-:Y:S05]  /*1f6b0*/  @!P4 BRA `(.L_x_88) ;  /* 0x0000000000acc947 */ /* 0x000fea0003800000 */
[----:B------:R-:W1:Y:S01]  /*1f6c0*/  S2R R3, SR_CgaCtaId ;  /* 0x0000000000037919 */ /* 0x000e620000008800 */
[----:B------:R-:W-:Y:S01]  /*1f6d0*/  MOV R2, 0x400 ;  /* 0x0000040000027802 */ /* 0x000fe20000000f00 */
[----:B------:R-:W-:-:S05]  /*1f6e0*/  IMAD.MOV.U32 R7, RZ, RZ, 0x1 ;  /* 0x00000001ff077424 */ /* 0x000fca00078e00ff */
[----:B------:R-:W-:Y:S02]  /*1f6f0*/  SHF.L.U32 R7, R7, 0x1f, RZ ;  /* 0x0000001f07077819 */ /* 0x000fe400000006ff */
[----:B-1----:R-:W-:-:S05]  /*1f700*/  LEA R3, R3, R2, 0x18 ;  /* 0x0000000203037211 */ /* 0x002fca00078ec0ff */
[----:B------:R-:W-:-:S04]  /*1f710*/  IMAD R2, R0, 0x8, R3 ;  /* 0x0000000800027824 */ /* 0x000fc800078e0203 */
[----:B------:R-:W1:Y:S02]  /*1f720*/  SYNCS.PHASECHK.TRANS64.TRYWAIT P0, [R2+URZ+0x42028], R7 ;  /* 0x04202807020075a7 */ /* 0x000e64000800017f */
[----:B-1----:R-:W-:Y:S05]  /*1f730*/  @!P0 BRA `(.L_x_89) ;  /* 0x0000000c00708947 */ /* 0x002fea0003800000 */
.L_x_114:
        /* <DEDUP_REMOVED lines=8> */
.L_x_90:
[----:B------:R-:W-:-:S04]  /*1f7c0*/  LOP3.LUT P0, RZ, R5, 0x1f, RZ, 0xc0, !PT ;  /* 0x0000001f05ff7812 */ /* 0x000fc8000780c0ff */
[----:B------:R-:W-:-:S13]  /*1f7d0*/  PLOP3.LUT P0, PT, P0, P2, PT, 0x2a, 0x0 ;  /* 0x000000000000781c */ /* 0x000fda0000704572 */
[----:B------:R-:W-:Y:S05]  /*1f7e0*/  @P0 BRA `(.L_x_91) ;  /* 0x0000000000040947 */ /* 0x000fea0003800000 */
[----:B------:R-:W-:Y:S01]  /*1f7f0*/  BPT.TRAP 0x1 ;  /* 0x000000040000795c */ /* 0x000fe20000300000 */
.L_x_91:
[----:B------:R-:W-:Y:S01]  /*1f800*/  IMAD R3, R0, 0xc000, R3 ;  /* 0x0000c00000037824 */ /* 0x000fe200078e0203 */
[----:B------:R-:W-:Y:S01]  /*1f810*/  R2UR UR25, R2 ;  /* 0x00000000021972ca */ /* 0x000fe200000e0000 */
[----:B------:R-:W-:Y:S01]  /*1f820*/  ULDC.64 UR6, c[0x0][0x198] ;  /* 0x0000660000067ab9 */ /* 0x000fe20000000a00 */
[----:B------:R-:W-:Y:S01]  /*1f830*/  UMOV UR27, URZ ;  /* 0x0000003f001b7c82 */ /* 0x000fe20008000000 */
[----:B------:R-:W-:Y:S01]  /*1f840*/  UIADD3 UR6, UP0, UR6, 0x2f0, URZ ;  /* 0x000002f006067890 */ /* 0x000fe2000ff1e03f */
[----:B------:R-:W-:Y:S01]  /*1f850*/  R2UR UR16, R3 ;  /* 0x00000000031072ca */ /* 0x000fe200000e0000 */
[----:B------:R-:W-:Y:S01]  /*1f860*/  UMOV UR8, 0x0 ;  /* 0x0000000000087882 */ /* 0x000fe20000000000 */
[----:B------:R-:W-:Y:S01]  /*1f870*/  UMOV UR9, 0x10000000 ;  /* 0x1000000000097882 */ /* 0x000fe20000000000 */
[----:B------:R-:W-:Y:S01]  /*1f880*/  UIADD3.X UR7, URZ, UR7, URZ, UP0, !UPT ;  /* 0x000000073f077290 */ /* 0x000fe200087fe43f */
[----:B------:R-:W-:Y:S01]  /*1f890*/  IMAD.MOV.U32 R8, RZ, RZ, 0x1 ;  /* 0x00000001ff087424 */ /* 0x000fe200078e00ff */
[----:B------:R-:W-:Y:S01]  /*1f8a0*/  UMOV UR26, URZ ;  /* 0x0000003f001a7c82 */ /* 0x000fe20008000000 */
[----:B------:R-:W-:Y:S01]  /*1f8b0*/  UMOV UR28, UR20 ;  /* 0x00000014001c7c82 */ /* 0x000fe20008000000 */
[----:B------:R-:W-:Y:S01]  /*1f8c0*/  UMOV UR29, UR21 ;  /* 0x00000015001d7c82 */ /* 0x000fe20008000000 */
[----:B------:R-:W-:Y:S01]  /*1f8d0*/  UMOV UR18, 0x80 ;  /* 0x0000008000127882 */ /* 0x000fe20000000000 */
[----:B------:R-:W-:Y:S01]  /*1f8e0*/  UIADD3 UR25, UR25, 0x42000, URZ ;  /* 0x0004200019197890 */ /* 0x000fe2000fffe03f */
[----:B------:R-:W-:Y:S01]  /*1f8f0*/  VIADD R0, R0, 0x1 ;  /* 0x0000000100007836 */ /* 0x000fe20000000000 */
[----:B------:R-:W-:-:S02]  /*1f900*/  UMOV UR19, UR27 ;  /* 0x0000001b00137c82 */ /* 0x000fc40008000000 */
[----:B------:R-:W-:Y:S02]  /*1f910*/  UIADD3 UR24, UR16, 0x6000, URZ ;  /* 0x0000600010187890 */ /* 0x000fe4000fffe03f */
[----:B------:R-:W-:Y:S01]  /*1f920*/  UIADD3 UR16, UR16, 0xc000, URZ ;  /* 0x0000c00010107890 */ /* 0x000fe2000fffe03f */
[----:B------:R-:W-:-:S06]  /*1f930*/  UMOV UR17, UR25 ;  /* 0x0000001900117c82 */ /* 0x000fcc0008000000 */
[----:B------:R1:W-:Y:S02]  /*1f940*/  UTMALDG.4D [UR24], [UR6], desc[UR8] ;  /* 0x00000818060075b4 */ /* 0x0003e40008019000 */
[----:B------:R1:W-:Y:S02]  /*1f950*/  UTMALDG.4D [UR16], [UR6], desc[UR8] ;  /* 0x00000810060075b4 */ /* 0x0003e40008019000 */
[----:B-1----:R-:W-:Y:S01]  /*1f960*/  NOP ;  /* 0x0000000000007918 */ /* 0x002fe20000000000 */
.L_x_88:
[----:B------:R-:W-:Y:S05]  /*1f970*/  BSYNC B0 ;  /* 0x0000000000007941 */ /* 0x000fea0003800000 */
.L_x_87:
[----:B------:R-:W-:-:S05]  /*1f980*/  IMAD.U32 R2, RZ, RZ, UR4 ;  /* 0x00000004ff027e24 */ /* 0x000fca000f8e00ff */
[----:B------:R-:W-:-:S13]  /*1f990*/  ISETP.GE.AND P0, PT, R2, 0x2, PT ;  /* 0x000000020200780c */ /* 0x000fda0003f06270 */
[----:B------:R-:W-:Y:S05]  /*1f9a0*/  @!P0 EXIT ;  /* 0x000000000000894d */ /* 0x000fea0003800000 */
[----:B------:R-:W-:Y:S01]  /*1f9b0*/  USHF.L.U32 UR6, UR4, 0x1, URZ ;  /* 0x0000000104067899 */ /* 0x000fe2000800063f */
[----:B------:R-:W-:Y:S01]  /*1f9c0*/  IMAD.U32 R3, RZ, RZ, UR5 ;  /* 0x00000005ff037e24 */ /* 0x000fe2000f8e00ff */
[----:B------:R-:W-:Y:S01]  /*1f9d0*/  LOP3.LUT P0, RZ, R5, 0x1f, RZ, 0xc0, !PT ;  /* 0x0000001f05ff7812 */ /* 0x000fe2000780c0ff */
[----:B------:R-:W-:Y:S01]  /*1f9e0*/  BSSY B0, `(.L_x_92) ;  /* 0x000006b000007945 */ /* 0x000fe20003800000 */
[----:B------:R-:W-:Y:S02]  /*1f9f0*/  IMAD.MOV.U32 R2, RZ, RZ, 0x1 ;  /* 0x00000001ff027424 */ /* 0x000fe400078e00ff */
[----:B------:R-:W-:Y:S01]  /*1fa00*/  PLOP3.LUT P0, PT, P0, P2, PT, 0x2a, 0x0 ;  /* 0x000000000000781c */ /* 0x000fe20000704572 */
[----:B------:R-:W-:Y:S01]  /*1fa10*/  IMAD.U32 R9, RZ, RZ, UR6 ;  /* 0x00000006ff097e24 */ /* 0x000fe2000f8e00ff */
[----:B------:R-:W-:-:S11]  /*1fa20*/  LOP3.LUT R3, R3, 0x2, RZ, 0xfc, !PT ;  /* 0x0000000203037812 */ /* 0x000fd600078efcff */
.L_x_103:
[----:B------:R-:W-:Y:S04]  /*1fa30*/  BSSY B1, `(.L_x_93) ;  /* 0x0000033000017945 */ /* 0x000fe80003800000 */
[----:B------:R-:W-:Y:S05]  /*1fa40*/  @!P3 BRA `(.L_x_94) ;  /* 0x0000000000c4b947 */ /* 0x000fea0003800000 */
[----:B------:R-:W1:Y:S01]  /*1fa50*/  S2R R5, SR_CgaCtaId ;  /* 0x0000000000057919 */ /* 0x000e620000008800 */
[----:B------:R-:W-:-:S04]  /*1fa60*/  MOV R4, 0x400 ;  /* 0x0000040000047802 */ /* 0x000fc80000000f00 */
[----:B-1----:R-:W-:Y:S02]  /*1fa70*/  LEA R5, R5, R4, 0x18 ;  /* 0x0000000405057211 */ /* 0x002fe400078ec0ff */
[----:B------:R-:W-:-:S03]  /*1fa80*/  SHF.L.U32 R4, R2, 0x1f, RZ ;  /* 0x0000001f02047819 */ /* 0x000fc600000006ff */
[----:B------:R-:W-:-:S04]  /*1fa90*/  IMAD R7, R0, 0x8, R5 ;  /* 0x0000000800077824 */ /* 0x000fc800078e0205 */
[----:B------:R-:W1:Y:S02]  /*1faa0*/  SYNCS.PHASECHK.TRANS64.TRYWAIT P4, [R7+URZ+0x42028], R4 ;  /* 0x04202804070075a7 */ /* 0x000e64000808017f */
[----:B-1----:R-:W-:Y:S05]  /*1fab0*/  @!P4 BRA `(.L_x_95) ;  /* 0x0000000800a4c947 */ /* 0x002fea0003800000 */
.L_x_115:
[----:B-1----:R-:W-:-:S04]  /*1fac0*/  @P2 IMAD.MOV.U32 R4, RZ, RZ, 0xc000 ;  /* 0x0000c000ff042424 */ /* 0x002fc800078e00ff */
[----:B------:R1:W-:Y:S02]  /*1fad0*/  @P2 SYNCS.ARRIVE.TRANS64 RZ, [R7+URZ+0x42000], R4 ;  /* 0x0420000407ff29a7 */ /* 0x0003e4000800003f */
[----:B-1----:R-:W-:-:S04]  /*1fae0*/  PRMT R4, R3, 0x9910, RZ ;  /* 0x0000991003047816 */ /* 0x002fc800000000ff */
[----:B------:R-:W-:-:S13]  /*1faf0*/  ISETP.NE.AND P4, PT, R4, 0x2, PT ;  /* 0x000000020400780c */ /* 0x000fda0003f85270 */
[----:B------:R-:W-:Y:S05]  /*1fb00*/  @P4 BRA `(.L_x_96) ;  /* 0x0000000000044947 */ /* 0x000fea0003800000 */
[----:B------:R-:W-:Y:S01]  /*1fb10*/  BPT.TRAP 0x1 ;  /* 0x000000040000795c */ /* 0x000fe20000300000 */
.L_x_96:
[----:B------:R-:W-:Y:S05]  /*1fb20*/  @P0 BRA `(.L_x_97) ;  /* 0x0000000000040947 */ /* 0x000fea0003800000 */
[----:B------:R-:W-:Y:S01]  /*1fb30*/  BPT.TRAP 0x1 ;  /* 0x000000040000795c */ /* 0x000fe20000300000 */
.L_x_97:
[----:B------:R-:W-:Y:S01]  /*1fb40*/  IMAD R5, R0, 0xc000, R5 ;  /* 0x0000c00000057824 */ /* 0x000fe200078e0205 */
[----:B------:R-:W-:Y:S01]  /*1fb50*/  R2UR UR17, R7 ;  /* 0x00000000071172ca */ /* 0x000fe200000e0000 */
[----:B------:R-:W-:Y:S01]  /*1fb60*/  ULDC.64 UR6, c[0x0][0x198] ;  /* 0x0000660000067ab9 */ /* 0x000fe20000000a00 */
[----:B------:R-:W-:Y:S01]  /*1fb70*/  R2UR UR19, R8 ;  /* 0x00000000081372ca */ /* 0x000fe200000e0000 */
[----:B------:R-:W-:Y:S01]  /*1fb80*/  UIADD3 UR6, UP0, UR6, 0x1f0, URZ ;  /* 0x000001f006067890 */ /* 0x000fe2000ff1e03f */
[----:B------:R-:W-:Y:S01]  /*1fb90*/  R2UR UR24, R5 ;  /* 0x00000000051872ca */ /* 0x000fe200000e0000 */
[----:B------:R-:W-:Y:S01]  /*1fba0*/  UMOV UR8, 0x0 ;  /* 0x0000000000087882 */ /* 0x000fe20000000000 */
[----:B------:R-:W-:Y:S01]  /*1fbb0*/  UMOV UR9, 0x10000000 ;  /* 0x1000000000097882 */ /* 0x000fe20000000000 */
[----:B------:R-:W-:Y:S01]  /*1fbc0*/  UIADD3.X UR7, URZ, UR7, URZ, UP0, !UPT ;  /* 0x000000073f077290 */ /* 0x000fe200087fe43f */
[----:B------:R-:W-:Y:S01]  /*1fbd0*/  VIADD R0, R0, 0x1 ;  /* 0x0000000100007836 */ /* 0x000fe20000000000 */
[----:B------:R-:W-:Y:S01]  /*1fbe0*/  UMOV UR18, URZ ;  /* 0x0000003f00127c82 */ /* 0x000fe20008000000 */
[----:B------:R-:W-:Y:S01]  /*1fbf0*/  UMOV UR34, 0x40 ;  /* 0x0000004000227882 */ /* 0x000fe20000000000 */
[----:B------:R-:W-:Y:S01]  /*1fc00*/  UMOV UR36, UR20 ;  /* 0x0000001400247c82 */ /* 0x000fe20008000000 */
[----:B------:R-:W-:Y:S01]  /*1fc10*/  UMOV UR37, UR21 ;  /* 0x0000001500257c82 */ /* 0x000fe20008000000 */
[----:B------:R-:W-:Y:S01]  /*1fc20*/  UIADD3 UR17, UR17, 0x42000, URZ ;  /* 0x0004200011117890 */ /* 0x000fe2000fffe03f */
[----:B------:R-:W-:Y:S01]  /*1fc30*/  ISETP.NE.AND P4, PT, R0, 0x5, PT ;  /* 0x000000050000780c */ /* 0x000fe20003f85270 */
[----:B------:R-:W-:-:S02]  /*1fc40*/  USHF.L.U32 UR19, UR19, 0x8, URZ ;  /* 0x0000000813137899 */ /* 0x000fc4000800063f */
[----:B------:R-:W-:Y:S01]  /*1fc50*/  UIADD3 UR16, UR24, 0x6000, URZ ;  /* 0x0000600018107890 */ /* 0x000fe2000fffe03f */
[----:B------:R-:W-:Y:S01]  /*1fc60*/  SEL R5, RZ, 0x1, P4 ;  /* 0x00000001ff057807 */ /* 0x000fe20002000000 */
[----:B------:R-:W-:Y:S01]  /*1fc70*/  UIADD3 UR32, UR24, 0xa000, URZ ;  /* 0x0000a00018207890 */ /* 0x000fe2000fffe03f */
[----:B------:R-:W-:Y:S01]  /*1fc80*/  SEL R0, R0, RZ, P4 ;  /* 0x000000ff00007207 */ /* 0x000fe20002000000 */
[----:B------:R-:W-:Y:S01]  /*1fc90*/  UIADD3 UR24, UR24, 0xe000, URZ ;  /* 0x0000e00018187890 */ /* 0x000fe2000fffe03f */
[----:B------:R-:W-:Y:S01]  /*1fca0*/  LOP3.LUT R2, R2, R5, RZ, 0x3c, !PT ;  /* 0x0000000502027212 */ /* 0x000fe200078e3cff */
[----:B------:R-:W-:Y:S01]  /*1fcb0*/  UMOV UR33, UR17 ;  /* 0x0000001100217c82 */ /* 0x000fe20008000000 */
[----:B------:R-:W-:Y:S01]  /*1fcc0*/  UMOV UR35, UR19 ;  /* 0x0000001300237c82 */ /* 0x000fe20008000000 */
[----:B------:R-:W-:Y:S01]  /*1fcd0*/  UMOV UR26, 0x80 ;  /* 0x00000080001a7882 */ /* 0x000fe20000000000 */
[----:B------:R-:W-:Y:S01]  /*1fce0*/  UMOV UR28, UR20 ;  /* 0x00000014001c7c82 */ /* 0x000fe20008000000 */
[----:B------:R-:W-:Y:S01]  /*1fcf0*/  UMOV UR29, UR21 ;  /* 0x00000015001d7c82 */ /* 0x000fe20008000000 */
[----:B------:R-:W-:Y:S01]  /*1fd00*/  UMOV UR25, UR17 ;  /* 0x0000001100197c82 */ /* 0x000fe20008000000 */
[----:B------:R-:W-:Y:S01]  /*1fd10*/  UMOV UR27, UR19 ;  /* 0x00000013001b7c82 */ /* 0x000fe20008000000 */
[----:B------:R1:W-:Y:S01]  /*1fd20*/  UTMALDG.4D [UR16], [UR6], desc[UR8] ;  /* 0x00000810060075b4 */ /* 0x0003e20008019000 */
[----:B------:R1:W-:Y:S01]  /*1fd30*/  UTMALDG.4D [UR32], [UR6], desc[UR8] ;  /* 0x00000820060075b4 */ /* 0x0003e20008019000 */
[----:B------:R1:W-:Y:S02]  /*1fd40*/  UTMALDG.4D [UR24], [UR6], desc[UR8] ;  /* 0x00000818060075b4 */ /* 0x0003e40008019000 */
[----:B-1----:R-:W-:Y:S01]  /*1fd50*/  NOP ;  /* 0x0000000000007918 */ /* 0x002fe20000000000 */
.L_x_94:
[----:B------:R-:W-:Y:S05]  /*1fd60*/  BSYNC B1 ;  /* 0x0000000000017941 */ /* 0x000fea0003800000 */
.L_x_93:
[----:B------:R-:W-:Y:S01]  /*1fd70*/  ISETP.LT.OR P4, PT, R9, 0x4, !P3 ;  /* 0x000000040900780c */ /* 0x000fe20005f81670 */
[----:B------:R-:W-:-:S12]  /*1fd80*/  BSSY B1, `(.L_x_98) ;  /* 0x000002d000017945 */ /* 0x000fd80003800000 */
[----:B------:R-:W-:Y:S05]  /*1fd90*/  @P4 BRA `(.L_x_99) ;  /* 0x0000000000ac4947 */ /* 0x000fea0003800000 */
[----:B------:R-:W1:Y:S01]  /*1fda0*/  S2R R5, SR_CgaCtaId ;  /* 0x0000000000057919 */ /* 0x000e620000008800 */
[----:B------:R-:W-:Y:S02]  /*1fdb0*/  MOV R4, 0x400 ;  /* 0x0000040000047802 */ /* 0x000fe40000000f00 */
[----:B------:R-:W-:Y:S02]  /*1fdc0*/  SHF.L.U32 R7, R2, 0x1f, RZ ;  /* 0x0000001f02077819 */ /* 0x000fe400000006ff */
[----:B-1----:R-:W-:-:S05]  /*1fdd0*/  LEA R5, R5, R4, 0x18 ;  /* 0x0000000405057211 */ /* 0x002fca00078ec0ff */
[----:B------:R-:W-:-:S04]  /*1fde0*/  IMAD R4, R0, 0x8, R5 ;  /* 0x0000000800047824 */ /* 0x000fc800078e0205 */
[----:B------:R-:W1:Y:S02]  /*1fdf0*/  SYNCS.PHASECHK.TRANS64.TRYWAIT P4, [R4+URZ+0x42028], R7 ;  /* 0x04202807040075a7 */ /* 0x000e64000808017f */
[----:B-1----:R-:W-:Y:S05]  /*1fe00*/  @!P4 BRA `(.L_x_100) ;  /* 0x0000000400e4c947 */ /* 0x002fea0003800000 */
.L_x_116:
[----:B------:R-:W-:Y:S01]  /*1fe10*/  PRMT R6, R3, 0x9910, RZ ;  /* 0x0000991003067816 */ /* 0x000fe200000000ff */
[----:B-1----:R-:W-:-:S03]  /*1fe20*/  @P1 IMAD.MOV.U32 R7, RZ, RZ, 0xc000 ;  /* 0x0000c000ff071424 */ /* 0x002fc600078e00ff */
[----:B------:R-:W-:Y:S01]  /*1fe30*/  ISETP.NE.AND P4, PT, R6, 0x2, PT ;  /* 0x000000020600780c */ /* 0x000fe20003f85270 */
[----:B------:R1:W-:-:S12]  /*1fe40*/  @P1 SYNCS.ARRIVE.TRANS64 RZ, [R4+URZ+0x42000], R7 ;  /* 0x0420000704ff19a7 */ /* 0x0003d8000800003f */
[----:B-1----:R-:W-:Y:S05]  /*1fe50*/  @P4 BRA `(.L_x_101) ;  /* 0x0000000000044947 */ /* 0x002fea0003800000 */
[----:B------:R-:W-:Y:S01]  /*1fe60*/  BPT.TRAP 0x1 ;  /* 0x000000040000795c */ /* 0x000fe20000300000 */
.L_x_101:
[----:B------:R-:W-:Y:S05]  /*1fe70*/  @P0 BRA `(.L_x_102) ;  /* 0x0000000000040947 */ /* 0x000fea0003800000 */
[----:B------:R-:W-:Y:S01]  /*1fe80*/  BPT.TRAP 0x1 ;  /* 0x000000040000795c */ /* 0x000fe20000300000 */
.L_x_102:
[----:B------:R-:W-:Y:S01]  /*1fe90*/  IMAD R5, R0, 0xc000, R5 ;  /* 0x0000c00000057824 */ /* 0x000fe200078e0205 */
[----:B------:R-:W-:Y:S01]  /*1fea0*/  R2UR UR26, R8 ;  /* 0x00000000081a72ca */ /* 0x000fe200000e0000 */
[----:B------:R-:W-:Y:S01]  /*1feb0*/  ULDC.64 UR6, c[0x0][0x198] ;  /* 0x0000660000067ab9 */ /* 0x000fe20000000a00 */
[----:B------:R-:W-:Y:S01]  /*1fec0*/  R2UR UR25, R4 ;  /* 0x00000000041972ca */ /* 0x000fe200000e0000 */
[----:B------:R-:W-:Y:S01]  /*1fed0*/  UIADD3 UR6, UP0, UR6, 0x2f0, URZ ;  /* 0x000002f006067890 */ /* 0x000fe2000ff1e03f */
[----:B------:R-:W-:Y:S01]  /*1fee0*/  R2UR UR16, R5 ;  /* 0x00000000051072ca */ /* 0x000fe200000e0000 */
[----:B------:R-:W-:Y:S01]  /*1fef0*/  UMOV UR27, URZ ;  /* 0x0000003f001b7c82 */ /* 0x000fe20008000000 */
[----:B------:R-:W-:Y:S01]  /*1ff00*/  UMOV UR8, 0x0 ;  /* 0x0000000000087882 */ /* 0x000fe20000000000 */
[----:B------:R-:W-:Y:S01]  /*1ff10*/  UIADD3.X UR7, URZ, UR7, URZ, UP0, !UPT ;  /* 0x000000073f077290 */ /* 0x000fe200087fe43f */
[----:B------:R-:W-:Y:S01]  /*1ff20*/  VIADD R0, R0, 0x1 ;  /* 0x0000000100007836 */ /* 0x000fe20000000000 */
[----:B------:R-:W-:Y:S01]  /*1ff30*/  UMOV UR9, 0x10000000 ;  /* 0x1000000000097882 */ /* 0x000fe20000000000 */
[----:B------:R-:W-:Y:S01]  /*1ff40*/  UMOV UR28, UR20 ;  /* 0x00000014001c7c82 */ /* 0x000fe20008000000 */
[----:B------:R-:W-:Y:S01]  /*1ff50*/  UMOV UR29, UR21 ;  /* 0x00000015001d7c82 */ /* 0x000fe20008000000 */
[----:B------:R-:W-:Y:S01]  /*1ff60*/  UMOV UR19, UR27 ;  /* 0x0000001b00137c82 */ /* 0x000fe20008000000 */
[----:B------:R-:W-:Y:S01]  /*1ff70*/  USHF.L.U32 UR26, UR26, 0x8, URZ ;  /* 0x000000081a1a7899 */ /* 0x000fe2000800063f */
[----:B------:R-:W-:Y:S01]  /*1ff80*/  ISETP.NE.AND P4, PT, R0, 0x5, PT ;  /* 0x000000050000780c */ /* 0x000fe20003f85270 */
[----:B------:R-:W-:Y:S01]  /*1ff90*/  UIADD3 UR25, UR25, 0x42000, URZ ;  /* 0x0004200019197890 */ /* 0x000fe2000fffe03f */
[----:B------:R-:W-:Y:S01]  /*1ffa0*/  VIADD R8, R8, 0x1 ;  /* 0x0000000108087836 */ /* 0x000fe20000000000 */
[----:B------:R-:W-:Y:S01]  /*1ffb0*/  UIADD3 UR24, UR16, 0x6000, URZ ;  /* 0x0000600010187890 */ /* 0x000fe2000fffe03f */
[----:B------:R-:W-:Y:S01]  /*1ffc0*/  SEL R5, RZ, 0x1, P4 ;  /* 0x00000001ff057807 */ /* 0x000fe20002000000 */
[----:B------:R-:W-:Y:S01]  /*1ffd0*/  UIADD3 UR18, UR26, 0x80, URZ ;  /* 0x000000801a127890 */ /* 0x000fe2000fffe03f */
[----:B------:R-:W-:Y:S01]  /*1ffe0*/  SEL R0, R0, RZ, P4 ;  /* 0x000000ff00007207 */ /* 0x000fe20002000000 */
[----:B------:R-:W-:Y:S01]  /*1fff0*/  UIADD3 UR16, UR16, 0xc000, URZ ;  /* 0x0000c00010107890 */ /* 0x000fe2000fffe03f */
[----:B------:R-:W-:Y:S01]  /*20000*/  LOP3.LUT R2, R2, R5, RZ, 0x3c, !PT ;  /* 0x0000000502027212 */ /* 0x000fe200078e3cff */
[----:B------:R-:W-:-:S03]  /*20010*/  UMOV UR17, UR25 ;  /* 0x0000001900117c82 */ /* 0x000fc60008000000 */
[----:B------:R1:W-:Y:S04]  /*20020*/  UTMALDG.4D [UR24], [UR6], desc[UR8] ;  /* 0x00000818060075b4 */ /* 0x0003e80008019000 */
[----:B------:R1:W-:Y:S02]  /*20030*/  UTMALDG.4D [UR16], [UR6], desc[UR8] ;  /* 0x00000810060075b4 */ /* 0x0003e40008019000 */
[----:B-1----:R-:W-:Y:S01]  /*20040*/  NOP ;  /* 0x0000000000007918 */ /* 0x002fe20000000000 */
.L_x_99:
[----:B------:R-:W-:Y:S05]  /*20050*/  BSYNC B1 ;  /* 0x0000000000017941 */ /* 0x000fea0003800000 */
.L_x_98:
[C---:B------:R-:W-:Y:S01]  /*20060*/  ISETP.GT.AND P4, PT, R9.reuse, 0x4, PT ;  /* 0x000000040900780c */ /* 0x040fe20003f84270 */
[----:B------:R-:W-:-:S12]  /*20070*/  VIADD R9, R9, 0xfffffffe ;  /* 0xfffffffe09097836 */ /* 0x000fd80000000000 */
[----:B------:R-:W-:Y:S05]  /*20080*/  @P4 BRA `(.L_x_103) ;  /* 0xfffffff800684947 */ /* 0x000fea000383ffff */
[----:B------:R-:W-:Y:S05]  /*20090*/  BSYNC B0 ;  /* 0x0000000000007941 */ /* 0x000fea0003800000 */
.L_x_92:
[----:B------:R-:W-:Y:S05]  /*200a0*/  EXIT ;  /* 0x000000000000794d */ /* 0x000fea0003800000 */
.L_x_15:
[----:B-1----:R-:W-:-:S04]  /*200b0*/  IMAD.U32 R3, RZ, RZ, UR9 ;  /* 0x00000009ff037e24 */ /* 0x002fc8000f8e00ff */
[----:B------:R1:W2:Y:S03]  /*200c0*/  SYNCS.PHASECHK.TRANS64.TRYWAIT P1, [R3+URZ+0x42050], R8 ;  /* 0x04205008030075a7 */ /* 0x0002a6000802017f */
[----:B--2---:R-:W-:Y:S05]  /*200d0*/  @!P1 NANOSLEEP.SYNCS 0x989680 ;  /* 0x009896800000995d */ /* 0x004fea0003900000 */
[----:B------:R-:W2:Y:S02]  /*200e0*/  @!P1 SYNCS.PHASECHK.TRANS64 P1, [R3+URZ+0x42050], R8 ;  /* 0x04205008030095a7 */ /* 0x000ea4000802007f */
[----:B--2---:R-:W-:Y:S05]  /*200f0*/  @!P1 BRA `(.L_x_15) ;  /* 0xfffffffc00ec9947 */ /* 0x004fea000383ffff */
[----:B------:R-:W-:Y:S05]  /*20100*/  BRA `(.L_x_104) ;  /* 0xfffffe0c007c7947 */ /* 0x000fea000383ffff */
.L_x_17:
[----:B-1----:R-:W-:-:S04]  /*20110*/  IMAD.U32 R7, RZ, RZ, UR38 ;  /* 0x00000026ff077e24 */ /* 0x002fc8000f8e00ff */
[----:B------:R1:W2:Y:S03]  /*20120*/  SYNCS.PHASECHK.TRANS64.TRYWAIT P1, [R7+URZ+0x42000], R8 ;  /* 0x04200008070075a7 */ /* 0x0002a6000802017f */
[----:B--2---:R-:W-:Y:S05]  /*20130*/  @!P1 NANOSLEEP.SYNCS 0x989680 ;  /* 0x009896800000995d */ /* 0x004fea0003900000 */
[----:B------:R-:W2:Y:S02]  /*20140*/  @!P1 SYNCS.PHASECHK.TRANS64 P1, [R7+URZ+0x42000], R8 ;  /* 0x04200008070095a7 */ /* 0x000ea4000802007f */
[----:B--2---:R-:W-:Y:S05]  /*20150*/  @!P1 BRA `(.L_x_17) ;  /* 0xfffffffc00ec9947 */ /* 0x004fea000383ffff */
[----:B------:R-:W-:Y:S05]  /*20160*/  BRA `(.L_x_105) ;  /* 0xfffffe0c00887947 */ /* 0x000fea000383ffff */
.L_x_18:
[----:B-1----:R-:W-:-:S04]  /*20170*/  IMAD.U32 R7, RZ, RZ, UR4 ;  /* 0x00000004ff077e24 */ /* 0x002fc8000f8e00ff */
[----:B------:R1:W2:Y:S03]  /*20180*/  SYNCS.PHASECHK.TRANS64.TRYWAIT P1, [R7+URZ+-0x8], R2 ;  /* 0xfffff802070075a7 */ /* 0x0002a6000802017f */
[----:B--2---:R-:W-:Y:S05]  /*20190*/  @!P1 NANOSLEEP.SYNCS 0x989680 ;  /* 0x009896800000995d */ /* 0x004fea0003900000 */
[----:B------:R-:W2:Y:S02]  /*201a0*/  @!P1 SYNCS.PHASECHK.TRANS64 P1, [R7+URZ+-0x8], R2 ;  /* 0xfffff802070095a7 */ /* 0x000ea4000802007f */
[----:B--2---:R-:W-:Y:S05]  /*201b0*/  @!P1 BRA `(.L_x_18) ;  /* 0xfffffffc00ec9947 */ /* 0x004fea000383ffff */
[----:B------:R-:W-:Y:S05]  /*201c0*/  BRA `(.L_x_106) ;  /* 0xfffffe0c00847947 */ /* 0x000fea000383ffff */
.L_x_20:
[----:B-1----:R-:W-:-:S04]  /*201d0*/  IMAD.U32 R5, RZ, RZ, UR38 ;  /* 0x00000026ff057e24 */ /* 0x002fc8000f8e00ff */
[----:B------:R1:W2:Y:S03]  /*201e0*/  SYNCS.PHASECHK.TRANS64.TRYWAIT P2, [R5+URZ+0x42008], R8 ;  /* 0x04200808050075a7 */ /* 0x0002a6000804017f */
[----:B--2---:R-:W-:Y:S05]  /*201f0*/  @!P2 NANOSLEEP.SYNCS 0x989680 ;  /* 0x009896800000a95d */ /* 0x004fea0003900000 */
[----:B------:R-:W2:Y:S02]  /*20200*/  @!P2 SYNCS.PHASECHK.TRANS64 P2, [R5+URZ+0x42008], R8 ;  /* 0x042008080500a5a7 */ /* 0x000ea4000804007f */
[----:B--2---:R-:W-:Y:S05]  /*20210*/  @!P2 BRA `(.L_x_20) ;  /* 0xfffffffc00eca947 */ /* 0x004fea000383ffff */
[----:B------:R-:W-:Y:S05]  /*20220*/  BRA `(.L_x_107) ;  /* 0xfffffe8000587947 */ /* 0x000fea000383ffff */
.L_x_25:
[----:B-1----:R-:W-:-:S04]  /*20230*/  IMAD.U32 R7, RZ, RZ, UR7 ;  /* 0x00000007ff077e24 */ /* 0x002fc8000f8e00ff */
[----:B------:R1:W3:Y:S03]  /*20240*/  SYNCS.PHASECHK.TRANS64.TRYWAIT P3, [R7+URZ+0x42000], R4 ;  /* 0x04200004070075a7 */ /* 0x0002e6000806017f */
[----:B---3--:R-:W-:Y:S05]  /*20250*/  @!P3 NANOSLEEP.SYNCS 0x989680 ;  /* 0x009896800000b95d */ /* 0x008fea0003900000 */
[----:B------:R-:W3:Y:S02]  /*20260*/  @!P3 SYNCS.PHASECHK.TRANS64 P3, [R7+URZ+0x42000], R4 ;  /* 0x042000040700b5a7 */ /* 0x000ee4000806007f */
[----:B---3--:R-:W-:Y:S05]  /*20270*/  @!P3 BRA `(.L_x_25) ;  /* 0xfffffffc00ecb947 */ /* 0x008fea000383ffff */
[----:B------:R-:W-:Y:S05]  /*20280*/  BRA `(.L_x_108) ;  /* 0xfffffe8800187947 */ /* 0x000fea000383ffff */
.L_x_29:
[----:B-1----:R-:W-:-:S04]  /*20290*/  IMAD.U32 R8, RZ, RZ, UR6 ;  /* 0x00000006ff087e24 */ /* 0x002fc8000f8e00ff */
[----:B------:R1:W2:Y:S03]  /*202a0*/  SYNCS.PHASECHK.TRANS64.TRYWAIT P3, [R8+URZ+0x42000], R9 ;  /* 0x04200009080075a7 */ /* 0x0002a6000806017f */
[----:B--2---:R-:W-:Y:S05]  /*202b0*/  @!P3 NANOSLEEP.SYNCS 0x989680 ;  /* 0x009896800000b95d */ /* 0x004fea0003900000 */
[----:B------:R-:W2:Y:S02]  /*202c0*/  @!P3 SYNCS.PHASECHK.TRANS64 P3, [R8+URZ+0x42000], R9 ;  /* 0x042000090800b5a7 */ /* 0x000ea4000806007f */
[----:B--2---:R-:W-:Y:S05]  /*202d0*/  @!P3 BRA `(.L_x_29) ;  /* 0xfffffffc00ecb947 */ /* 0x004fea000383ffff */
[----:B------:R-:W-:Y:S05]  /*202e0*/  BRA `(.L_x_28) ;  /* 0xfffffef4006c7947 */ /* 0x000fea000383ffff */
.L_x_37:
[----:B-1----:R-:W-:-:S04]  /*202f0*/  IMAD.U32 R9, RZ, RZ, UR10 ;  /* 0x0000000aff097e24 */ /* 0x002fc8000f8e00ff */
[----:B------:R1:W3:Y:S03]  /*20300*/  SYNCS.PHASECHK.TRANS64.TRYWAIT P3, [R9+URZ+0x42000], R4 ;  /* 0x04200004090075a7 */ /* 0x0002e6000806017f */
[----:B---3--:R-:W-:Y:S05]  /*20310*/  @!P3 NANOSLEEP.SYNCS 0x989680 ;  /* 0x009896800000b95d */ /* 0x008fea0003900000 */
[----:B------:R-:W3:Y:S02]  /*20320*/  @!P3 SYNCS.PHASECHK.TRANS64 P3, [R9+URZ+0x42000], R4 ;  /* 0x042000040900b5a7 */ /* 0x000ee4000806007f */
[----:B---3--:R-:W-:Y:S05]  /*20330*/  @!P3 BRA `(.L_x_37) ;  /* 0xfffffffc00ecb947 */ /* 0x008fea000383ffff */
[----:B------:R-:W-:Y:S05]  /*20340*/  BRA `(.L_x_109) ;  /* 0xffffff0000307947 */ /* 0x000fea000383ffff */
.L_x_41:
[----:B---3--:R-:W-:-:S04]  /*20350*/  IMAD.U32 R5, RZ, RZ, UR6 ;  /* 0x00000006ff057e24 */ /* 0x008fc8000f8e00ff */
[----:B------:R3:W4:Y:S03]  /*20360*/  SYNCS.PHASECHK.TRANS64.TRYWAIT P3, [R5+URZ+0x42000], R8 ;  /* 0x04200008050075a7 */ /* 0x000726000806017f */
[----:B----4-:R-:W-:Y:S05]  /*20370*/  @!P3 NANOSLEEP.SYNCS 0x989680 ;  /* 0x009896800000b95d */ /* 0x010fea0003900000 */
[----:B------:R-:W4:Y:S02]  /*20380*/  @!P3 SYNCS.PHASECHK.TRANS64 P3, [R5+URZ+0x42000], R8 ;  /* 0x042000080500b5a7 */ /* 0x000f24000806007f */
[----:B----4-:R-:W-:Y:S05]  /*20390*/  @!P3 BRA `(.L_x_41) ;  /* 0xfffffffc00ecb947 */ /* 0x010fea000383ffff */
[----:B------:R-:W-:Y:S05]  /*203a0*/  BRA `(.L_x_40) ;  /* 0xffffff9000f47947 */ /* 0x000fea000383ffff */
.L_x_57:
[----:B-1----:R-:W-:-:S04]  /*203b0*/  IMAD.U32 R3, RZ, RZ, UR4 ;  /* 0x00000004ff037e24 */ /* 0x002fc8000f8e00ff */
[----:B------:R1:W2:Y:S03]  /*203c0*/  SYNCS.PHASECHK.TRANS64.TRYWAIT P0, [R3+URZ+0x8], R0 ;  /* 0x00000800030075a7 */ /* 0x0002a6000800017f */
[----:B--2---:R-:W-:Y:S05]  /*203d0*/  @!P0 NANOSLEEP.SYNCS 0x989680 ;  /* 0x009896800000895d */ /* 0x004fea0003900000 */
[----:B------:R-:W2:Y:S02]  /*203e0*/  @!P0 SYNCS.PHASECHK.TRANS64 P0, [R3+URZ+0x8], R0 ;  /* 0x00000800030085a7 */ /* 0x000ea4000800007f */
[----:B--2---:R-:W-:Y:S05]  /*203f0*/  @!P0 BRA `(.L_x_57) ;  /* 0xfffffffc00ec8947 */ /* 0x004fea000383ffff */
[----:B------:R-:W-:Y:S05]  /*20400*/  BRA `(.L_x_110) ;  /* 0xffffffc800887947 */ /* 0x000fea000383ffff */
.L_x_74:
[----:B-1----:R1:W2:Y:S02]  /*20410*/  SYNCS.PHASECHK.TRANS64.TRYWAIT P0, [R3+URZ+0x42060], R2 ;  /* 0x04206002030075a7 */ /* 0x0022a4000800017f */
[----:B--2---:R-:W-:Y:S05]  /*20420*/  @!P0 NANOSLEEP.SYNCS 0x989680 ;  /* 0x009896800000895d */ /* 0x004fea0003900000 */
[----:B------:R-:W2:Y:S02]  /*20430*/  @!P0 SYNCS.PHASECHK.TRANS64 P0, [R3+URZ+0x42060], R2 ;  /* 0x04206002030085a7 */ /* 0x000ea4000800007f */
[----:B--2---:R-:W-:Y:S05]  /*20440*/  @!P0 BRA `(.L_x_74) ;  /* 0xfffffffc00f08947 */ /* 0x004fea000383ffff */
[----:B------:R-:W-:Y:S05]  /*20450*/  BRA `(.L_x_111) ;  /* 0xffffffe800587947 */ /* 0x000fea000383ffff */
.L_x_79:
[----:B-1----:R1:W2:Y:S02]  /*20460*/  SYNCS.PHASECHK.TRANS64.TRYWAIT P0, [R3+URZ+0x42028], R0 ;  /* 0x04202800030075a7 */ /* 0x0022a4000800017f */
[----:B--2---:R-:W-:Y:S05]  /*20470*/  @!P0 NANOSLEEP.SYNCS 0x989680 ;  /* 0x009896800000895d */ /* 0x004fea0003900000 */
[----:B------:R-:W2:Y:S02]  /*20480*/  @!P0 SYNCS.PHASECHK.TRANS64 P0, [R3+URZ+0x42028], R0 ;  /* 0x04202800030085a7 */ /* 0x000ea4000800007f */
[----:B--2---:R-:W-:Y:S05]  /*20490*/  @!P0 BRA `(.L_x_79) ;  /* 0xfffffffc00f08947 */ /* 0x004fea000383ffff */
[----:B------:R-:W-:Y:S05]  /*204a0*/  BRA `(.L_x_112) ;  /* 0xffffffec00087947 */ /* 0x000fea000383ffff */
.L_x_84:
[----:B-1----:R1:W2:Y:S02]  /*204b0*/  SYNCS.PHASECHK.TRANS64.TRYWAIT P0, [R3+URZ+0x42060], R4 ;  /* 0x04206004030075a7 */ /* 0x0022a4000800017f */
[----:B--2---:R-:W-:Y:S05]  /*204c0*/  @!P0 NANOSLEEP.SYNCS 0x989680 ;  /* 0x009896800000895d */ /* 0x004fea0003900000 */
[----:B------:R-:W2:Y:S02]  /*204d0*/  @!P0 SYNCS.PHASECHK.TRANS64 P0, [R3+URZ+0x42060], R4 ;  /* 0x04206004030085a7 */ /* 0x000ea4000800007f */
[----:B--2---:R-:W-:Y:S05]  /*204e0*/  @!P0 BRA `(.L_x_84) ;  /* 0xfffffffc00f08947 */ /* 0x004fea000383ffff */
[----:B------:R-:W-:Y:S05]  /*204f0*/  BRA `(.L_x_113) ;  /* 0xffffffec00bc7947 */ /* 0x000fea000383ffff */
.L_x_89:
[----:B-1----:R1:W2:Y:S02]  /*20500*/  SYNCS.PHASECHK.TRANS64.TRYWAIT P0, [R2+URZ+0x42028], R7 ;  /* 0x04202807020075a7 */ /* 0x0022a4000800017f */
[----:B--2---:R-:W-:Y:S05]  /*20510*/  @!P0 NANOSLEEP.SYNCS 0x989680 ;  /* 0x009896800000895d */ /* 0x004fea0003900000 */
[----:B------:R-:W2:Y:S02]  /*20520*/  @!P0 SYNCS.PHASECHK.TRANS64 P0, [R2+URZ+0x42028], R7 ;  /* 0x04202807020085a7 */ /* 0x000ea4000800007f */
[----:B--2---:R-:W-:Y:S05]  /*20530*/  @!P0 BRA `(.L_x_89) ;  /* 0xfffffffc00f08947 */ /* 0x004fea000383ffff */
[----:B------:R-:W-:Y:S05]  /*20540*/  BRA `(.L_x_114) ;  /* 0xfffffff0007c7947 */ /* 0x000fea000383ffff */
.L_x_95:
[----:B-1----:R1:W2:Y:S02]  /*20550*/  SYNCS.PHASECHK.TRANS64.TRYWAIT P4, [R7+URZ+0x42028], R4 ;  /* 0x04202804070075a7 */ /* 0x0022a4000808017f */
[----:B--2---:R-:W-:Y:S05]  /*20560*/  @!P4 NANOSLEEP.SYNCS 0x989680 ;  /* 0x009896800000c95d */ /* 0x004fea0003900000 */
[----:B------:R-:W2:Y:S02]  /*20570*/  @!P4 SYNCS.PHASECHK.TRANS64 P4, [R7+URZ+0x42028], R4 ;  /* 0x042028040700c5a7 */ /* 0x000ea4000808007f */
[----:B--2---:R-:W-:Y:S05]  /*20580*/  @!P4 BRA `(.L_x_95) ;  /* 0xfffffffc00f0c947 */ /* 0x004fea000383ffff */
[----:B------:R-:W-:Y:S05]  /*20590*/  BRA `(.L_x_115) ;  /* 0xfffffff400487947 */ /* 0x000fea000383ffff */
.L_x_100:
[----:B-1----:R1:W2:Y:S02]  /*205a0*/  SYNCS.PHASECHK.TRANS64.TRYWAIT P4, [R4+URZ+0x42028], R7 ;  /* 0x04202807040075a7 */ /* 0x0022a4000808017f */
[----:B--2---:R-:W-:Y:S05]  /*205b0*/  @!P4 NANOSLEEP.SYNCS 0x989680 ;  /* 0x009896800000c95d */ /* 0x004fea0003900000 */
[----:B------:R-:W2:Y:S02]  /*205c0*/  @!P4 SYNCS.PHASECHK.TRANS64 P4, [R4+URZ+0x42028], R7 ;  /* 0x042028070400c5a7 */ /* 0x000ea4000808007f */
[----:B--2---:R-:W-:Y:S05]  /*205d0*/  @!P4 BRA `(.L_x_100) ;  /* 0xfffffffc00f0c947 */ /* 0x004fea000383ffff */
[----:B------:R-:W-:Y:S05]  /*205e0*/  BRA `(.L_x_116) ;  /* 0xfffffff800087947 */ /* 0x000fea000383ffff */
        .weak           $__internal_0_$__cuda_sm20_rcp_rn_f32_slowpath
        .type           $__internal_0_$__cuda_sm20_rcp_rn_f32_slowpath,@function
        .size           $__internal_0_$__cuda_sm20_rcp_rn_f32_slowpath,(.L_x_122 - $__internal_0_$__cuda_sm20_rcp_rn_f32_slowpath)
$__internal_0_$__cuda_sm20_rcp_rn_f32_slowpath:
[----:B------:R-:W-:Y:S01]  /*205f0*/  IMAD.SHL.U32 R0, R2, 0x2, RZ ;  /* 0x0000000202007824 */ /* 0x000fe200078e00ff */
[----:B------:R-:W-:Y:S04]  /*20600*/  BSSY B2, `(.L_x_117) ;  /* 0x0000030000027945 */ /* 0x000fe80003800000 */
[----:B------:R-:W-:-:S04]  /*20610*/  SHF.R.U32.HI R13, RZ, 0x18, R0 ;  /* 0x00000018ff0d7819 */ /* 0x000fc80000011600 */
[----:B------:R-:W-:-:S13]  /*20620*/  ISETP.NE.U32.AND P0, PT, R13, RZ, PT ;  /* 0x000000ff0d00720c */ /* 0x000fda0003f05070 */
[----:B------:R-:W-:Y:S05]  /*20630*/  @P0 BRA `(.L_x_118) ;  /* 0x0000000000280947 */ /* 0x000fea0003800000 */
[----:B------:R-:W-:-:S05]  /*20640*/  IMAD.SHL.U32 R0, R2, 0x2, RZ ;  /* 0x0000000202007824 */ /* 0x000fca00078e00ff */
[----:B------:R-:W-:-:S13]  /*20650*/  ISETP.NE.AND P0, PT, R0, RZ, PT ;  /* 0x000000ff0000720c */ /* 0x000fda0003f05270 */
[----:B------:R-:W-:Y:S01]  /*20660*/  @P0 FFMA R11, R2, 1.84467440737095516160e+19, RZ ;  /* 0x5f800000020b0823 */ /* 0x000fe200000000ff */
[----:B------:R-:W-:Y:S08]  /*20670*/  @!P0 MUFU.RCP R3, R2 ;  /* 0x0000000200038308 */ /* 0x000ff00000001000 */
[----:B------:R-:W1:Y:S02]  /*20680*/  @P0 MUFU.RCP R0, R11 ;  /* 0x0000000b00000308 */ /* 0x000e640000001000 */
[----:B-1----:R-:W-:-:S04]  /*20690*/  @P0 FFMA R12, R11, R0, -1 ;  /* 0xbf8000000b0c0423 */ /* 0x002fc80000000000 */
[----:B------:R-:W-:-:S04]  /*206a0*/  @P0 FADD.FTZ R13, -R12, -RZ ;  /* 0x800000ff0c0d0221 */ /* 0x000fc80000010100 */
[----:B------:R-:W-:-:S04]  /*206b0*/  @P0 FFMA R0, R0, R13, R0 ;  /* 0x0000000d00000223 */ /* 0x000fc80000000000 */
[----:B------:R-:W-:Y:S01]  /*206c0*/  @P0 FFMA R3, R0, 1.84467440737095516160e+19, RZ ;  /* 0x5f80000000030823 */ /* 0x000fe200000000ff */
[----:B------:R-:W-:Y:S06]  /*206d0*/  BRA `(.L_x_119) ;  /* 0x0000000000887947 */ /* 0x000fec0003800000 */
.L_x_118:
[----:B------:R-:W-:-:S05]  /*206e0*/  VIADD R21, R13, 0xffffff03 ;  /* 0xffffff030d157836 */ /* 0x000fca0000000000 */
[----:B------:R-:W-:-:S13]  /*206f0*/  ISETP.GT.U32.AND P0, PT, R21, 0x1, PT ;  /* 0x000000011500780c */ /* 0x000fda0003f04070 */
[----:B------:R-:W-:Y:S05]  /*20700*/  @P0 BRA `(.L_x_120) ;  /* 0x0000000000780947 */ /* 0x000fea0003800000 */
[----:B------:R-:W-:Y:S01]  /*20710*/  LOP3.LUT R0, R2, 0x7fffff, RZ, 0xc0, !PT ;  /* 0x007fffff02007812 */ /* 0x000fe200078ec0ff */
[----:B------:R-:W-:-:S03]  /*20720*/  IMAD.MOV.U32 R14, RZ, RZ, 0x3 ;  /* 0x00000003ff0e7424 */ /* 0x000fc600078e00ff */
[----:B------:R-:W-:Y:S02]  /*20730*/  LOP3.LUT R0, R0, 0x3f800000, RZ, 0xfc, !PT ;  /* 0x3f80000000007812 */ /* 0x000fe400078efcff */
[----:B------:R-:W-:Y:S02]  /*20740*/  SHF.L.U32 R14, R14, R21, RZ ;  /* 0x000000150e0e7219 */ /* 0x000fe400000006ff */
[----:B------:R-:W1:Y:S02]  /*20750*/  MUFU.RCP R3, R0 ;  /* 0x0000000000037308 */ /* 0x000e640000001000 */
[----:B-1----:R-:W-:-:S04]  /*20760*/  FFMA R11, R0, R3, -1 ;  /* 0xbf800000000b7423 */ /* 0x002fc80000000003 */
[----:B------:R-:W-:-:S04]  /*20770*/  FADD.FTZ R12, -R11, -RZ ;  /* 0x800000ff0b0c7221 */ /* 0x000fc80000010100 */
[CCC-:B------:R-:W-:Y:S01]  /*20780*/  FFMA.RM R11, R3.reuse, R12.reuse, R3.reuse ;  /* 0x0000000c030b7223 */ /* 0x1c0fe20000004003 */
[----:B------:R-:W-:-:S04]  /*20790*/  FFMA.RP R12, R3, R12, R3 ;  /* 0x0000000c030c7223 */ /* 0x000fc80000008003 */
[C---:B------:R-:W-:Y:S02]  /*207a0*/  LOP3.LUT R3, R11.reuse, 0x7fffff, RZ, 0xc0, !PT ;  /* 0x007fffff0b037812 */ /* 0x040fe400078ec0ff */
[----:B------:R-:W-:Y:S02]  /*207b0*/  FSETP.NEU.FTZ.AND P0, PT, R11, R12, PT ;  /* 0x0000000c0b00720b */ /* 0x000fe40003f1d000 */
[----:B------:R-:W-:Y:S02]  /*207c0*/  LOP3.LUT R3, R3, 0x800000, RZ, 0xfc, !PT ;  /* 0x0080000003037812 */ /* 0x000fe400078efcff */
[----:B------:R-:W-:Y:S02]  /*207d0*/  SEL R11, RZ, 0xffffffff, !P0 ;  /* 0xffffffffff0b7807 */ /* 0x000fe40004000000 */
[----:B------:R-:W-:-:S03]  /*207e0*/  LOP3.LUT R14, R14, R3, RZ, 0xc0, !PT ;  /* 0x000000030e0e7212 */ /* 0x000fc600078ec0ff */
[----:B------:R-:W-:Y:S01]  /*207f0*/  IMAD.MOV R0, RZ, RZ, -R11 ;  /* 0x000000ffff007224 */ /* 0x000fe200078e0a0b */
[----:B------:R-:W-:-:S04]  /*20800*/  SHF.R.U32.HI R14, RZ, R21, R14 ;  /* 0x00000015ff0e7219 */ /* 0x000fc8000001160e */
[----:B------:R-:W-:Y:S02]  /*20810*/  LOP3.LUT P1, RZ, R0, R21, R3, 0xf8, !PT ;  /* 0x0000001500ff7212 */ /* 0x000fe4000782f803 */
[C---:B------:R-:W-:Y:S02]  /*20820*/  LOP3.LUT P0, RZ, R14.reuse, 0x1, RZ, 0xc0, !PT ;  /* 0x000000010eff7812 */ /* 0x040fe4000780c0ff */
[----:B------:R-:W-:-:S04]  /*20830*/  LOP3.LUT P2, RZ, R14, 0x2, RZ, 0xc0, !PT ;  /* 0x000000020eff7812 */ /* 0x000fc8000784c0ff */
[----:B------:R-:W-:Y:S02]  /*20840*/  PLOP3.LUT P0, PT, P0, P1, P2, 0xe0, 0x0 ;  /* 0x000000000000781c */ /* 0x000fe40000703c20 */
[----:B------:R-:W-:Y:S02]  /*20850*/  LOP3.LUT P1, RZ, R2, 0x7fffff, RZ, 0xc0, !PT ;  /* 0x007fffff02ff7812 */ /* 0x000fe4000782c0ff */
[----:B------:R-:W-:-:S05]  /*20860*/  SEL R0, RZ, 0x1, !P0 ;  /* 0x00000001ff007807 */ /* 0x000fca0004000000 */
[----:B------:R-:W-:-:S05]  /*20870*/  IMAD.MOV R0, RZ, RZ, -R0 ;  /* 0x000000ffff007224 */ /* 0x000fca00078e0a00 */
[----:B------:R-:W-:Y:S01]  /*20880*/  ISETP.GE.AND P0, PT, R0, RZ, PT ;  /* 0x000000ff0000720c */ /* 0x000fe20003f06270 */
[----:B------:R-:W-:-:S05]  /*20890*/  VIADD R0, R13, 0xffffff04 ;  /* 0xffffff040d007836 */ /* 0x000fca0000000000 */
[----:B------:R-:W-:-:S07]  /*208a0*/  SHF.R.U32.HI R3, RZ, R0, R3 ;  /* 0x00000000ff037219 */ /* 0x000fce0000011603 */
[----:B------:R-:W-:-:S04]  /*208b0*/  @!P0 VIADD R3, R3, 0x1 ;  /* 0x0000000103038836 */ /* 0x000fc80000000000 */
[----:B------:R-:W-:-:S05]  /*208c0*/  @!P1 IMAD.SHL.U32 R3, R3, 0x2, RZ ;  /* 0x0000000203039824 */ /* 0x000fca00078e00ff */
[----:B------:R-:W-:Y:S01]  /*208d0*/  LOP3.LUT R3, R3, 0x80000000, R2, 0xf8, !PT ;  /* 0x8000000003037812 */ /* 0x000fe200078ef802 */
[----:B------:R-:W-:Y:S06]  /*208e0*/  BRA `(.L_x_119) ;  /* 0x0000000000047947 */ /* 0x000fec0003800000 */
.L_x_120:
[----:B------:R1:W2:Y:S02]  /*208f0*/  MUFU.RCP R3, R2 ;  /* 0x0000000200037308 */ /* 0x0002a40000001000 */
.L_x_119:
[----:B------:R-:W-:Y:S05]  /*20900*/  BSYNC B2 ;  /* 0x0000000000027941 */ /* 0x000fea0003800000 */
.L_x_117:
[----:B--2---:R-:W-:Y:S02]  /*20910*/  IMAD.MOV.U32 R0, RZ, RZ, R3 ;  /* 0x000000ffff007224 */ /* 0x004fe400078e0003 */
[----:B-1----:R-:W-:Y:S02]  /*20920*/  IMAD.MOV.U32 R2, RZ, RZ, R15 ;  /* 0x000000ffff027224 */ /* 0x002fe400078e000f */
[----:B------:R-:W-:-:S04]  /*20930*/  IMAD.MOV.U32 R3, RZ, RZ, 0x0 ;  /* 0x00000000ff037424 */ /* 0x000fc800078e00ff */
[----:B------:R-:W-:Y:S05]  /*20940*/  RET.REL.NODEC R2 `(_ZN7cutlass13device_kernelINS_4fmha6kernel28FmhaKernelTmaWarpSpecializedINS1_10collective30FmhaMainloopTmaWarpSpecializedINS_12float_e4m3_tEffN4cute5tupleIJNS7_1CILi128EEENS9_ILi256EEENS9_ILi192EEEEEENS8_IJiNS9_ILi1EEENS8_IJiiEEEEEESG_NS8_IJSE_iSF_EEENS4_12CausalFusionEJEEENS4_15FmhaFwdEpilogueIS6_fNS8_IJNS9_ILi64EEESC_SB_EEEEENS2_23IndividualTileSchedulerEJEEEEEvNT_6ParamsE) ;  /* 0xfffffdf402ac7950 */ /* 0x000fea0003c3ffff */
.L_x_121:
[----:B------:R-:W-:-:S00]  /*20950*/  BRA `(.L_x_121) ;  /* 0xfffffffc00fc7947 */ /* 0x000fc0000383ffff */
[----:B------:R-:W-:-:S00]  /*20960*/  NOP ;  /* 0x0000000000007918 */ /* 0x000fc00000000000 */
        /* <DEDUP_REMOVED lines=9> */
.L_x_122:


//--------------------- .nv.global.init           --------------------------
	.section	.nv.global.init,"aw",@progbits
.nv.global.init:
	.type		$str$24,@object
	.size		$str$24,($str$25 - $str$24)
$str$24:
        /*0000*/ 	.byte	0x28, 0x61, 0x64, 0x64, 0x72, 0x65, 0x73, 0x73, 0x20, 0x26, 0x20, 0x6d, 0x61, 0x73, 0x6b, 0x29
        /*0010*/ 	.byte	0x20, 0x3d, 0x3d, 0x20, 0x30, 0x00
	.type		$str$25,@object
	.size		$str$25,(__unnamed_1 - $str$25)
$str$25:
        /*0016*/ 	.byte	0x2f, 0x74, 0x6d, 0x70, 0x2f, 0x63, 0x75, 0x74, 0x6c, 0x61, 0x73, 0x73, 0x5f, 0x73, 0x77, 0x65
        /*0026*/ 	.byte	0x65, 0x70, 0x5f, 0x73, 0x72, 0x63, 0x2f, 0x69, 0x6e, 0x63, 0x6c, 0x75, 0x64, 0x65, 0x2f, 0x63
        /*0036*/ 	.byte	0x75, 0x74, 0x65, 0x2f, 0x70, 0x6f, 0x69, 0x6e, 0x74, 0x65, 0x72, 0x5f, 0x66, 0x6c, 0x61, 0x67
        /*0046*/ 	.byte	0x67, 0x65, 0x64, 0x2e, 0x68, 0x70, 0x70, 0x00
	.type		__unnamed_1,@object
	.size		__unnamed_1,(__unnamed_2 - __unnamed_1)
__unnamed_1:
        /* <DEDUP_REMOVED lines=28> */
        /*020e*/ 	.byte	0x43, 0x3c, 0x34, 0x30, 0x39, 0x36, 0x3e, 0x3e, 0x3e, 0x3e, 0x3e, 0x5d, 0x00
	.type		__unnamed_2,@object
	.size		__unnamed_2,(.L_1 - __unnamed_2)
__unnamed_2:
        /* <DEDUP_REMOVED lines=29> */
.L_1:


//--------------------- .nv.shared._ZN7cutlass13device_kernelINS_4fmha6kernel28FmhaKernelTmaWarpSpecializedINS1_10collective30FmhaMainloopTmaWarpSpecializedINS_12float_e4m3_tEffN4cute5tupleIJNS7_1CILi128EEENS9_ILi256EEENS9_ILi192EEEEEENS8_IJiNS9_ILi1EEENS8_IJiiEEEEEESG_NS8_IJSE_iSF_EEENS4_12CausalFusionEJEEENS4_15FmhaFwdEpilogueIS6_fNS8_IJNS9_ILi64EEESC_SB_EEEEENS2_23IndividualTileSchedulerEJEEEEEvNT_6ParamsE --------------------------
	.section	.nv.shared._ZN7cutlass13device_kernelINS_4fmha6kernel28FmhaKernelTmaWarpSpecializedINS1_10collective30FmhaMainloopTmaWarpSpecializedINS_12float_e4m3_tEffN4cute5tupleIJNS7_1CILi128EEENS9_ILi256EEENS9_ILi192EEEEEENS8_IJiNS9_ILi1EEENS8_IJiiEEEEEESG_NS8_IJSE_iSF_EEENS4_12CausalFusionEJEEENS4_15FmhaFwdEpilogueIS6_fNS8_IJNS9_ILi64EEESC_SB_EEEEENS2_23IndividualTileSchedulerEJEEEEEvNT_6ParamsE,"aw",@nobits
	.sectionflags	@""
	.align	16
	.zero		1024


//--------------------- .nv.shared.reserved.0     --------------------------
	.section	.nv.shared.reserved.0,"aw",@nobits
	.weak		__nv_reservedSMEM_offset_0_alias
	.size		__nv_reservedSMEM_offset_0_alias, 0, 0
	.other		__nv_reservedSMEM_offset_0_alias,@"STO_CUDA_RESERVED_SHARED STV_DEFAULT"
__nv_reservedSMEM_offset_0_alias:
	.zero		0


//--------------------- .nv.global                --------------------------
	.section	.nv.global,"aw",@nobits
.nv.global:
	.type		_ZN39_INTERNAL_8fda8a5e_4_k_cu_b1cd8f44_28854cute1_E,@object
	.size		_ZN39_INTERNAL_8fda8a5e_4_k_cu_b1cd8f44_28854cute1_E,(_ZN39_INTERNAL_8fda8a5e_4_k_cu_b1cd8f44_28854cuda3std3__45__cpo6cbeginE - _ZN39_INTERNAL_8fda8a5e_4_k_cu_b1cd8f44_28854cute1_E)
_ZN39_INTERNAL_8fda8a5e_4_k_cu_b1cd8f44_28854cute1_E:
	.zero		1
	.type		_ZN39_INTERNAL_8fda8a5e_4_k_cu_b1cd8f44_28854cuda3std3__45__cpo6cbeginE,@object
	.size		_ZN39_INTERNAL_8fda8a5e_4_k_cu_b1cd8f44_28854cuda3std3__45__cpo6cbeginE,(_ZN39_INTERNAL_8fda8a5e_4_k_cu_b1cd8f44_28854cuda3std3__48in_placeE - _ZN39_INTERNAL_8fda8a5e_4_k_cu_b1cd8f44_28854cuda3std3__45__cpo6cbeginE)
_ZN39_INTERNAL_8fda8a5e_4_k_cu_b1cd8f44_28854cuda3std3__45__cpo6cbeginE:
	.zero		1
	.type		_ZN39_INTERNAL_8fda8a5e_4_k_cu_b1cd8f44_28854cuda3std3__48in_placeE,@object
	.size		_ZN39_INTERNAL_8fda8a5e_4_k_cu_b1cd8f44_28854cuda3std3__48in_placeE,(_ZN39_INTERNAL_8fda8a5e_4_k_cu_b1cd8f44_28854cuda3std6ranges3__45__cpo9iter_moveE - _ZN39_INTERNAL_8fda8a5e_4_k_cu_b1cd8f44_28854cuda3std3__48in_placeE)
_ZN39_INTERNAL_8fda8a5e_4_k_cu_b1cd8f44_28854cuda3std3__48in_placeE:
	.zero		1
	.type		_ZN39_INTERNAL_8fda8a5e_4_k_cu_b1cd8f44_28854cuda3std6ranges3__45__cpo9iter_moveE,@object
	.size		_ZN39_INTERNAL_8fda8a5e_4_k_cu_b1cd8f44_28854cuda3std6ranges3__45__cpo9iter_moveE,(_ZN39_INTERNAL_8fda8a5e_4_k_cu_b1cd8f44_28854cuda3std3__45__cpo5beginE - _ZN39_INTERNAL_8fda8a5e_4_k_cu_b1cd8f44_28854cuda3std6ranges3__45__cpo9iter_moveE)
_ZN39_INTERNAL_8fda8a5e_4_k_cu_b1cd8f44_28854cuda3std6ranges3__45__cpo9iter_moveE:
	.zero		1
	.type		_ZN39_INTERNAL_8fda8a5e_4_k_cu_b1cd8f44_28854cuda3std3__45__cpo5beginE,@object
	.size		_ZN39_INTERNAL_8fda8a5e_4_k_cu_b1cd8f44_28854cuda3std3__45__cpo5beginE,(_ZN39_INTERNAL_8fda8a5e_4_k_cu_b1cd8f44_28854cuda3std3__441_GLOBAL__N__8fda8a5e_4_k_cu_b1cd8f44_28856ignoreE - _ZN39_INTERNAL_8fda8a5e_4_k_cu_b1cd8f44_28854cuda3std3__45__cpo5beginE)
_ZN39_INTERNAL_8fda8a5e_4_k_cu_b1cd8f44_28854cuda3std3__45__cpo5beginE:
	.zero		1
	.type		_ZN39_INTERNAL_8fda8a5e_4_k_cu_b1cd8f44_28854cuda3std3__441_GLOBAL__N__8fda8a5e_4_k_cu_b1cd8f44_28856ignoreE,@object
	.size		_ZN39_INTERNAL_8fda8a5e_4_k_cu_b1cd8f44_28854cuda3std3__441_GLOBAL__N__8fda8a5e_4_k_cu_b1cd8f44_28856ignoreE,(_ZN39_INTERNAL_8fda8a5e_4_k_cu_b1cd8f44_28854cute7productE - _ZN39_INTERNAL_8fda8a5e_4_k_cu_b1cd8f44_28854cuda3std3__441_GLOBAL__N__8fda8a5e_4_k_cu_b1cd8f44_28856ignoreE)
_ZN39_INTERNAL_8fda8a5e_4_k_cu_b1cd8f44_28854cuda3std3__441_GLOBAL__N__8fda8a5e_4_k_cu_b1cd8f44_28856ignoreE:
	.zero		1
	.type		_ZN39_INTERNAL_8fda8a5e_4_k_cu_b1cd8f44_28854cute7productE,@object
	.size		_ZN39_INTERNAL_8fda8a5e_4_k_cu_b1cd8f44_28854cute7productE,(_ZN39_INTERNAL_8fda8a5e_4_k_cu_b1cd8f44_28854cuda3std3__45__cpo3endE - _ZN39_INTERNAL_8fda8a5e_4_k_cu_b1cd8f44_28854cute7productE)
_ZN39_INTERNAL_8fda8a5e_4_k_cu_b1cd8f44_28854cute7productE:
	.zero		1
	.type		_ZN39_INTERNAL_8fda8a5e_4_k_cu_b1cd8f44_28854cuda3std3__45__cpo3endE,@object
	.size		_ZN39_INTERNAL_8fda8a5e_4_k_cu_b1cd8f44_28854cuda3std3__45__cpo3endE,(_ZN39_INTERNAL_8fda8a5e_4_k_cu_b1cd8f44_28854cuda3std3__419piecewise_constructE - _ZN39_INTERNAL_8fda8a5e_4_k_cu_b1cd8f44_28854cuda3std3__45__cpo3endE)
_ZN39_INTERNAL_8fda8a5e_4_k_cu_b1cd8f44_28854cuda3std3__45__cpo3endE:
	.zero		1
	.type		_ZN39_INTERNAL_8fda8a5e_4_k_cu_b1cd8f44_28854cuda3std3__419piecewise_constructE,@object
	.size		_ZN39_INTERNAL_8fda8a5e_4_k_cu_b1cd8f44_28854cuda3std3__419piecewise_constructE,(_ZN39_INTERNAL_8fda8a5e_4_k_cu_b1cd8f44_28854cuda3std3__45__cpo4cendE - _ZN39_INTERNAL_8fda8a5e_4_k_cu_b1cd8f44_28854cuda3std3__419piecewise_constructE)
_ZN39_INTERNAL_8fda8a5e_4_k_cu_b1cd8f44_28854cuda3std3__419piecewise_constructE:
	.zero		1
	.type		_ZN39_INTERNAL_8fda8a5e_4_k_cu_b1cd8f44_28854cuda3std3__45__cpo4cendE,@object
	.size		_ZN39_INTERNAL_8fda8a5e_4_k_cu_b1cd8f44_28854cuda3std3__45__cpo4cendE,(_ZN39_INTERNAL_8fda8a5e_4_k_cu_b1cd8f44_28854cuda3std6ranges3__45__cpo4swapE - _ZN39_INTERNAL_8fda8a5e_4_k_cu_b1cd8f44_28854cuda3std3__45__cpo4cendE)
_ZN39_INTERNAL_8fda8a5e_4_k_cu_b1cd8f44_28854cuda3std3__45__cpo4cendE:
	.zero		1
	.type		_ZN39_INTERNAL_8fda8a5e_4_k_cu_b1cd8f44_28854cuda3std6ranges3__45__cpo4swapE,@object
	.size		_ZN39_INTERNAL_8fda8a5e_4_k_cu_b1cd8f44_28854cuda3std6ranges3__45__cpo4swapE,(.L_9 - _ZN39_INTERNAL_8fda8a5e_4_k_cu_b1cd8f44_28854cuda3std6ranges3__45__cpo4swapE)
_ZN39_INTERNAL_8fda8a5e_4_k_cu_b1cd8f44_28854cuda3std6ranges3__45__cpo4swapE:
	.zero		1
.L_9:


//--------------------- .nv.constant0._ZN7cutlass13device_kernelINS_4fmha6kernel28FmhaKernelTmaWarpSpecializedINS1_10collective30FmhaMainloopTmaWarpSpecializedINS_12float_e4m3_tEffN4cute5tupleIJNS7_1CILi128EEENS9_ILi256EEENS9_ILi192EEEEEENS8_IJiNS9_ILi1EEENS8_IJiiEEEEEESG_NS8_IJSE_iSF_EEENS4_12CausalFusionEJEEENS4_15FmhaFwdEpilogueIS6_fNS8_IJNS9_ILi64EEESC_SB_EEEEENS2_23IndividualTileSchedulerEJEEEEEvNT_6ParamsE --------------------------
	.section	.nv.constant0._ZN7cutlass13device_kernelINS_4fmha6kernel28FmhaKernelTmaWarpSpecializedINS1_10collective30FmhaMainloopTmaWarpSpecializedINS_12float_e4m3_tEffN4cute5tupleIJNS7_1CILi128EEENS9_ILi256EEENS9_ILi192EEEEEENS8_IJiNS9_ILi1EEENS8_IJiiEEEEEESG_NS8_IJSE_iSF_EEENS4_12CausalFusionEJEEENS4_15FmhaFwdEpilogueIS6_fNS8_IJNS9_ILi64EEESC_SB_EEEEENS2_23IndividualTileSchedulerEJEEEEEvNT_6ParamsE,"a",@progbits
	.sectionflags	@""
	.align	4
.nv.constant0._ZN7cutlass13device_kernelINS_4fmha6kernel28FmhaKernelTmaWarpSpecializedINS1_10collective30FmhaMainloopTmaWarpSpecializedINS_12float_e4m3_tEffN4cute5tupleIJNS7_1CILi128EEENS9_ILi256EEENS9_ILi192EEEEEENS8_IJiNS9_ILi1EEENS8_IJiiEEEEEESG_NS8_IJSE_iSF_EEENS4_12CausalFusionEJEEENS4_15FmhaFwdEpilogueIS6_fNS8_IJNS9_ILi64EEESC_SB_EEEEENS2_23IndividualTileSchedulerEJEEEEEvNT_6ParamsE:
	.zero		2688


//--------------------- SYMBOLS --------------------------

	.type		.nv.reservedSmem.offset0,@object
	.size		.nv.reservedSmem.offset0,0x4
	.type		__assertfail,@function
